//
// Generated by NVIDIA NVVM Compiler
//
// Compiler Build ID: CL-36424714
// Cuda compilation tools, release 13.0, V13.0.88
// Based on NVVM 20.0.0
//

.version 9.0
.target sm_100
.address_size 64

	// .globl	_Z7puffsimddddddddddddddiiiiiiidddddPdS_S_S_S_S_
.extern .func  (.param .b32 func_retval0) vprintf
(
	.param .b64 vprintf_param_0,
	.param .b64 vprintf_param_1
)
;
.global .align 4 .b8 precalc_xorwow_matrix[102400];
.global .align 4 .b8 precalc_xorwow_offset_matrix[102400];
.global .align 4 .b8 mrg32k3aM1[2304];
.global .align 4 .b8 mrg32k3aM2[2304];
.global .align 4 .b8 mrg32k3aM1SubSeq[2016];
.global .align 4 .b8 mrg32k3aM2SubSeq[2016];
.global .align 4 .b8 mrg32k3aM1Seq[2304];
.global .align 4 .b8 mrg32k3aM2Seq[2304];
.const .align 8 .b8 __cr_lgamma_table[72];
.global .align 1 .b8 $str[14] = {76, 97, 117, 110, 99, 104, 32, 107, 101, 114, 110, 101, 108};
.global .align 1 .b8 $str$1[12] = {101, 110, 100, 32, 107, 101, 114, 110, 101, 108, 10};

.visible .entry _Z7puffsimddddddddddddddiiiiiiidddddPdS_S_S_S_S_(
	.param .f64 _Z7puffsimddddddddddddddiiiiiiidddddPdS_S_S_S_S__param_0,
	.param .f64 _Z7puffsimddddddddddddddiiiiiiidddddPdS_S_S_S_S__param_1,
	.param .f64 _Z7puffsimddddddddddddddiiiiiiidddddPdS_S_S_S_S__param_2,
	.param .f64 _Z7puffsimddddddddddddddiiiiiiidddddPdS_S_S_S_S__param_3,
	.param .f64 _Z7puffsimddddddddddddddiiiiiiidddddPdS_S_S_S_S__param_4,
	.param .f64 _Z7puffsimddddddddddddddiiiiiiidddddPdS_S_S_S_S__param_5,
	.param .f64 _Z7puffsimddddddddddddddiiiiiiidddddPdS_S_S_S_S__param_6,
	.param .f64 _Z7puffsimddddddddddddddiiiiiiidddddPdS_S_S_S_S__param_7,
	.param .f64 _Z7puffsimddddddddddddddiiiiiiidddddPdS_S_S_S_S__param_8,
	.param .f64 _Z7puffsimddddddddddddddiiiiiiidddddPdS_S_S_S_S__param_9,
	.param .f64 _Z7puffsimddddddddddddddiiiiiiidddddPdS_S_S_S_S__param_10,
	.param .f64 _Z7puffsimddddddddddddddiiiiiiidddddPdS_S_S_S_S__param_11,
	.param .f64 _Z7puffsimddddddddddddddiiiiiiidddddPdS_S_S_S_S__param_12,
	.param .f64 _Z7puffsimddddddddddddddiiiiiiidddddPdS_S_S_S_S__param_13,
	.param .u32 _Z7puffsimddddddddddddddiiiiiiidddddPdS_S_S_S_S__param_14,
	.param .u32 _Z7puffsimddddddddddddddiiiiiiidddddPdS_S_S_S_S__param_15,
	.param .u32 _Z7puffsimddddddddddddddiiiiiiidddddPdS_S_S_S_S__param_16,
	.param .u32 _Z7puffsimddddddddddddddiiiiiiidddddPdS_S_S_S_S__param_17,
	.param .u32 _Z7puffsimddddddddddddddiiiiiiidddddPdS_S_S_S_S__param_18,
	.param .u32 _Z7puffsimddddddddddddddiiiiiiidddddPdS_S_S_S_S__param_19,
	.param .u32 _Z7puffsimddddddddddddddiiiiiiidddddPdS_S_S_S_S__param_20,
	.param .f64 _Z7puffsimddddddddddddddiiiiiiidddddPdS_S_S_S_S__param_21,
	.param .f64 _Z7puffsimddddddddddddddiiiiiiidddddPdS_S_S_S_S__param_22,
	.param .f64 _Z7puffsimddddddddddddddiiiiiiidddddPdS_S_S_S_S__param_23,
	.param .f64 _Z7puffsimddddddddddddddiiiiiiidddddPdS_S_S_S_S__param_24,
	.param .f64 _Z7puffsimddddddddddddddiiiiiiidddddPdS_S_S_S_S__param_25,
	.param .u64 .ptr .align 1 _Z7puffsimddddddddddddddiiiiiiidddddPdS_S_S_S_S__param_26,
	.param .u64 .ptr .align 1 _Z7puffsimddddddddddddddiiiiiiidddddPdS_S_S_S_S__param_27,
	.param .u64 .ptr .align 1 _Z7puffsimddddddddddddddiiiiiiidddddPdS_S_S_S_S__param_28,
	.param .u64 .ptr .align 1 _Z7puffsimddddddddddddddiiiiiiidddddPdS_S_S_S_S__param_29,
	.param .u64 .ptr .align 1 _Z7puffsimddddddddddddddiiiiiiidddddPdS_S_S_S_S__param_30,
	.param .u64 .ptr .align 1 _Z7puffsimddddddddddddddiiiiiiidddddPdS_S_S_S_S__param_31
)
{
	.local .align 16 .b8 	__local_depot0[1584];
	.reg .b64 	%SP;
	.reg .b64 	%SPL;
	.reg .pred 	%p<466>;
	.reg .b32 	%r<1689>;
	.reg .b32 	%f<918>;
	.reg .b64 	%rd<190>;
	.reg .b64 	%fd<576>;

	mov.u64 	%SPL, __local_depot0;
	ld.param.f64 	%fd45, [_Z7puffsimddddddddddddddiiiiiiidddddPdS_S_S_S_S__param_2];
	ld.param.f64 	%fd51, [_Z7puffsimddddddddddddddiiiiiiidddddPdS_S_S_S_S__param_8];
	ld.param.f64 	%fd56, [_Z7puffsimddddddddddddddiiiiiiidddddPdS_S_S_S_S__param_13];
	ld.param.u32 	%r626, [_Z7puffsimddddddddddddddiiiiiiidddddPdS_S_S_S_S__param_17];
	ld.param.u32 	%r627, [_Z7puffsimddddddddddddddiiiiiiidddddPdS_S_S_S_S__param_18];
	ld.param.u32 	%r628, [_Z7puffsimddddddddddddddiiiiiiidddddPdS_S_S_S_S__param_20];
	ld.param.f64 	%fd57, [_Z7puffsimddddddddddddddiiiiiiidddddPdS_S_S_S_S__param_22];
	ld.param.f64 	%fd58, [_Z7puffsimddddddddddddddiiiiiiidddddPdS_S_S_S_S__param_23];
	ld.param.f64 	%fd59, [_Z7puffsimddddddddddddddiiiiiiidddddPdS_S_S_S_S__param_24];
	ld.param.f64 	%fd60, [_Z7puffsimddddddddddddddiiiiiiidddddPdS_S_S_S_S__param_25];
	ld.param.u64 	%rd34, [_Z7puffsimddddddddddddddiiiiiiidddddPdS_S_S_S_S__param_26];
	ld.param.u64 	%rd35, [_Z7puffsimddddddddddddddiiiiiiidddddPdS_S_S_S_S__param_27];
	ld.param.u64 	%rd36, [_Z7puffsimddddddddddddddiiiiiiidddddPdS_S_S_S_S__param_28];
	cvta.to.global.u64 	%rd42, %rd34;
	cvta.to.global.u64 	%rd43, %rd35;
	cvta.to.global.u64 	%rd44, %rd36;
	add.u64 	%rd1, %SPL, 0;
	add.u64 	%rd2, %SPL, 80;
	add.u64 	%rd3, %SPL, 160;
	add.u64 	%rd4, %SPL, 240;
	add.u64 	%rd5, %SPL, 320;
	add.u64 	%rd6, %SPL, 400;
	add.u64 	%rd7, %SPL, 480;
	add.u64 	%rd8, %SPL, 560;
	add.u64 	%rd9, %SPL, 640;
	add.u64 	%rd10, %SPL, 720;
	add.u64 	%rd11, %SPL, 800;
	add.u64 	%rd12, %SPL, 880;
	add.u64 	%rd13, %SPL, 1168;
	add.u64 	%rd14, %SPL, 1496;
	add.u64 	%rd15, %SPL, 1536;
	mov.u64 	%rd60, $str;
	cvta.global.u64 	%rd61, %rd60;
	{ // callseq 0, 0
	.param .b64 param0;
	st.param.b64 	[param0], %rd61;
	.param .b64 param1;
	st.param.b64 	[param1], 0;
	.param .b32 retval0;
	call.uni (retval0), 
	vprintf, 
	(
	param0, 
	param1
	);
	ld.param.b32 	%r630, [retval0];
	} // callseq 0
	mov.u32 	%r632, %ntid.x;
	mov.u32 	%r633, %ctaid.x;
	mov.u32 	%r634, %tid.x;
	mad.lo.s32 	%r635, %r632, %r633, %r634;
	mov.f64 	%fd61, 0d0000000000000000;
	st.local.v2.f64 	[%rd12], {%fd61, %fd61};
	st.local.v2.f64 	[%rd13], {%fd61, %fd61};
	st.local.v2.f64 	[%rd12+16], {%fd61, %fd61};
	st.local.v2.f64 	[%rd13+16], {%fd61, %fd61};
	st.local.v2.f64 	[%rd12+32], {%fd61, %fd61};
	st.local.v2.f64 	[%rd13+32], {%fd61, %fd61};
	st.local.v2.f64 	[%rd12+48], {%fd61, %fd61};
	st.local.v2.f64 	[%rd13+48], {%fd61, %fd61};
	st.local.v2.f64 	[%rd12+64], {%fd61, %fd61};
	st.local.v2.f64 	[%rd13+64], {%fd61, %fd61};
	st.local.v2.f64 	[%rd12+80], {%fd61, %fd61};
	st.local.v2.f64 	[%rd13+80], {%fd61, %fd61};
	st.local.v2.f64 	[%rd12+96], {%fd61, %fd61};
	st.local.v2.f64 	[%rd13+96], {%fd61, %fd61};
	st.local.v2.f64 	[%rd12+112], {%fd61, %fd61};
	st.local.v2.f64 	[%rd13+112], {%fd61, %fd61};
	st.local.v2.f64 	[%rd12+128], {%fd61, %fd61};
	st.local.v2.f64 	[%rd13+128], {%fd61, %fd61};
	st.local.v2.f64 	[%rd12+144], {%fd61, %fd61};
	st.local.v2.f64 	[%rd13+144], {%fd61, %fd61};
	st.local.v2.f64 	[%rd12+160], {%fd61, %fd61};
	st.local.v2.f64 	[%rd13+160], {%fd61, %fd61};
	st.local.v2.f64 	[%rd12+176], {%fd61, %fd61};
	st.local.v2.f64 	[%rd13+176], {%fd61, %fd61};
	st.local.v2.f64 	[%rd12+192], {%fd61, %fd61};
	st.local.v2.f64 	[%rd13+192], {%fd61, %fd61};
	st.local.v2.f64 	[%rd12+208], {%fd61, %fd61};
	st.local.v2.f64 	[%rd13+208], {%fd61, %fd61};
	st.local.v2.f64 	[%rd12+224], {%fd61, %fd61};
	st.local.v2.f64 	[%rd13+224], {%fd61, %fd61};
	st.local.v2.f64 	[%rd12+240], {%fd61, %fd61};
	st.local.v2.f64 	[%rd13+240], {%fd61, %fd61};
	st.local.v2.f64 	[%rd12+256], {%fd61, %fd61};
	st.local.v2.f64 	[%rd13+256], {%fd61, %fd61};
	st.local.v2.f64 	[%rd12+272], {%fd61, %fd61};
	st.local.v2.f64 	[%rd13+272], {%fd61, %fd61};
	mul.lo.s32 	%r636, %r635, 1500000;
	cvt.s64.s32 	%rd187, %r636;
	mul.wide.s32 	%rd62, %r636, 8;
	add.s64 	%rd63, %rd44, %rd62;
	mov.b64 	%rd64, 4591870180066957722;
	st.global.u64 	[%rd63], %rd64;
	mul.lo.s32 	%r637, %r628, %r626;
	cvt.rn.f64.s32 	%fd62, %r637;
	cvt.rn.f64.s32 	%fd63, %r627;
	cvt.rn.f64.s32 	%fd64, %r628;
	fma.rn.f64 	%fd65, %fd63, 0d3FB999999999999A, %fd64;
	div.rn.f64 	%fd66, %fd62, %fd65;
	add.s64 	%rd65, %rd43, %rd62;
	st.global.f64 	[%rd65], %fd66;
	add.s64 	%rd186, %rd42, %rd62;
	mov.b64 	%rd66, 0;
	st.global.u64 	[%rd186], %rd66;
	mov.b32 	%r638, 4;
	st.local.v2.u32 	[%rd14], {%r638, %r638};
	st.local.v2.u32 	[%rd14+8], {%r638, %r638};
	st.local.v2.u32 	[%rd14+16], {%r638, %r638};
	st.local.v2.u32 	[%rd14+24], {%r638, %r638};
	st.local.v2.u32 	[%rd14+32], {%r638, %r638};
	// begin inline asm
	mov.u64 	%rd40, %clock64;
	// end inline asm
	cvt.u32.u64 	%r639, %rd40;
	xor.b32  	%r640, %r639, -1429050551;
	mul.lo.s32 	%r641, %r640, 1099087573;
	{ .reg .b32 tmp; mov.b64 {tmp, %r642}, %rd40; }
	xor.b32  	%r643, %r642, -136515619;
	mul.lo.s32 	%r644, %r643, -1703105765;
	add.s32 	%r645, %r641, %r644;
	add.s32 	%r1, %r645, 6615241;
	add.s32 	%r1379, %r641, 123456789;
	st.local.v2.u32 	[%rd15], {%r1, %r1379};
	xor.b32  	%r1380, %r641, 362436069;
	add.s32 	%r1381, %r644, 521288629;
	st.local.v2.u32 	[%rd15+8], {%r1380, %r1381};
	xor.b32  	%r1382, %r644, 88675123;
	add.s32 	%r1383, %r641, 5783321;
	st.local.v2.u32 	[%rd15+16], {%r1382, %r1383};
	mov.b32 	%r1366, 0;
	mov.b64 	%rd185, 13;
$L__BB0_1:
	and.b64  	%rd19, %rd185, 3;
	setp.eq.s64 	%p3, %rd19, 0;
	@%p3 bra 	$L__BB0_113;
	mul.wide.u32 	%rd67, %r1366, 3200;
	mov.u64 	%rd68, precalc_xorwow_matrix;
	add.s64 	%rd20, %rd68, %rd67;
	mov.b32 	%r1379, 0;
	mov.u32 	%r1380, %r1379;
	mov.u32 	%r1381, %r1379;
	mov.u32 	%r1382, %r1379;
	mov.u32 	%r1383, %r1379;
	mov.u32 	%r1372, %r1379;
$L__BB0_3:
	mul.wide.u32 	%rd69, %r1372, 4;
	add.s64 	%rd70, %rd15, %rd69;
	ld.local.u32 	%r19, [%rd70+4];
	shl.b32 	%r20, %r1372, 5;
	mov.b32 	%r1378, 0;
$L__BB0_4:
	.pragma "nounroll";
	shr.u32 	%r648, %r19, %r1378;
	and.b32  	%r649, %r648, 1;
	setp.eq.b32 	%p4, %r649, 1;
	not.pred 	%p5, %p4;
	add.s32 	%r650, %r20, %r1378;
	mul.lo.s32 	%r651, %r650, 5;
	mul.wide.u32 	%rd71, %r651, 4;
	add.s64 	%rd21, %rd20, %rd71;
	@%p5 bra 	$L__BB0_6;
	ld.global.u32 	%r652, [%rd21];
	xor.b32  	%r1379, %r1379, %r652;
	ld.global.u32 	%r653, [%rd21+4];
	xor.b32  	%r1380, %r1380, %r653;
	ld.global.u32 	%r654, [%rd21+8];
	xor.b32  	%r1381, %r1381, %r654;
	ld.global.u32 	%r655, [%rd21+12];
	xor.b32  	%r1382, %r1382, %r655;
	ld.global.u32 	%r656, [%rd21+16];
	xor.b32  	%r1383, %r1383, %r656;
$L__BB0_6:
	and.b32  	%r658, %r648, 2;
	setp.eq.s32 	%p6, %r658, 0;
	@%p6 bra 	$L__BB0_8;
	ld.global.u32 	%r659, [%rd21+20];
	xor.b32  	%r1379, %r1379, %r659;
	ld.global.u32 	%r660, [%rd21+24];
	xor.b32  	%r1380, %r1380, %r660;
	ld.global.u32 	%r661, [%rd21+28];
	xor.b32  	%r1381, %r1381, %r661;
	ld.global.u32 	%r662, [%rd21+32];
	xor.b32  	%r1382, %r1382, %r662;
	ld.global.u32 	%r663, [%rd21+36];
	xor.b32  	%r1383, %r1383, %r663;
$L__BB0_8:
	and.b32  	%r665, %r648, 4;
	setp.eq.s32 	%p7, %r665, 0;
	@%p7 bra 	$L__BB0_10;
	ld.global.u32 	%r666, [%rd21+40];
	xor.b32  	%r1379, %r1379, %r666;
	ld.global.u32 	%r667, [%rd21+44];
	xor.b32  	%r1380, %r1380, %r667;
	ld.global.u32 	%r668, [%rd21+48];
	xor.b32  	%r1381, %r1381, %r668;
	ld.global.u32 	%r669, [%rd21+52];
	xor.b32  	%r1382, %r1382, %r669;
	ld.global.u32 	%r670, [%rd21+56];
	xor.b32  	%r1383, %r1383, %r670;
$L__BB0_10:
	and.b32  	%r672, %r648, 8;
	setp.eq.s32 	%p8, %r672, 0;
	@%p8 bra 	$L__BB0_12;
	ld.global.u32 	%r673, [%rd21+60];
	xor.b32  	%r1379, %r1379, %r673;
	ld.global.u32 	%r674, [%rd21+64];
	xor.b32  	%r1380, %r1380, %r674;
	ld.global.u32 	%r675, [%rd21+68];
	xor.b32  	%r1381, %r1381, %r675;
	ld.global.u32 	%r676, [%rd21+72];
	xor.b32  	%r1382, %r1382, %r676;
	ld.global.u32 	%r677, [%rd21+76];
	xor.b32  	%r1383, %r1383, %r677;
$L__BB0_12:
	and.b32  	%r679, %r648, 16;
	setp.eq.s32 	%p9, %r679, 0;
	@%p9 bra 	$L__BB0_14;
	ld.global.u32 	%r680, [%rd21+80];
	xor.b32  	%r1379, %r1379, %r680;
	ld.global.u32 	%r681, [%rd21+84];
	xor.b32  	%r1380, %r1380, %r681;
	ld.global.u32 	%r682, [%rd21+88];
	xor.b32  	%r1381, %r1381, %r682;
	ld.global.u32 	%r683, [%rd21+92];
	xor.b32  	%r1382, %r1382, %r683;
	ld.global.u32 	%r684, [%rd21+96];
	xor.b32  	%r1383, %r1383, %r684;
$L__BB0_14:
	and.b32  	%r686, %r648, 32;
	setp.eq.s32 	%p10, %r686, 0;
	@%p10 bra 	$L__BB0_16;
	ld.global.u32 	%r687, [%rd21+100];
	xor.b32  	%r1379, %r1379, %r687;
	ld.global.u32 	%r688, [%rd21+104];
	xor.b32  	%r1380, %r1380, %r688;
	ld.global.u32 	%r689, [%rd21+108];
	xor.b32  	%r1381, %r1381, %r689;
	ld.global.u32 	%r690, [%rd21+112];
	xor.b32  	%r1382, %r1382, %r690;
	ld.global.u32 	%r691, [%rd21+116];
	xor.b32  	%r1383, %r1383, %r691;
$L__BB0_16:
	and.b32  	%r693, %r648, 64;
	setp.eq.s32 	%p11, %r693, 0;
	@%p11 bra 	$L__BB0_18;
	ld.global.u32 	%r694, [%rd21+120];
	xor.b32  	%r1379, %r1379, %r694;
	ld.global.u32 	%r695, [%rd21+124];
	xor.b32  	%r1380, %r1380, %r695;
	ld.global.u32 	%r696, [%rd21+128];
	xor.b32  	%r1381, %r1381, %r696;
	ld.global.u32 	%r697, [%rd21+132];
	xor.b32  	%r1382, %r1382, %r697;
	ld.global.u32 	%r698, [%rd21+136];
	xor.b32  	%r1383, %r1383, %r698;
$L__BB0_18:
	and.b32  	%r700, %r648, 128;
	setp.eq.s32 	%p12, %r700, 0;
	@%p12 bra 	$L__BB0_20;
	ld.global.u32 	%r701, [%rd21+140];
	xor.b32  	%r1379, %r1379, %r701;
	ld.global.u32 	%r702, [%rd21+144];
	xor.b32  	%r1380, %r1380, %r702;
	ld.global.u32 	%r703, [%rd21+148];
	xor.b32  	%r1381, %r1381, %r703;
	ld.global.u32 	%r704, [%rd21+152];
	xor.b32  	%r1382, %r1382, %r704;
	ld.global.u32 	%r705, [%rd21+156];
	xor.b32  	%r1383, %r1383, %r705;
$L__BB0_20:
	and.b32  	%r707, %r648, 256;
	setp.eq.s32 	%p13, %r707, 0;
	@%p13 bra 	$L__BB0_22;
	ld.global.u32 	%r708, [%rd21+160];
	xor.b32  	%r1379, %r1379, %r708;
	ld.global.u32 	%r709, [%rd21+164];
	xor.b32  	%r1380, %r1380, %r709;
	ld.global.u32 	%r710, [%rd21+168];
	xor.b32  	%r1381, %r1381, %r710;
	ld.global.u32 	%r711, [%rd21+172];
	xor.b32  	%r1382, %r1382, %r711;
	ld.global.u32 	%r712, [%rd21+176];
	xor.b32  	%r1383, %r1383, %r712;
$L__BB0_22:
	and.b32  	%r714, %r648, 512;
	setp.eq.s32 	%p14, %r714, 0;
	@%p14 bra 	$L__BB0_24;
	ld.global.u32 	%r715, [%rd21+180];
	xor.b32  	%r1379, %r1379, %r715;
	ld.global.u32 	%r716, [%rd21+184];
	xor.b32  	%r1380, %r1380, %r716;
	ld.global.u32 	%r717, [%rd21+188];
	xor.b32  	%r1381, %r1381, %r717;
	ld.global.u32 	%r718, [%rd21+192];
	xor.b32  	%r1382, %r1382, %r718;
	ld.global.u32 	%r719, [%rd21+196];
	xor.b32  	%r1383, %r1383, %r719;
$L__BB0_24:
	and.b32  	%r721, %r648, 1024;
	setp.eq.s32 	%p15, %r721, 0;
	@%p15 bra 	$L__BB0_26;
	ld.global.u32 	%r722, [%rd21+200];
	xor.b32  	%r1379, %r1379, %r722;
	ld.global.u32 	%r723, [%rd21+204];
	xor.b32  	%r1380, %r1380, %r723;
	ld.global.u32 	%r724, [%rd21+208];
	xor.b32  	%r1381, %r1381, %r724;
	ld.global.u32 	%r725, [%rd21+212];
	xor.b32  	%r1382, %r1382, %r725;
	ld.global.u32 	%r726, [%rd21+216];
	xor.b32  	%r1383, %r1383, %r726;
$L__BB0_26:
	and.b32  	%r728, %r648, 2048;
	setp.eq.s32 	%p16, %r728, 0;
	@%p16 bra 	$L__BB0_28;
	ld.global.u32 	%r729, [%rd21+220];
	xor.b32  	%r1379, %r1379, %r729;
	ld.global.u32 	%r730, [%rd21+224];
	xor.b32  	%r1380, %r1380, %r730;
	ld.global.u32 	%r731, [%rd21+228];
	xor.b32  	%r1381, %r1381, %r731;
	ld.global.u32 	%r732, [%rd21+232];
	xor.b32  	%r1382, %r1382, %r732;
	ld.global.u32 	%r733, [%rd21+236];
	xor.b32  	%r1383, %r1383, %r733;
$L__BB0_28:
	and.b32  	%r735, %r648, 4096;
	setp.eq.s32 	%p17, %r735, 0;
	@%p17 bra 	$L__BB0_30;
	ld.global.u32 	%r736, [%rd21+240];
	xor.b32  	%r1379, %r1379, %r736;
	ld.global.u32 	%r737, [%rd21+244];
	xor.b32  	%r1380, %r1380, %r737;
	ld.global.u32 	%r738, [%rd21+248];
	xor.b32  	%r1381, %r1381, %r738;
	ld.global.u32 	%r739, [%rd21+252];
	xor.b32  	%r1382, %r1382, %r739;
	ld.global.u32 	%r740, [%rd21+256];
	xor.b32  	%r1383, %r1383, %r740;
$L__BB0_30:
	and.b32  	%r742, %r648, 8192;
	setp.eq.s32 	%p18, %r742, 0;
	@%p18 bra 	$L__BB0_32;
	ld.global.u32 	%r743, [%rd21+260];
	xor.b32  	%r1379, %r1379, %r743;
	ld.global.u32 	%r744, [%rd21+264];
	xor.b32  	%r1380, %r1380, %r744;
	ld.global.u32 	%r745, [%rd21+268];
	xor.b32  	%r1381, %r1381, %r745;
	ld.global.u32 	%r746, [%rd21+272];
	xor.b32  	%r1382, %r1382, %r746;
	ld.global.u32 	%r747, [%rd21+276];
	xor.b32  	%r1383, %r1383, %r747;
$L__BB0_32:
	and.b32  	%r749, %r648, 16384;
	setp.eq.s32 	%p19, %r749, 0;
	@%p19 bra 	$L__BB0_34;
	ld.global.u32 	%r750, [%rd21+280];
	xor.b32  	%r1379, %r1379, %r750;
	ld.global.u32 	%r751, [%rd21+284];
	xor.b32  	%r1380, %r1380, %r751;
	ld.global.u32 	%r752, [%rd21+288];
	xor.b32  	%r1381, %r1381, %r752;
	ld.global.u32 	%r753, [%rd21+292];
	xor.b32  	%r1382, %r1382, %r753;
	ld.global.u32 	%r754, [%rd21+296];
	xor.b32  	%r1383, %r1383, %r754;
$L__BB0_34:
	and.b32  	%r756, %r648, 32768;
	setp.eq.s32 	%p20, %r756, 0;
	@%p20 bra 	$L__BB0_36;
	ld.global.u32 	%r757, [%rd21+300];
	xor.b32  	%r1379, %r1379, %r757;
	ld.global.u32 	%r758, [%rd21+304];
	xor.b32  	%r1380, %r1380, %r758;
	ld.global.u32 	%r759, [%rd21+308];
	xor.b32  	%r1381, %r1381, %r759;
	ld.global.u32 	%r760, [%rd21+312];
	xor.b32  	%r1382, %r1382, %r760;
	ld.global.u32 	%r761, [%rd21+316];
	xor.b32  	%r1383, %r1383, %r761;
$L__BB0_36:
	add.s32 	%r1378, %r1378, 16;
	setp.ne.s32 	%p21, %r1378, 32;
	@%p21 bra 	$L__BB0_4;
	mad.lo.s32 	%r762, %r1372, -31, %r20;
	add.s32 	%r1372, %r762, 1;
	setp.ne.s32 	%p22, %r1372, 5;
	@%p22 bra 	$L__BB0_3;
	st.local.u32 	[%rd15+4], %r1379;
	st.local.v2.u32 	[%rd15+8], {%r1380, %r1381};
	st.local.v2.u32 	[%rd15+16], {%r1382, %r1383};
	setp.eq.s64 	%p23, %rd19, 1;
	@%p23 bra 	$L__BB0_113;
	mov.b32 	%r1379, 0;
	mov.u32 	%r1380, %r1379;
	mov.u32 	%r1381, %r1379;
	mov.u32 	%r1382, %r1379;
	mov.u32 	%r1383, %r1379;
	mov.u32 	%r1464, %r1379;
$L__BB0_40:
	mul.wide.u32 	%rd72, %r1464, 4;
	add.s64 	%rd73, %rd15, %rd72;
	ld.local.u32 	%r195, [%rd73+4];
	shl.b32 	%r196, %r1464, 5;
	mov.b32 	%r1470, 0;
$L__BB0_41:
	.pragma "nounroll";
	shr.u32 	%r765, %r195, %r1470;
	and.b32  	%r766, %r765, 1;
	setp.eq.b32 	%p24, %r766, 1;
	not.pred 	%p25, %p24;
	add.s32 	%r767, %r196, %r1470;
	mul.lo.s32 	%r768, %r767, 5;
	mul.wide.u32 	%rd74, %r768, 4;
	add.s64 	%rd22, %rd20, %rd74;
	@%p25 bra 	$L__BB0_43;
	ld.global.u32 	%r769, [%rd22];
	xor.b32  	%r1379, %r1379, %r769;
	ld.global.u32 	%r770, [%rd22+4];
	xor.b32  	%r1380, %r1380, %r770;
	ld.global.u32 	%r771, [%rd22+8];
	xor.b32  	%r1381, %r1381, %r771;
	ld.global.u32 	%r772, [%rd22+12];
	xor.b32  	%r1382, %r1382, %r772;
	ld.global.u32 	%r773, [%rd22+16];
	xor.b32  	%r1383, %r1383, %r773;
$L__BB0_43:
	and.b32  	%r775, %r765, 2;
	setp.eq.s32 	%p26, %r775, 0;
	@%p26 bra 	$L__BB0_45;
	ld.global.u32 	%r776, [%rd22+20];
	xor.b32  	%r1379, %r1379, %r776;
	ld.global.u32 	%r777, [%rd22+24];
	xor.b32  	%r1380, %r1380, %r777;
	ld.global.u32 	%r778, [%rd22+28];
	xor.b32  	%r1381, %r1381, %r778;
	ld.global.u32 	%r779, [%rd22+32];
	xor.b32  	%r1382, %r1382, %r779;
	ld.global.u32 	%r780, [%rd22+36];
	xor.b32  	%r1383, %r1383, %r780;
$L__BB0_45:
	and.b32  	%r782, %r765, 4;
	setp.eq.s32 	%p27, %r782, 0;
	@%p27 bra 	$L__BB0_47;
	ld.global.u32 	%r783, [%rd22+40];
	xor.b32  	%r1379, %r1379, %r783;
	ld.global.u32 	%r784, [%rd22+44];
	xor.b32  	%r1380, %r1380, %r784;
	ld.global.u32 	%r785, [%rd22+48];
	xor.b32  	%r1381, %r1381, %r785;
	ld.global.u32 	%r786, [%rd22+52];
	xor.b32  	%r1382, %r1382, %r786;
	ld.global.u32 	%r787, [%rd22+56];
	xor.b32  	%r1383, %r1383, %r787;
$L__BB0_47:
	and.b32  	%r789, %r765, 8;
	setp.eq.s32 	%p28, %r789, 0;
	@%p28 bra 	$L__BB0_49;
	ld.global.u32 	%r790, [%rd22+60];
	xor.b32  	%r1379, %r1379, %r790;
	ld.global.u32 	%r791, [%rd22+64];
	xor.b32  	%r1380, %r1380, %r791;
	ld.global.u32 	%r792, [%rd22+68];
	xor.b32  	%r1381, %r1381, %r792;
	ld.global.u32 	%r793, [%rd22+72];
	xor.b32  	%r1382, %r1382, %r793;
	ld.global.u32 	%r794, [%rd22+76];
	xor.b32  	%r1383, %r1383, %r794;
$L__BB0_49:
	and.b32  	%r796, %r765, 16;
	setp.eq.s32 	%p29, %r796, 0;
	@%p29 bra 	$L__BB0_51;
	ld.global.u32 	%r797, [%rd22+80];
	xor.b32  	%r1379, %r1379, %r797;
	ld.global.u32 	%r798, [%rd22+84];
	xor.b32  	%r1380, %r1380, %r798;
	ld.global.u32 	%r799, [%rd22+88];
	xor.b32  	%r1381, %r1381, %r799;
	ld.global.u32 	%r800, [%rd22+92];
	xor.b32  	%r1382, %r1382, %r800;
	ld.global.u32 	%r801, [%rd22+96];
	xor.b32  	%r1383, %r1383, %r801;
$L__BB0_51:
	and.b32  	%r803, %r765, 32;
	setp.eq.s32 	%p30, %r803, 0;
	@%p30 bra 	$L__BB0_53;
	ld.global.u32 	%r804, [%rd22+100];
	xor.b32  	%r1379, %r1379, %r804;
	ld.global.u32 	%r805, [%rd22+104];
	xor.b32  	%r1380, %r1380, %r805;
	ld.global.u32 	%r806, [%rd22+108];
	xor.b32  	%r1381, %r1381, %r806;
	ld.global.u32 	%r807, [%rd22+112];
	xor.b32  	%r1382, %r1382, %r807;
	ld.global.u32 	%r808, [%rd22+116];
	xor.b32  	%r1383, %r1383, %r808;
$L__BB0_53:
	and.b32  	%r810, %r765, 64;
	setp.eq.s32 	%p31, %r810, 0;
	@%p31 bra 	$L__BB0_55;
	ld.global.u32 	%r811, [%rd22+120];
	xor.b32  	%r1379, %r1379, %r811;
	ld.global.u32 	%r812, [%rd22+124];
	xor.b32  	%r1380, %r1380, %r812;
	ld.global.u32 	%r813, [%rd22+128];
	xor.b32  	%r1381, %r1381, %r813;
	ld.global.u32 	%r814, [%rd22+132];
	xor.b32  	%r1382, %r1382, %r814;
	ld.global.u32 	%r815, [%rd22+136];
	xor.b32  	%r1383, %r1383, %r815;
$L__BB0_55:
	and.b32  	%r817, %r765, 128;
	setp.eq.s32 	%p32, %r817, 0;
	@%p32 bra 	$L__BB0_57;
	ld.global.u32 	%r818, [%rd22+140];
	xor.b32  	%r1379, %r1379, %r818;
	ld.global.u32 	%r819, [%rd22+144];
	xor.b32  	%r1380, %r1380, %r819;
	ld.global.u32 	%r820, [%rd22+148];
	xor.b32  	%r1381, %r1381, %r820;
	ld.global.u32 	%r821, [%rd22+152];
	xor.b32  	%r1382, %r1382, %r821;
	ld.global.u32 	%r822, [%rd22+156];
	xor.b32  	%r1383, %r1383, %r822;
$L__BB0_57:
	and.b32  	%r824, %r765, 256;
	setp.eq.s32 	%p33, %r824, 0;
	@%p33 bra 	$L__BB0_59;
	ld.global.u32 	%r825, [%rd22+160];
	xor.b32  	%r1379, %r1379, %r825;
	ld.global.u32 	%r826, [%rd22+164];
	xor.b32  	%r1380, %r1380, %r826;
	ld.global.u32 	%r827, [%rd22+168];
	xor.b32  	%r1381, %r1381, %r827;
	ld.global.u32 	%r828, [%rd22+172];
	xor.b32  	%r1382, %r1382, %r828;
	ld.global.u32 	%r829, [%rd22+176];
	xor.b32  	%r1383, %r1383, %r829;
$L__BB0_59:
	and.b32  	%r831, %r765, 512;
	setp.eq.s32 	%p34, %r831, 0;
	@%p34 bra 	$L__BB0_61;
	ld.global.u32 	%r832, [%rd22+180];
	xor.b32  	%r1379, %r1379, %r832;
	ld.global.u32 	%r833, [%rd22+184];
	xor.b32  	%r1380, %r1380, %r833;
	ld.global.u32 	%r834, [%rd22+188];
	xor.b32  	%r1381, %r1381, %r834;
	ld.global.u32 	%r835, [%rd22+192];
	xor.b32  	%r1382, %r1382, %r835;
	ld.global.u32 	%r836, [%rd22+196];
	xor.b32  	%r1383, %r1383, %r836;
$L__BB0_61:
	and.b32  	%r838, %r765, 1024;
	setp.eq.s32 	%p35, %r838, 0;
	@%p35 bra 	$L__BB0_63;
	ld.global.u32 	%r839, [%rd22+200];
	xor.b32  	%r1379, %r1379, %r839;
	ld.global.u32 	%r840, [%rd22+204];
	xor.b32  	%r1380, %r1380, %r840;
	ld.global.u32 	%r841, [%rd22+208];
	xor.b32  	%r1381, %r1381, %r841;
	ld.global.u32 	%r842, [%rd22+212];
	xor.b32  	%r1382, %r1382, %r842;
	ld.global.u32 	%r843, [%rd22+216];
	xor.b32  	%r1383, %r1383, %r843;
$L__BB0_63:
	and.b32  	%r845, %r765, 2048;
	setp.eq.s32 	%p36, %r845, 0;
	@%p36 bra 	$L__BB0_65;
	ld.global.u32 	%r846, [%rd22+220];
	xor.b32  	%r1379, %r1379, %r846;
	ld.global.u32 	%r847, [%rd22+224];
	xor.b32  	%r1380, %r1380, %r847;
	ld.global.u32 	%r848, [%rd22+228];
	xor.b32  	%r1381, %r1381, %r848;
	ld.global.u32 	%r849, [%rd22+232];
	xor.b32  	%r1382, %r1382, %r849;
	ld.global.u32 	%r850, [%rd22+236];
	xor.b32  	%r1383, %r1383, %r850;
$L__BB0_65:
	and.b32  	%r852, %r765, 4096;
	setp.eq.s32 	%p37, %r852, 0;
	@%p37 bra 	$L__BB0_67;
	ld.global.u32 	%r853, [%rd22+240];
	xor.b32  	%r1379, %r1379, %r853;
	ld.global.u32 	%r854, [%rd22+244];
	xor.b32  	%r1380, %r1380, %r854;
	ld.global.u32 	%r855, [%rd22+248];
	xor.b32  	%r1381, %r1381, %r855;
	ld.global.u32 	%r856, [%rd22+252];
	xor.b32  	%r1382, %r1382, %r856;
	ld.global.u32 	%r857, [%rd22+256];
	xor.b32  	%r1383, %r1383, %r857;
$L__BB0_67:
	and.b32  	%r859, %r765, 8192;
	setp.eq.s32 	%p38, %r859, 0;
	@%p38 bra 	$L__BB0_69;
	ld.global.u32 	%r860, [%rd22+260];
	xor.b32  	%r1379, %r1379, %r860;
	ld.global.u32 	%r861, [%rd22+264];
	xor.b32  	%r1380, %r1380, %r861;
	ld.global.u32 	%r862, [%rd22+268];
	xor.b32  	%r1381, %r1381, %r862;
	ld.global.u32 	%r863, [%rd22+272];
	xor.b32  	%r1382, %r1382, %r863;
	ld.global.u32 	%r864, [%rd22+276];
	xor.b32  	%r1383, %r1383, %r864;
$L__BB0_69:
	and.b32  	%r866, %r765, 16384;
	setp.eq.s32 	%p39, %r866, 0;
	@%p39 bra 	$L__BB0_71;
	ld.global.u32 	%r867, [%rd22+280];
	xor.b32  	%r1379, %r1379, %r867;
	ld.global.u32 	%r868, [%rd22+284];
	xor.b32  	%r1380, %r1380, %r868;
	ld.global.u32 	%r869, [%rd22+288];
	xor.b32  	%r1381, %r1381, %r869;
	ld.global.u32 	%r870, [%rd22+292];
	xor.b32  	%r1382, %r1382, %r870;
	ld.global.u32 	%r871, [%rd22+296];
	xor.b32  	%r1383, %r1383, %r871;
$L__BB0_71:
	and.b32  	%r873, %r765, 32768;
	setp.eq.s32 	%p40, %r873, 0;
	@%p40 bra 	$L__BB0_73;
	ld.global.u32 	%r874, [%rd22+300];
	xor.b32  	%r1379, %r1379, %r874;
	ld.global.u32 	%r875, [%rd22+304];
	xor.b32  	%r1380, %r1380, %r875;
	ld.global.u32 	%r876, [%rd22+308];
	xor.b32  	%r1381, %r1381, %r876;
	ld.global.u32 	%r877, [%rd22+312];
	xor.b32  	%r1382, %r1382, %r877;
	ld.global.u32 	%r878, [%rd22+316];
	xor.b32  	%r1383, %r1383, %r878;
$L__BB0_73:
	add.s32 	%r1470, %r1470, 16;
	setp.ne.s32 	%p41, %r1470, 32;
	@%p41 bra 	$L__BB0_41;
	mad.lo.s32 	%r879, %r1464, -31, %r196;
	add.s32 	%r1464, %r879, 1;
	setp.ne.s32 	%p42, %r1464, 5;
	@%p42 bra 	$L__BB0_40;
	st.local.u32 	[%rd15+4], %r1379;
	st.local.v2.u32 	[%rd15+8], {%r1380, %r1381};
	st.local.v2.u32 	[%rd15+16], {%r1382, %r1383};
	setp.ne.s64 	%p43, %rd19, 3;
	@%p43 bra 	$L__BB0_113;
	mov.b32 	%r1379, 0;
	mov.u32 	%r1380, %r1379;
	mov.u32 	%r1381, %r1379;
	mov.u32 	%r1382, %r1379;
	mov.u32 	%r1383, %r1379;
	mov.u32 	%r1556, %r1379;
$L__BB0_77:
	mul.wide.u32 	%rd75, %r1556, 4;
	add.s64 	%rd76, %rd15, %rd75;
	ld.local.u32 	%r371, [%rd76+4];
	shl.b32 	%r372, %r1556, 5;
	mov.b32 	%r1562, 0;
$L__BB0_78:
	.pragma "nounroll";
	shr.u32 	%r882, %r371, %r1562;
	and.b32  	%r883, %r882, 1;
	setp.eq.b32 	%p44, %r883, 1;
	not.pred 	%p45, %p44;
	add.s32 	%r884, %r372, %r1562;
	mul.lo.s32 	%r885, %r884, 5;
	mul.wide.u32 	%rd77, %r885, 4;
	add.s64 	%rd23, %rd20, %rd77;
	@%p45 bra 	$L__BB0_80;
	ld.global.u32 	%r886, [%rd23];
	xor.b32  	%r1379, %r1379, %r886;
	ld.global.u32 	%r887, [%rd23+4];
	xor.b32  	%r1380, %r1380, %r887;
	ld.global.u32 	%r888, [%rd23+8];
	xor.b32  	%r1381, %r1381, %r888;
	ld.global.u32 	%r889, [%rd23+12];
	xor.b32  	%r1382, %r1382, %r889;
	ld.global.u32 	%r890, [%rd23+16];
	xor.b32  	%r1383, %r1383, %r890;
$L__BB0_80:
	and.b32  	%r892, %r882, 2;
	setp.eq.s32 	%p46, %r892, 0;
	@%p46 bra 	$L__BB0_82;
	ld.global.u32 	%r893, [%rd23+20];
	xor.b32  	%r1379, %r1379, %r893;
	ld.global.u32 	%r894, [%rd23+24];
	xor.b32  	%r1380, %r1380, %r894;
	ld.global.u32 	%r895, [%rd23+28];
	xor.b32  	%r1381, %r1381, %r895;
	ld.global.u32 	%r896, [%rd23+32];
	xor.b32  	%r1382, %r1382, %r896;
	ld.global.u32 	%r897, [%rd23+36];
	xor.b32  	%r1383, %r1383, %r897;
$L__BB0_82:
	and.b32  	%r899, %r882, 4;
	setp.eq.s32 	%p47, %r899, 0;
	@%p47 bra 	$L__BB0_84;
	ld.global.u32 	%r900, [%rd23+40];
	xor.b32  	%r1379, %r1379, %r900;
	ld.global.u32 	%r901, [%rd23+44];
	xor.b32  	%r1380, %r1380, %r901;
	ld.global.u32 	%r902, [%rd23+48];
	xor.b32  	%r1381, %r1381, %r902;
	ld.global.u32 	%r903, [%rd23+52];
	xor.b32  	%r1382, %r1382, %r903;
	ld.global.u32 	%r904, [%rd23+56];
	xor.b32  	%r1383, %r1383, %r904;
$L__BB0_84:
	and.b32  	%r906, %r882, 8;
	setp.eq.s32 	%p48, %r906, 0;
	@%p48 bra 	$L__BB0_86;
	ld.global.u32 	%r907, [%rd23+60];
	xor.b32  	%r1379, %r1379, %r907;
	ld.global.u32 	%r908, [%rd23+64];
	xor.b32  	%r1380, %r1380, %r908;
	ld.global.u32 	%r909, [%rd23+68];
	xor.b32  	%r1381, %r1381, %r909;
	ld.global.u32 	%r910, [%rd23+72];
	xor.b32  	%r1382, %r1382, %r910;
	ld.global.u32 	%r911, [%rd23+76];
	xor.b32  	%r1383, %r1383, %r911;
$L__BB0_86:
	and.b32  	%r913, %r882, 16;
	setp.eq.s32 	%p49, %r913, 0;
	@%p49 bra 	$L__BB0_88;
	ld.global.u32 	%r914, [%rd23+80];
	xor.b32  	%r1379, %r1379, %r914;
	ld.global.u32 	%r915, [%rd23+84];
	xor.b32  	%r1380, %r1380, %r915;
	ld.global.u32 	%r916, [%rd23+88];
	xor.b32  	%r1381, %r1381, %r916;
	ld.global.u32 	%r917, [%rd23+92];
	xor.b32  	%r1382, %r1382, %r917;
	ld.global.u32 	%r918, [%rd23+96];
	xor.b32  	%r1383, %r1383, %r918;
$L__BB0_88:
	and.b32  	%r920, %r882, 32;
	setp.eq.s32 	%p50, %r920, 0;
	@%p50 bra 	$L__BB0_90;
	ld.global.u32 	%r921, [%rd23+100];
	xor.b32  	%r1379, %r1379, %r921;
	ld.global.u32 	%r922, [%rd23+104];
	xor.b32  	%r1380, %r1380, %r922;
	ld.global.u32 	%r923, [%rd23+108];
	xor.b32  	%r1381, %r1381, %r923;
	ld.global.u32 	%r924, [%rd23+112];
	xor.b32  	%r1382, %r1382, %r924;
	ld.global.u32 	%r925, [%rd23+116];
	xor.b32  	%r1383, %r1383, %r925;
$L__BB0_90:
	and.b32  	%r927, %r882, 64;
	setp.eq.s32 	%p51, %r927, 0;
	@%p51 bra 	$L__BB0_92;
	ld.global.u32 	%r928, [%rd23+120];
	xor.b32  	%r1379, %r1379, %r928;
	ld.global.u32 	%r929, [%rd23+124];
	xor.b32  	%r1380, %r1380, %r929;
	ld.global.u32 	%r930, [%rd23+128];
	xor.b32  	%r1381, %r1381, %r930;
	ld.global.u32 	%r931, [%rd23+132];
	xor.b32  	%r1382, %r1382, %r931;
	ld.global.u32 	%r932, [%rd23+136];
	xor.b32  	%r1383, %r1383, %r932;
$L__BB0_92:
	and.b32  	%r934, %r882, 128;
	setp.eq.s32 	%p52, %r934, 0;
	@%p52 bra 	$L__BB0_94;
	ld.global.u32 	%r935, [%rd23+140];
	xor.b32  	%r1379, %r1379, %r935;
	ld.global.u32 	%r936, [%rd23+144];
	xor.b32  	%r1380, %r1380, %r936;
	ld.global.u32 	%r937, [%rd23+148];
	xor.b32  	%r1381, %r1381, %r937;
	ld.global.u32 	%r938, [%rd23+152];
	xor.b32  	%r1382, %r1382, %r938;
	ld.global.u32 	%r939, [%rd23+156];
	xor.b32  	%r1383, %r1383, %r939;
$L__BB0_94:
	and.b32  	%r941, %r882, 256;
	setp.eq.s32 	%p53, %r941, 0;
	@%p53 bra 	$L__BB0_96;
	ld.global.u32 	%r942, [%rd23+160];
	xor.b32  	%r1379, %r1379, %r942;
	ld.global.u32 	%r943, [%rd23+164];
	xor.b32  	%r1380, %r1380, %r943;
	ld.global.u32 	%r944, [%rd23+168];
	xor.b32  	%r1381, %r1381, %r944;
	ld.global.u32 	%r945, [%rd23+172];
	xor.b32  	%r1382, %r1382, %r945;
	ld.global.u32 	%r946, [%rd23+176];
	xor.b32  	%r1383, %r1383, %r946;
$L__BB0_96:
	and.b32  	%r948, %r882, 512;
	setp.eq.s32 	%p54, %r948, 0;
	@%p54 bra 	$L__BB0_98;
	ld.global.u32 	%r949, [%rd23+180];
	xor.b32  	%r1379, %r1379, %r949;
	ld.global.u32 	%r950, [%rd23+184];
	xor.b32  	%r1380, %r1380, %r950;
	ld.global.u32 	%r951, [%rd23+188];
	xor.b32  	%r1381, %r1381, %r951;
	ld.global.u32 	%r952, [%rd23+192];
	xor.b32  	%r1382, %r1382, %r952;
	ld.global.u32 	%r953, [%rd23+196];
	xor.b32  	%r1383, %r1383, %r953;
$L__BB0_98:
	and.b32  	%r955, %r882, 1024;
	setp.eq.s32 	%p55, %r955, 0;
	@%p55 bra 	$L__BB0_100;
	ld.global.u32 	%r956, [%rd23+200];
	xor.b32  	%r1379, %r1379, %r956;
	ld.global.u32 	%r957, [%rd23+204];
	xor.b32  	%r1380, %r1380, %r957;
	ld.global.u32 	%r958, [%rd23+208];
	xor.b32  	%r1381, %r1381, %r958;
	ld.global.u32 	%r959, [%rd23+212];
	xor.b32  	%r1382, %r1382, %r959;
	ld.global.u32 	%r960, [%rd23+216];
	xor.b32  	%r1383, %r1383, %r960;
$L__BB0_100:
	and.b32  	%r962, %r882, 2048;
	setp.eq.s32 	%p56, %r962, 0;
	@%p56 bra 	$L__BB0_102;
	ld.global.u32 	%r963, [%rd23+220];
	xor.b32  	%r1379, %r1379, %r963;
	ld.global.u32 	%r964, [%rd23+224];
	xor.b32  	%r1380, %r1380, %r964;
	ld.global.u32 	%r965, [%rd23+228];
	xor.b32  	%r1381, %r1381, %r965;
	ld.global.u32 	%r966, [%rd23+232];
	xor.b32  	%r1382, %r1382, %r966;
	ld.global.u32 	%r967, [%rd23+236];
	xor.b32  	%r1383, %r1383, %r967;
$L__BB0_102:
	and.b32  	%r969, %r882, 4096;
	setp.eq.s32 	%p57, %r969, 0;
	@%p57 bra 	$L__BB0_104;
	ld.global.u32 	%r970, [%rd23+240];
	xor.b32  	%r1379, %r1379, %r970;
	ld.global.u32 	%r971, [%rd23+244];
	xor.b32  	%r1380, %r1380, %r971;
	ld.global.u32 	%r972, [%rd23+248];
	xor.b32  	%r1381, %r1381, %r972;
	ld.global.u32 	%r973, [%rd23+252];
	xor.b32  	%r1382, %r1382, %r973;
	ld.global.u32 	%r974, [%rd23+256];
	xor.b32  	%r1383, %r1383, %r974;
$L__BB0_104:
	and.b32  	%r976, %r882, 8192;
	setp.eq.s32 	%p58, %r976, 0;
	@%p58 bra 	$L__BB0_106;
	ld.global.u32 	%r977, [%rd23+260];
	xor.b32  	%r1379, %r1379, %r977;
	ld.global.u32 	%r978, [%rd23+264];
	xor.b32  	%r1380, %r1380, %r978;
	ld.global.u32 	%r979, [%rd23+268];
	xor.b32  	%r1381, %r1381, %r979;
	ld.global.u32 	%r980, [%rd23+272];
	xor.b32  	%r1382, %r1382, %r980;
	ld.global.u32 	%r981, [%rd23+276];
	xor.b32  	%r1383, %r1383, %r981;
$L__BB0_106:
	and.b32  	%r983, %r882, 16384;
	setp.eq.s32 	%p59, %r983, 0;
	@%p59 bra 	$L__BB0_108;
	ld.global.u32 	%r984, [%rd23+280];
	xor.b32  	%r1379, %r1379, %r984;
	ld.global.u32 	%r985, [%rd23+284];
	xor.b32  	%r1380, %r1380, %r985;
	ld.global.u32 	%r986, [%rd23+288];
	xor.b32  	%r1381, %r1381, %r986;
	ld.global.u32 	%r987, [%rd23+292];
	xor.b32  	%r1382, %r1382, %r987;
	ld.global.u32 	%r988, [%rd23+296];
	xor.b32  	%r1383, %r1383, %r988;
$L__BB0_108:
	and.b32  	%r990, %r882, 32768;
	setp.eq.s32 	%p60, %r990, 0;
	@%p60 bra 	$L__BB0_110;
	ld.global.u32 	%r991, [%rd23+300];
	xor.b32  	%r1379, %r1379, %r991;
	ld.global.u32 	%r992, [%rd23+304];
	xor.b32  	%r1380, %r1380, %r992;
	ld.global.u32 	%r993, [%rd23+308];
	xor.b32  	%r1381, %r1381, %r993;
	ld.global.u32 	%r994, [%rd23+312];
	xor.b32  	%r1382, %r1382, %r994;
	ld.global.u32 	%r995, [%rd23+316];
	xor.b32  	%r1383, %r1383, %r995;
$L__BB0_110:
	add.s32 	%r1562, %r1562, 16;
	setp.ne.s32 	%p61, %r1562, 32;
	@%p61 bra 	$L__BB0_78;
	mad.lo.s32 	%r996, %r1556, -31, %r372;
	add.s32 	%r1556, %r996, 1;
	setp.ne.s32 	%p62, %r1556, 5;
	@%p62 bra 	$L__BB0_77;
	st.local.u32 	[%rd15+4], %r1379;
	st.local.v2.u32 	[%rd15+8], {%r1380, %r1381};
	st.local.v2.u32 	[%rd15+16], {%r1382, %r1383};
$L__BB0_113:
	shr.u64 	%rd185, %rd185, 2;
	add.s32 	%r1366, %r1366, 1;
	setp.ne.s32 	%p63, %r1366, 2;
	@%p63 bra 	$L__BB0_1;
	mov.b32 	%r997, 0;
	st.local.v2.u32 	[%rd15+24], {%r997, %r997};
	st.local.u32 	[%rd15+32], %r997;
	mov.b64 	%rd78, 0;
	st.local.u64 	[%rd15+40], %rd78;
	shr.u32 	%r998, %r1379, 2;
	xor.b32  	%r999, %r998, %r1379;
	shl.b32 	%r1000, %r1383, 4;
	shl.b32 	%r1001, %r999, 1;
	xor.b32  	%r1002, %r1001, %r1000;
	xor.b32  	%r1003, %r1002, %r999;
	xor.b32  	%r1004, %r1003, %r1383;
	add.s32 	%r1005, %r1, %r1004;
	add.s32 	%r1006, %r1005, 362437;
	cvt.rn.f32.u32 	%f112, %r1006;
	fma.rn.f32 	%f113, %f112, 0f2F800000, 0f2F000000;
	cvt.f64.f32 	%fd67, %f113;
	st.local.v2.f64 	[%rd4], {%fd57, %fd57};
	st.local.v2.f64 	[%rd5], {%fd57, %fd57};
	st.local.v2.f64 	[%rd6], {%fd59, %fd59};
	st.local.v2.f64 	[%rd7], {%fd59, %fd59};
	st.local.v2.f64 	[%rd10], {%fd60, %fd60};
	st.local.v2.f64 	[%rd11], {%fd60, %fd60};
	st.local.v2.f64 	[%rd8], {%fd58, %fd58};
	st.local.v2.f64 	[%rd9], {%fd58, %fd58};
	mov.f64 	%fd68, 0d0000000000000000;
	st.local.v2.f64 	[%rd3], {%fd68, %fd68};
	shr.u32 	%r1007, %r1380, 2;
	xor.b32  	%r1008, %r1007, %r1380;
	shl.b32 	%r1009, %r1004, 4;
	shl.b32 	%r1010, %r1008, 1;
	xor.b32  	%r1011, %r1010, %r1009;
	xor.b32  	%r1012, %r1011, %r1008;
	xor.b32  	%r1013, %r1012, %r1004;
	add.s32 	%r1014, %r1, %r1013;
	add.s32 	%r1015, %r1014, 724874;
	cvt.rn.f32.u32 	%f114, %r1015;
	fma.rn.f32 	%f115, %f114, 0f2F800000, 0f2F000000;
	cvt.f64.f32 	%fd69, %f115;
	st.local.v2.f64 	[%rd2], {%fd67, %fd69};
	shr.u32 	%r1016, %r1381, 2;
	xor.b32  	%r1017, %r1016, %r1381;
	shl.b32 	%r1018, %r1013, 4;
	shl.b32 	%r1019, %r1017, 1;
	xor.b32  	%r1020, %r1019, %r1018;
	xor.b32  	%r1021, %r1020, %r1017;
	xor.b32  	%r1022, %r1021, %r1013;
	add.s32 	%r1023, %r1, %r1022;
	add.s32 	%r1024, %r1023, 1087311;
	cvt.rn.f32.u32 	%f116, %r1024;
	fma.rn.f32 	%f117, %f116, 0f2F800000, 0f2F000000;
	cvt.f64.f32 	%fd70, %f117;
	st.local.v2.f64 	[%rd4+16], {%fd57, %fd57};
	st.local.v2.f64 	[%rd5+16], {%fd57, %fd57};
	st.local.v2.f64 	[%rd6+16], {%fd59, %fd59};
	st.local.v2.f64 	[%rd7+16], {%fd59, %fd59};
	st.local.v2.f64 	[%rd10+16], {%fd60, %fd60};
	st.local.v2.f64 	[%rd11+16], {%fd60, %fd60};
	st.local.v2.f64 	[%rd8+16], {%fd58, %fd58};
	st.local.v2.f64 	[%rd9+16], {%fd58, %fd58};
	st.local.v2.f64 	[%rd3+16], {%fd68, %fd68};
	shr.u32 	%r1025, %r1382, 2;
	xor.b32  	%r1026, %r1025, %r1382;
	shl.b32 	%r1027, %r1022, 4;
	shl.b32 	%r1028, %r1026, 1;
	xor.b32  	%r1029, %r1028, %r1027;
	xor.b32  	%r1030, %r1029, %r1026;
	xor.b32  	%r1031, %r1030, %r1022;
	add.s32 	%r1032, %r1, %r1031;
	add.s32 	%r1033, %r1032, 1449748;
	cvt.rn.f32.u32 	%f118, %r1033;
	fma.rn.f32 	%f119, %f118, 0f2F800000, 0f2F000000;
	cvt.f64.f32 	%fd71, %f119;
	st.local.v2.f64 	[%rd2+16], {%fd70, %fd71};
	shr.u32 	%r1034, %r1383, 2;
	xor.b32  	%r1035, %r1034, %r1383;
	shl.b32 	%r1036, %r1031, 4;
	shl.b32 	%r1037, %r1035, 1;
	xor.b32  	%r1038, %r1037, %r1036;
	xor.b32  	%r1039, %r1038, %r1035;
	xor.b32  	%r1040, %r1039, %r1031;
	add.s32 	%r1041, %r1, %r1040;
	add.s32 	%r1042, %r1041, 1812185;
	cvt.rn.f32.u32 	%f120, %r1042;
	fma.rn.f32 	%f121, %f120, 0f2F800000, 0f2F000000;
	cvt.f64.f32 	%fd72, %f121;
	st.local.v2.f64 	[%rd4+32], {%fd57, %fd57};
	st.local.v2.f64 	[%rd5+32], {%fd57, %fd57};
	st.local.v2.f64 	[%rd6+32], {%fd59, %fd59};
	st.local.v2.f64 	[%rd7+32], {%fd59, %fd59};
	st.local.v2.f64 	[%rd10+32], {%fd60, %fd60};
	st.local.v2.f64 	[%rd11+32], {%fd60, %fd60};
	st.local.v2.f64 	[%rd8+32], {%fd58, %fd58};
	st.local.v2.f64 	[%rd9+32], {%fd58, %fd58};
	st.local.v2.f64 	[%rd3+32], {%fd68, %fd68};
	shr.u32 	%r1043, %r1004, 2;
	xor.b32  	%r1044, %r1043, %r1004;
	shl.b32 	%r1045, %r1040, 4;
	shl.b32 	%r1046, %r1044, 1;
	xor.b32  	%r1047, %r1046, %r1045;
	xor.b32  	%r1048, %r1047, %r1044;
	xor.b32  	%r1663, %r1048, %r1040;
	add.s32 	%r1049, %r1, %r1663;
	add.s32 	%r1050, %r1049, 2174622;
	cvt.rn.f32.u32 	%f122, %r1050;
	fma.rn.f32 	%f123, %f122, 0f2F800000, 0f2F000000;
	cvt.f64.f32 	%fd73, %f123;
	st.local.v2.f64 	[%rd2+32], {%fd72, %fd73};
	shr.u32 	%r1051, %r1013, 2;
	xor.b32  	%r1052, %r1051, %r1013;
	shl.b32 	%r1053, %r1663, 4;
	shl.b32 	%r1054, %r1052, 1;
	xor.b32  	%r1055, %r1054, %r1053;
	xor.b32  	%r1056, %r1055, %r1052;
	xor.b32  	%r1662, %r1056, %r1663;
	add.s32 	%r1057, %r1, %r1662;
	add.s32 	%r1058, %r1057, 2537059;
	cvt.rn.f32.u32 	%f124, %r1058;
	fma.rn.f32 	%f125, %f124, 0f2F800000, 0f2F000000;
	cvt.f64.f32 	%fd74, %f125;
	st.local.v2.f64 	[%rd4+48], {%fd57, %fd57};
	st.local.v2.f64 	[%rd5+48], {%fd57, %fd57};
	st.local.v2.f64 	[%rd6+48], {%fd59, %fd59};
	st.local.v2.f64 	[%rd7+48], {%fd59, %fd59};
	st.local.v2.f64 	[%rd10+48], {%fd60, %fd60};
	st.local.v2.f64 	[%rd11+48], {%fd60, %fd60};
	st.local.v2.f64 	[%rd8+48], {%fd58, %fd58};
	st.local.v2.f64 	[%rd9+48], {%fd58, %fd58};
	st.local.v2.f64 	[%rd3+48], {%fd68, %fd68};
	shr.u32 	%r1059, %r1022, 2;
	xor.b32  	%r1060, %r1059, %r1022;
	shl.b32 	%r1061, %r1662, 4;
	shl.b32 	%r1062, %r1060, 1;
	xor.b32  	%r1063, %r1062, %r1061;
	xor.b32  	%r1064, %r1063, %r1060;
	xor.b32  	%r1661, %r1064, %r1662;
	add.s32 	%r1065, %r1, %r1661;
	add.s32 	%r1066, %r1065, 2899496;
	cvt.rn.f32.u32 	%f126, %r1066;
	fma.rn.f32 	%f127, %f126, 0f2F800000, 0f2F000000;
	cvt.f64.f32 	%fd75, %f127;
	st.local.v2.f64 	[%rd2+48], {%fd74, %fd75};
	shr.u32 	%r1067, %r1031, 2;
	xor.b32  	%r1068, %r1067, %r1031;
	shl.b32 	%r1069, %r1661, 4;
	shl.b32 	%r1070, %r1068, 1;
	xor.b32  	%r1071, %r1070, %r1069;
	xor.b32  	%r1072, %r1071, %r1068;
	xor.b32  	%r1660, %r1072, %r1661;
	add.s32 	%r1073, %r1, %r1660;
	add.s32 	%r1074, %r1073, 3261933;
	cvt.rn.f32.u32 	%f128, %r1074;
	fma.rn.f32 	%f129, %f128, 0f2F800000, 0f2F000000;
	cvt.f64.f32 	%fd76, %f129;
	st.local.v2.f64 	[%rd4+64], {%fd57, %fd57};
	st.local.v2.f64 	[%rd5+64], {%fd57, %fd57};
	st.local.v2.f64 	[%rd6+64], {%fd59, %fd59};
	st.local.v2.f64 	[%rd7+64], {%fd59, %fd59};
	st.local.v2.f64 	[%rd10+64], {%fd60, %fd60};
	st.local.v2.f64 	[%rd11+64], {%fd60, %fd60};
	st.local.v2.f64 	[%rd8+64], {%fd58, %fd58};
	st.local.v2.f64 	[%rd9+64], {%fd58, %fd58};
	st.local.v2.f64 	[%rd3+64], {%fd68, %fd68};
	shr.u32 	%r1075, %r1040, 2;
	xor.b32  	%r1076, %r1075, %r1040;
	shl.b32 	%r1077, %r1660, 4;
	shl.b32 	%r1078, %r1076, 1;
	xor.b32  	%r1079, %r1078, %r1077;
	xor.b32  	%r1080, %r1079, %r1076;
	xor.b32  	%r1659, %r1080, %r1660;
	add.s32 	%r1658, %r1, 3624370;
	add.s32 	%r1081, %r1659, %r1658;
	cvt.rn.f32.u32 	%f130, %r1081;
	fma.rn.f32 	%f131, %f130, 0f2F800000, 0f2F000000;
	cvt.f64.f32 	%fd77, %f131;
	st.local.v2.f64 	[%rd2+64], {%fd76, %fd77};
	st.local.v2.u32 	[%rd15+8], {%r1662, %r1661};
	st.local.v2.u32 	[%rd15+16], {%r1660, %r1659};
	st.local.v2.u32 	[%rd15], {%r1658, %r1663};
	ld.global.f64 	%fd78, [%rd186];
	setp.geu.f64 	%p64, %fd78, 0d4059000000000000;
	@%p64 bra 	$L__BB0_265;
	ld.param.u32 	%r1354, [_Z7puffsimddddddddddddddiiiiiiidddddPdS_S_S_S_S__param_16];
	ld.param.u32 	%r1353, [_Z7puffsimddddddddddddddiiiiiiidddddPdS_S_S_S_S__param_15];
	ld.param.u32 	%r1352, [_Z7puffsimddddddddddddddiiiiiiidddddPdS_S_S_S_S__param_14];
	ld.param.f64 	%fd570, [_Z7puffsimddddddddddddddiiiiiiidddddPdS_S_S_S_S__param_12];
	ld.param.f64 	%fd569, [_Z7puffsimddddddddddddddiiiiiiidddddPdS_S_S_S_S__param_11];
	ld.param.f64 	%fd568, [_Z7puffsimddddddddddddddiiiiiiidddddPdS_S_S_S_S__param_10];
	ld.param.f64 	%fd567, [_Z7puffsimddddddddddddddiiiiiiidddddPdS_S_S_S_S__param_9];
	ld.param.f64 	%fd563, [_Z7puffsimddddddddddddddiiiiiiidddddPdS_S_S_S_S__param_6];
	ld.param.f64 	%fd560, [_Z7puffsimddddddddddddddiiiiiiidddddPdS_S_S_S_S__param_5];
	ld.param.f64 	%fd559, [_Z7puffsimddddddddddddddiiiiiiidddddPdS_S_S_S_S__param_4];
	ld.param.f64 	%fd556, [_Z7puffsimddddddddddddddiiiiiiidddddPdS_S_S_S_S__param_3];
	add.u64 	%rd25, %SPL, 1456;
	cvt.rn.f32.f64 	%f1, %fd568;
	mul.f32 	%f132, %f1, 0f3F000000;
	cvt.rzi.f32.f32 	%f133, %f132;
	add.f32 	%f134, %f133, %f133;
	sub.f32 	%f135, %f1, %f134;
	abs.f32 	%f2, %f135;
	setp.neu.f32 	%p65, %f2, 0f3F800000;
	setp.eq.f32 	%p66, %f1, 0f00000000;
	abs.f32 	%f136, %f1;
	setp.nan.f32 	%p67, %f136, %f136;
	setp.eq.f32 	%p68, %f136, 0f7F800000;
	cvt.rmi.f32.f32 	%f3, %f1;
	setp.neu.f32 	%p69, %f3, %f1;
	setp.lt.f32 	%p70, %f1, 0f00000000;
	cvt.rn.f32.f64 	%f138, %fd567;
	abs.f32 	%f139, %f138;
	setp.lt.f32 	%p71, %f139, 0f00800000;
	mul.f32 	%f141, %f139, 0f4B800000;
	selp.f32 	%f142, %f141, %f139, %p71;
	selp.f32 	%f143, 0fC1C00000, 0f00000000, %p71;
	mov.b32 	%r1084, %f142;
	add.s32 	%r1085, %r1084, -1060439283;
	and.b32  	%r1086, %r1085, -8388608;
	sub.s32 	%r1087, %r1084, %r1086;
	mov.b32 	%f144, %r1087;
	cvt.rn.f32.s32 	%f145, %r1086;
	fma.rn.f32 	%f146, %f145, 0f34000000, %f143;
	add.f32 	%f147, %f144, 0fBF800000;
	add.f32 	%f148, %f144, 0f3F800000;
	rcp.approx.ftz.f32 	%f149, %f148;
	add.f32 	%f150, %f147, %f147;
	mul.f32 	%f151, %f150, %f149;
	mul.f32 	%f152, %f151, %f151;
	sub.f32 	%f153, %f147, %f151;
	add.f32 	%f154, %f153, %f153;
	neg.f32 	%f155, %f151;
	fma.rn.f32 	%f156, %f155, %f147, %f154;
	mul.rn.f32 	%f157, %f149, %f156;
	fma.rn.f32 	%f158, %f152, 0f3A2C32E4, 0f3B52E7DB;
	fma.rn.f32 	%f159, %f158, %f152, 0f3C93BB73;
	fma.rn.f32 	%f160, %f159, %f152, 0f3DF6384F;
	mul.rn.f32 	%f161, %f160, %f152;
	fma.rn.f32 	%f162, %f151, 0f3FB8AA3B, %f146;
	sub.f32 	%f163, %f146, %f162;
	fma.rn.f32 	%f164, %f151, 0f3FB8AA3B, %f163;
	fma.rn.f32 	%f165, %f157, 0f3FB8AA3B, %f164;
	fma.rn.f32 	%f166, %f151, 0f32A55E34, %f165;
	mul.f32 	%f167, %f161, 0f40400000;
	fma.rn.f32 	%f168, %f167, %f157, %f166;
	fma.rn.f32 	%f169, %f161, %f151, %f168;
	add.rn.f32 	%f170, %f162, %f169;
	neg.f32 	%f171, %f162;
	add.rn.f32 	%f172, %f170, %f171;
	neg.f32 	%f173, %f172;
	add.rn.f32 	%f174, %f169, %f173;
	mul.rn.f32 	%f175, %f170, %f1;
	neg.f32 	%f176, %f175;
	fma.rn.f32 	%f177, %f170, %f1, %f176;
	fma.rn.f32 	%f178, %f174, %f1, %f177;
	cvt.rni.f32.f32 	%f179, %f175;
	sub.f32 	%f180, %f175, %f179;
	add.f32 	%f181, %f180, %f178;
	fma.rn.f32 	%f182, %f181, 0f391FCB8E, 0f3AAF85ED;
	fma.rn.f32 	%f183, %f182, %f181, 0f3C1D9856;
	fma.rn.f32 	%f184, %f183, %f181, 0f3D6357BB;
	fma.rn.f32 	%f185, %f184, %f181, 0f3E75FDEC;
	fma.rn.f32 	%f186, %f185, %f181, 0f3F317218;
	fma.rn.f32 	%f187, %f186, %f181, 0f3F800000;
	cvt.rzi.s32.f32 	%r1088, %f179;
	setp.gt.f32 	%p72, %f179, 0f00000000;
	selp.b32 	%r1089, 0, -2097152000, %p72;
	add.s32 	%r1090, %r1089, 2130706432;
	mov.b32 	%f188, %r1090;
	mul.f32 	%f189, %f187, %f188;
	shl.b32 	%r1091, %r1088, 23;
	sub.s32 	%r1092, %r1091, %r1089;
	mov.b32 	%f190, %r1092;
	mul.f32 	%f191, %f189, %f190;
	abs.f32 	%f192, %f175;
	setp.gt.f32 	%p73, %f192, 0f43180000;
	setp.lt.f32 	%p74, %f175, 0f00000000;
	selp.f32 	%f193, 0f00000000, 0f7F800000, %p74;
	selp.f32 	%f194, %f193, %f191, %p73;
	setp.eq.f32 	%p75, %f138, 0f3F800000;
	or.pred  	%p76, %p75, %p66;
	setp.nan.f32 	%p77, %f139, %f139;
	setp.eq.f32 	%p78, %f138, 0f00000000;
	setp.eq.f32 	%p79, %f139, 0f7F800000;
	or.pred  	%p80, %p78, %p79;
	setp.eq.f32 	%p81, %f138, 0fBF800000;
	and.pred  	%p82, %p81, %p68;
	setp.geu.f32 	%p84, %f138, 0f00000000;
	neg.f32 	%f195, %f194;
	selp.f32 	%f196, %f194, %f195, %p65;
	selp.f32 	%f197, 0f7FFFFFFF, %f196, %p69;
	add.f32 	%f198, %f138, %f138;
	mov.b32 	%r1093, %f198;
	xor.b32  	%r1094, %r1093, 2139095040;
	selp.b32 	%r1095, %r1094, %r1093, %p70;
	and.b32  	%r1096, %r1095, 2147483647;
	selp.b32 	%r1097, %r1096, %r1095, %p65;
	mov.b32 	%f199, %r1097;
	add.rn.f32 	%f200, %f138, %f1;
	cvt.rn.f32.f64 	%f201, %fd569;
	cvt.rn.f32.f64 	%f4, %fd570;
	mul.f32 	%f202, %f4, 0f3F000000;
	cvt.rzi.f32.f32 	%f203, %f202;
	add.f32 	%f204, %f203, %f203;
	sub.f32 	%f205, %f4, %f204;
	abs.f32 	%f5, %f205;
	setp.neu.f32 	%p85, %f5, 0f3F800000;
	abs.f32 	%f206, %f201;
	setp.lt.f32 	%p86, %f206, 0f00800000;
	mul.f32 	%f208, %f206, 0f4B800000;
	selp.f32 	%f209, %f208, %f206, %p86;
	selp.f32 	%f210, 0fC1C00000, 0f00000000, %p86;
	mov.b32 	%r1098, %f209;
	add.s32 	%r1099, %r1098, -1060439283;
	and.b32  	%r1100, %r1099, -8388608;
	sub.s32 	%r1101, %r1098, %r1100;
	mov.b32 	%f211, %r1101;
	cvt.rn.f32.s32 	%f212, %r1100;
	fma.rn.f32 	%f213, %f212, 0f34000000, %f210;
	add.f32 	%f214, %f211, 0fBF800000;
	add.f32 	%f215, %f211, 0f3F800000;
	rcp.approx.ftz.f32 	%f216, %f215;
	add.f32 	%f217, %f214, %f214;
	mul.f32 	%f218, %f217, %f216;
	mul.f32 	%f219, %f218, %f218;
	sub.f32 	%f220, %f214, %f218;
	add.f32 	%f221, %f220, %f220;
	neg.f32 	%f222, %f218;
	fma.rn.f32 	%f223, %f222, %f214, %f221;
	mul.rn.f32 	%f224, %f216, %f223;
	fma.rn.f32 	%f225, %f219, 0f3A2C32E4, 0f3B52E7DB;
	fma.rn.f32 	%f226, %f225, %f219, 0f3C93BB73;
	fma.rn.f32 	%f227, %f226, %f219, 0f3DF6384F;
	mul.rn.f32 	%f228, %f227, %f219;
	fma.rn.f32 	%f229, %f218, 0f3FB8AA3B, %f213;
	sub.f32 	%f230, %f213, %f229;
	fma.rn.f32 	%f231, %f218, 0f3FB8AA3B, %f230;
	fma.rn.f32 	%f232, %f224, 0f3FB8AA3B, %f231;
	fma.rn.f32 	%f233, %f218, 0f32A55E34, %f232;
	mul.f32 	%f234, %f228, 0f40400000;
	fma.rn.f32 	%f235, %f234, %f224, %f233;
	fma.rn.f32 	%f236, %f228, %f218, %f235;
	add.rn.f32 	%f237, %f229, %f236;
	neg.f32 	%f238, %f229;
	add.rn.f32 	%f239, %f237, %f238;
	neg.f32 	%f240, %f239;
	add.rn.f32 	%f241, %f236, %f240;
	mul.rn.f32 	%f242, %f237, %f4;
	neg.f32 	%f243, %f242;
	fma.rn.f32 	%f244, %f237, %f4, %f243;
	fma.rn.f32 	%f245, %f241, %f4, %f244;
	cvt.rni.f32.f32 	%f246, %f242;
	sub.f32 	%f247, %f242, %f246;
	add.f32 	%f248, %f247, %f245;
	fma.rn.f32 	%f249, %f248, 0f391FCB8E, 0f3AAF85ED;
	fma.rn.f32 	%f250, %f249, %f248, 0f3C1D9856;
	fma.rn.f32 	%f251, %f250, %f248, 0f3D6357BB;
	fma.rn.f32 	%f252, %f251, %f248, 0f3E75FDEC;
	fma.rn.f32 	%f253, %f252, %f248, 0f3F317218;
	fma.rn.f32 	%f254, %f253, %f248, 0f3F800000;
	cvt.rzi.s32.f32 	%r1102, %f246;
	setp.gt.f32 	%p87, %f246, 0f00000000;
	selp.b32 	%r1103, 0, -2097152000, %p87;
	add.s32 	%r1104, %r1103, 2130706432;
	mov.b32 	%f255, %r1104;
	mul.f32 	%f256, %f254, %f255;
	shl.b32 	%r1105, %r1102, 23;
	sub.s32 	%r1106, %r1105, %r1103;
	mov.b32 	%f257, %r1106;
	mul.f32 	%f258, %f256, %f257;
	abs.f32 	%f259, %f242;
	setp.gt.f32 	%p88, %f259, 0f43180000;
	setp.lt.f32 	%p89, %f242, 0f00000000;
	selp.f32 	%f260, 0f00000000, 0f7F800000, %p89;
	selp.f32 	%f261, %f260, %f258, %p88;
	setp.eq.f32 	%p90, %f201, 0f3F800000;
	setp.eq.f32 	%p91, %f4, 0f00000000;
	or.pred  	%p92, %p90, %p91;
	setp.nan.f32 	%p93, %f206, %f206;
	abs.f32 	%f262, %f4;
	setp.nan.f32 	%p94, %f262, %f262;
	setp.eq.f32 	%p95, %f201, 0f00000000;
	setp.eq.f32 	%p96, %f206, 0f7F800000;
	or.pred  	%p97, %p95, %p96;
	setp.eq.f32 	%p98, %f201, 0fBF800000;
	setp.eq.f32 	%p99, %f262, 0f7F800000;
	and.pred  	%p100, %p98, %p99;
	setp.geu.f32 	%p102, %f201, 0f00000000;
	neg.f32 	%f264, %f261;
	selp.f32 	%f265, %f261, %f264, %p85;
	cvt.rmi.f32.f32 	%f6, %f4;
	setp.neu.f32 	%p103, %f6, %f4;
	selp.f32 	%f266, 0f7FFFFFFF, %f265, %p103;
	add.f32 	%f267, %f201, %f201;
	mov.b32 	%r1107, %f267;
	setp.lt.f32 	%p104, %f4, 0f00000000;
	xor.b32  	%r1108, %r1107, 2139095040;
	selp.b32 	%r1109, %r1108, %r1107, %p104;
	and.b32  	%r1110, %r1109, 2147483647;
	selp.b32 	%r1111, %r1110, %r1109, %p85;
	mov.b32 	%f268, %r1111;
	add.rn.f32 	%f269, %f201, %f4;
	cvt.rn.f32.s32 	%f7, %r1352;
	cvt.rn.f32.s32 	%f8, %r1353;
	cvt.rn.f32.s32 	%f270, %r1354;
	abs.f32 	%f271, %f270;
	setp.lt.f32 	%p105, %f271, 0f00800000;
	mul.f32 	%f273, %f271, 0f4B800000;
	selp.f32 	%f274, %f273, %f271, %p105;
	selp.f32 	%f275, 0fC1C00000, 0f00000000, %p105;
	mov.b32 	%r1112, %f274;
	add.s32 	%r1113, %r1112, -1060439283;
	and.b32  	%r1114, %r1113, -8388608;
	sub.s32 	%r1115, %r1112, %r1114;
	mov.b32 	%f276, %r1115;
	cvt.rn.f32.s32 	%f277, %r1114;
	fma.rn.f32 	%f278, %f277, 0f34000000, %f275;
	add.f32 	%f279, %f276, 0fBF800000;
	add.f32 	%f280, %f276, 0f3F800000;
	rcp.approx.ftz.f32 	%f281, %f280;
	add.f32 	%f282, %f279, %f279;
	mul.f32 	%f283, %f282, %f281;
	mul.f32 	%f284, %f283, %f283;
	sub.f32 	%f285, %f279, %f283;
	add.f32 	%f286, %f285, %f285;
	neg.f32 	%f287, %f283;
	fma.rn.f32 	%f288, %f287, %f279, %f286;
	mul.rn.f32 	%f289, %f281, %f288;
	fma.rn.f32 	%f290, %f284, 0f3A2C32E4, 0f3B52E7DB;
	fma.rn.f32 	%f291, %f290, %f284, 0f3C93BB73;
	fma.rn.f32 	%f292, %f291, %f284, 0f3DF6384F;
	mul.rn.f32 	%f293, %f292, %f284;
	fma.rn.f32 	%f294, %f283, 0f3FB8AA3B, %f278;
	sub.f32 	%f295, %f278, %f294;
	fma.rn.f32 	%f296, %f283, 0f3FB8AA3B, %f295;
	fma.rn.f32 	%f297, %f289, 0f3FB8AA3B, %f296;
	fma.rn.f32 	%f298, %f283, 0f32A55E34, %f297;
	mul.f32 	%f299, %f293, 0f40400000;
	fma.rn.f32 	%f300, %f299, %f289, %f298;
	fma.rn.f32 	%f301, %f293, %f283, %f300;
	add.rn.f32 	%f302, %f294, %f301;
	neg.f32 	%f303, %f294;
	add.rn.f32 	%f304, %f302, %f303;
	neg.f32 	%f305, %f304;
	add.rn.f32 	%f306, %f301, %f305;
	mov.f32 	%f307, 0f40E00000;
	mul.rn.f32 	%f308, %f302, %f307;
	neg.f32 	%f309, %f308;
	fma.rn.f32 	%f310, %f302, 0f40E00000, %f309;
	fma.rn.f32 	%f311, %f306, 0f40E00000, %f310;
	cvt.rni.f32.f32 	%f312, %f308;
	sub.f32 	%f313, %f308, %f312;
	add.f32 	%f314, %f313, %f311;
	fma.rn.f32 	%f315, %f314, 0f391FCB8E, 0f3AAF85ED;
	fma.rn.f32 	%f316, %f315, %f314, 0f3C1D9856;
	fma.rn.f32 	%f317, %f316, %f314, 0f3D6357BB;
	fma.rn.f32 	%f318, %f317, %f314, 0f3E75FDEC;
	fma.rn.f32 	%f319, %f318, %f314, 0f3F317218;
	fma.rn.f32 	%f320, %f319, %f314, 0f3F800000;
	cvt.rzi.s32.f32 	%r1116, %f312;
	setp.gt.f32 	%p106, %f312, 0f00000000;
	selp.b32 	%r1117, 0, -2097152000, %p106;
	add.s32 	%r1118, %r1117, 2130706432;
	mov.b32 	%f321, %r1118;
	mul.f32 	%f322, %f320, %f321;
	shl.b32 	%r1119, %r1116, 23;
	sub.s32 	%r1120, %r1119, %r1117;
	mov.b32 	%f323, %r1120;
	mul.f32 	%f324, %f322, %f323;
	abs.f32 	%f325, %f308;
	setp.gt.f32 	%p107, %f325, 0f43180000;
	setp.lt.f32 	%p108, %f308, 0f00000000;
	selp.f32 	%f326, 0f00000000, 0f7F800000, %p108;
	selp.f32 	%f327, %f326, %f324, %p107;
	setp.eq.s32 	%p109, %r1354, 1;
	setp.nan.f32 	%p110, %f271, %f271;
	setp.eq.s32 	%p111, %r1354, 0;
	setp.eq.f32 	%p112, %f271, 0f7F800000;
	setp.lt.s32 	%p113, %r1354, 0;
	neg.f32 	%f328, %f327;
	selp.f32 	%f329, %f328, %f327, %p113;
	add.f32 	%f330, %f270, %f270;
	add.rn.f32 	%f331, %f270, %f307;
	cvt.rn.f32.f64 	%f9, %fd559;
	mul.f32 	%f332, %f9, 0f3F000000;
	cvt.rzi.f32.f32 	%f333, %f332;
	add.f32 	%f334, %f333, %f333;
	sub.f32 	%f335, %f9, %f334;
	abs.f32 	%f10, %f335;
	setp.neu.f32 	%p114, %f10, 0f3F800000;
	setp.eq.f32 	%p115, %f9, 0f00000000;
	abs.f32 	%f336, %f9;
	setp.eq.f32 	%p116, %f336, 0f7F800000;
	cvt.rmi.f32.f32 	%f11, %f9;
	setp.neu.f32 	%p117, %f11, %f9;
	setp.lt.f32 	%p118, %f9, 0f00000000;
	cvt.rn.f32.f64 	%f338, %fd556;
	abs.f32 	%f339, %f338;
	setp.lt.f32 	%p119, %f339, 0f00800000;
	mul.f32 	%f341, %f339, 0f4B800000;
	selp.f32 	%f342, %f341, %f339, %p119;
	selp.f32 	%f343, 0fC1C00000, 0f00000000, %p119;
	mov.b32 	%r1121, %f342;
	add.s32 	%r1122, %r1121, -1060439283;
	and.b32  	%r1123, %r1122, -8388608;
	sub.s32 	%r1124, %r1121, %r1123;
	mov.b32 	%f344, %r1124;
	cvt.rn.f32.s32 	%f345, %r1123;
	fma.rn.f32 	%f346, %f345, 0f34000000, %f343;
	add.f32 	%f347, %f344, 0fBF800000;
	add.f32 	%f348, %f344, 0f3F800000;
	rcp.approx.ftz.f32 	%f349, %f348;
	add.f32 	%f350, %f347, %f347;
	mul.f32 	%f351, %f350, %f349;
	mul.f32 	%f352, %f351, %f351;
	sub.f32 	%f353, %f347, %f351;
	add.f32 	%f354, %f353, %f353;
	neg.f32 	%f355, %f351;
	fma.rn.f32 	%f356, %f355, %f347, %f354;
	mul.rn.f32 	%f357, %f349, %f356;
	fma.rn.f32 	%f358, %f352, 0f3A2C32E4, 0f3B52E7DB;
	fma.rn.f32 	%f359, %f358, %f352, 0f3C93BB73;
	fma.rn.f32 	%f360, %f359, %f352, 0f3DF6384F;
	mul.rn.f32 	%f361, %f360, %f352;
	fma.rn.f32 	%f362, %f351, 0f3FB8AA3B, %f346;
	sub.f32 	%f363, %f346, %f362;
	fma.rn.f32 	%f364, %f351, 0f3FB8AA3B, %f363;
	fma.rn.f32 	%f365, %f357, 0f3FB8AA3B, %f364;
	fma.rn.f32 	%f366, %f351, 0f32A55E34, %f365;
	mul.f32 	%f367, %f361, 0f40400000;
	fma.rn.f32 	%f368, %f367, %f357, %f366;
	fma.rn.f32 	%f369, %f361, %f351, %f368;
	add.rn.f32 	%f370, %f362, %f369;
	neg.f32 	%f371, %f362;
	add.rn.f32 	%f372, %f370, %f371;
	neg.f32 	%f373, %f372;
	add.rn.f32 	%f374, %f369, %f373;
	mul.rn.f32 	%f375, %f370, %f9;
	neg.f32 	%f376, %f375;
	fma.rn.f32 	%f377, %f370, %f9, %f376;
	fma.rn.f32 	%f378, %f374, %f9, %f377;
	cvt.rni.f32.f32 	%f379, %f375;
	sub.f32 	%f380, %f375, %f379;
	add.f32 	%f381, %f380, %f378;
	fma.rn.f32 	%f382, %f381, 0f391FCB8E, 0f3AAF85ED;
	fma.rn.f32 	%f383, %f382, %f381, 0f3C1D9856;
	fma.rn.f32 	%f384, %f383, %f381, 0f3D6357BB;
	fma.rn.f32 	%f385, %f384, %f381, 0f3E75FDEC;
	fma.rn.f32 	%f386, %f385, %f381, 0f3F317218;
	fma.rn.f32 	%f387, %f386, %f381, 0f3F800000;
	cvt.rzi.s32.f32 	%r1125, %f379;
	setp.gt.f32 	%p120, %f379, 0f00000000;
	selp.b32 	%r1126, 0, -2097152000, %p120;
	add.s32 	%r1127, %r1126, 2130706432;
	mov.b32 	%f388, %r1127;
	mul.f32 	%f389, %f387, %f388;
	shl.b32 	%r1128, %r1125, 23;
	sub.s32 	%r1129, %r1128, %r1126;
	mov.b32 	%f390, %r1129;
	mul.f32 	%f391, %f389, %f390;
	abs.f32 	%f392, %f375;
	setp.gt.f32 	%p121, %f392, 0f43180000;
	setp.lt.f32 	%p122, %f375, 0f00000000;
	selp.f32 	%f393, 0f00000000, 0f7F800000, %p122;
	selp.f32 	%f394, %f393, %f391, %p121;
	setp.eq.f32 	%p123, %f338, 0f3F800000;
	setp.eq.f32 	%p124, %f338, 0f00000000;
	setp.eq.f32 	%p125, %f339, 0f7F800000;
	or.pred  	%p126, %p124, %p125;
	setp.eq.f32 	%p127, %f338, 0fBF800000;
	and.pred  	%p128, %p127, %p116;
	setp.geu.f32 	%p130, %f338, 0f00000000;
	neg.f32 	%f395, %f394;
	selp.f32 	%f396, %f394, %f395, %p114;
	selp.f32 	%f397, 0f7FFFFFFF, %f396, %p117;
	add.f32 	%f398, %f338, %f338;
	mov.b32 	%r1130, %f398;
	xor.b32  	%r1131, %r1130, 2139095040;
	selp.b32 	%r1132, %r1131, %r1130, %p118;
	and.b32  	%r1133, %r1132, 2147483647;
	selp.b32 	%r1134, %r1133, %r1132, %p114;
	mov.b32 	%f399, %r1134;
	add.rn.f32 	%f400, %f338, %f9;
	cvt.rn.f32.f64 	%f401, %fd560;
	cvt.rn.f32.f64 	%f12, %fd563;
	mul.f32 	%f402, %f12, 0f3F000000;
	cvt.rzi.f32.f32 	%f403, %f402;
	add.f32 	%f404, %f403, %f403;
	sub.f32 	%f405, %f12, %f404;
	abs.f32 	%f13, %f405;
	setp.neu.f32 	%p131, %f13, 0f3F800000;
	abs.f32 	%f406, %f401;
	setp.lt.f32 	%p132, %f406, 0f00800000;
	mul.f32 	%f408, %f406, 0f4B800000;
	selp.f32 	%f409, %f408, %f406, %p132;
	selp.f32 	%f410, 0fC1C00000, 0f00000000, %p132;
	mov.b32 	%r1135, %f409;
	add.s32 	%r1136, %r1135, -1060439283;
	and.b32  	%r1137, %r1136, -8388608;
	sub.s32 	%r1138, %r1135, %r1137;
	mov.b32 	%f411, %r1138;
	cvt.rn.f32.s32 	%f412, %r1137;
	fma.rn.f32 	%f413, %f412, 0f34000000, %f410;
	add.f32 	%f414, %f411, 0fBF800000;
	add.f32 	%f415, %f411, 0f3F800000;
	rcp.approx.ftz.f32 	%f416, %f415;
	add.f32 	%f417, %f414, %f414;
	mul.f32 	%f418, %f417, %f416;
	mul.f32 	%f419, %f418, %f418;
	sub.f32 	%f420, %f414, %f418;
	add.f32 	%f421, %f420, %f420;
	neg.f32 	%f422, %f418;
	fma.rn.f32 	%f423, %f422, %f414, %f421;
	mul.rn.f32 	%f424, %f416, %f423;
	fma.rn.f32 	%f425, %f419, 0f3A2C32E4, 0f3B52E7DB;
	fma.rn.f32 	%f426, %f425, %f419, 0f3C93BB73;
	fma.rn.f32 	%f427, %f426, %f419, 0f3DF6384F;
	mul.rn.f32 	%f428, %f427, %f419;
	fma.rn.f32 	%f429, %f418, 0f3FB8AA3B, %f413;
	sub.f32 	%f430, %f413, %f429;
	fma.rn.f32 	%f431, %f418, 0f3FB8AA3B, %f430;
	fma.rn.f32 	%f432, %f424, 0f3FB8AA3B, %f431;
	fma.rn.f32 	%f433, %f418, 0f32A55E34, %f432;
	mul.f32 	%f434, %f428, 0f40400000;
	fma.rn.f32 	%f435, %f434, %f424, %f433;
	fma.rn.f32 	%f436, %f428, %f418, %f435;
	add.rn.f32 	%f437, %f429, %f436;
	neg.f32 	%f438, %f429;
	add.rn.f32 	%f439, %f437, %f438;
	neg.f32 	%f440, %f439;
	add.rn.f32 	%f441, %f436, %f440;
	mul.rn.f32 	%f442, %f437, %f12;
	neg.f32 	%f443, %f442;
	fma.rn.f32 	%f444, %f437, %f12, %f443;
	fma.rn.f32 	%f445, %f441, %f12, %f444;
	cvt.rni.f32.f32 	%f446, %f442;
	sub.f32 	%f447, %f442, %f446;
	add.f32 	%f448, %f447, %f445;
	fma.rn.f32 	%f449, %f448, 0f391FCB8E, 0f3AAF85ED;
	fma.rn.f32 	%f450, %f449, %f448, 0f3C1D9856;
	fma.rn.f32 	%f451, %f450, %f448, 0f3D6357BB;
	fma.rn.f32 	%f452, %f451, %f448, 0f3E75FDEC;
	fma.rn.f32 	%f453, %f452, %f448, 0f3F317218;
	fma.rn.f32 	%f454, %f453, %f448, 0f3F800000;
	cvt.rzi.s32.f32 	%r1139, %f446;
	setp.gt.f32 	%p133, %f446, 0f00000000;
	selp.b32 	%r1140, 0, -2097152000, %p133;
	add.s32 	%r1141, %r1140, 2130706432;
	mov.b32 	%f455, %r1141;
	mul.f32 	%f456, %f454, %f455;
	shl.b32 	%r1142, %r1139, 23;
	sub.s32 	%r1143, %r1142, %r1140;
	mov.b32 	%f457, %r1143;
	mul.f32 	%f458, %f456, %f457;
	abs.f32 	%f459, %f442;
	setp.gt.f32 	%p134, %f459, 0f43180000;
	setp.lt.f32 	%p135, %f442, 0f00000000;
	selp.f32 	%f460, 0f00000000, 0f7F800000, %p135;
	selp.f32 	%f461, %f460, %f458, %p134;
	setp.eq.f32 	%p136, %f401, 0f3F800000;
	setp.eq.f32 	%p137, %f12, 0f00000000;
	abs.f32 	%f462, %f12;
	setp.eq.f32 	%p138, %f401, 0f00000000;
	setp.eq.f32 	%p139, %f406, 0f7F800000;
	or.pred  	%p140, %p138, %p139;
	setp.eq.f32 	%p141, %f401, 0fBF800000;
	setp.eq.f32 	%p142, %f462, 0f7F800000;
	and.pred  	%p143, %p141, %p142;
	setp.geu.f32 	%p145, %f401, 0f00000000;
	neg.f32 	%f464, %f461;
	selp.f32 	%f465, %f461, %f464, %p131;
	cvt.rmi.f32.f32 	%f14, %f12;
	setp.neu.f32 	%p146, %f14, %f12;
	selp.f32 	%f466, 0f7FFFFFFF, %f465, %p146;
	add.f32 	%f467, %f401, %f401;
	mov.b32 	%r1144, %f467;
	setp.lt.f32 	%p147, %f12, 0f00000000;
	xor.b32  	%r1145, %r1144, 2139095040;
	selp.b32 	%r1146, %r1145, %r1144, %p147;
	and.b32  	%r1147, %r1146, 2147483647;
	selp.b32 	%r1148, %r1147, %r1146, %p131;
	mov.b32 	%f468, %r1148;
	add.rn.f32 	%f469, %f401, %f12;
	mov.b32 	%r1149, 1127219200;
	mov.b32 	%r1150, -2147483648;
	mov.b64 	%fd1, {%r1150, %r1149};
	or.pred  	%p148, %p76, %p77;
	or.pred  	%p1, %p148, %p67;
	selp.f32 	%f15, 0f3F800000, %f200, %p76;
	selp.f32 	%f470, 0f3F800000, %f194, %p82;
	selp.f32 	%f471, %f199, %f470, %p80;
	selp.f32 	%f472, %f471, %f197, %p84;
	selp.f32 	%f473, %f471, %f472, %p82;
	selp.f32 	%f16, %f471, %f473, %p80;
	or.pred  	%p149, %p92, %p93;
	or.pred  	%p2, %p149, %p94;
	selp.f32 	%f17, 0f3F800000, %f269, %p92;
	selp.f32 	%f474, 0f3F800000, %f261, %p100;
	selp.f32 	%f475, %f268, %f474, %p97;
	selp.f32 	%f476, %f475, %f266, %p102;
	selp.f32 	%f477, %f475, %f476, %p100;
	selp.f32 	%f18, %f475, %f477, %p97;
	selp.f32 	%f478, %f330, %f329, %p112;
	selp.f32 	%f479, %f330, %f478, %p111;
	selp.f32 	%f480, %f331, %f479, %p110;
	selp.f32 	%f19, 0f3F800000, %f480, %p109;
	selp.f32 	%f481, 0f3F800000, %f400, %p115;
	selp.f32 	%f20, 0f3F800000, %f481, %p123;
	selp.f32 	%f482, 0f3F800000, %f394, %p128;
	selp.f32 	%f483, %f399, %f482, %p126;
	selp.f32 	%f484, %f483, %f397, %p130;
	selp.f32 	%f485, %f483, %f484, %p128;
	selp.f32 	%f21, %f483, %f485, %p126;
	selp.f32 	%f486, 0f3F800000, %f469, %p137;
	selp.f32 	%f22, 0f3F800000, %f486, %p136;
	selp.f32 	%f487, 0f3F800000, %f461, %p143;
	selp.f32 	%f488, %f468, %f487, %p140;
	selp.f32 	%f489, %f488, %f466, %p145;
	selp.f32 	%f490, %f488, %f489, %p143;
	selp.f32 	%f23, %f488, %f490, %p140;
	mov.f64 	%fd571, 0d3F1A36E2EB1C432D;
	mov.b32 	%r1664, 0;
	mov.b32 	%r1648, 4;
	mov.u32 	%r1649, %r1648;
	mov.u32 	%r1650, %r1648;
	mov.u32 	%r1651, %r1648;
	mov.u32 	%r1652, %r1648;
	mov.u32 	%r1653, %r1648;
	mov.u32 	%r1654, %r1648;
	mov.u32 	%r1655, %r1648;
	mov.u32 	%r1656, %r1648;
	mov.u32 	%r1657, %r1648;
$L__BB0_116:
	mov.u32 	%r569, %r1664;
	mov.u32 	%r566, %r1661;
	mov.u32 	%r565, %r1660;
	mov.u32 	%r564, %r1659;
	ld.param.u64 	%rd180, [_Z7puffsimddddddddddddddiiiiiiidddddPdS_S_S_S_S__param_28];
	ld.param.u64 	%rd178, [_Z7puffsimddddddddddddddiiiiiiidddddPdS_S_S_S_S__param_27];
	ld.param.u32 	%r1359, [_Z7puffsimddddddddddddddiiiiiiidddddPdS_S_S_S_S__param_20];
	ld.param.u32 	%r1357, [_Z7puffsimddddddddddddddiiiiiiidddddPdS_S_S_S_S__param_18];
	ld.param.u32 	%r1355, [_Z7puffsimddddddddddddddiiiiiiidddddPdS_S_S_S_S__param_17];
	ld.param.f64 	%fd555, [_Z7puffsimddddddddddddddiiiiiiidddddPdS_S_S_S_S__param_0];
	add.s32 	%r1152, %r1657, -5;
	setp.lt.u32 	%p150, %r1152, 2;
	selp.u32 	%r1153, 1, 0, %p150;
	add.s32 	%r1154, %r1656, -5;
	setp.lt.u32 	%p151, %r1154, 2;
	selp.u32 	%r1155, 1, 0, %p151;
	add.s32 	%r1156, %r1155, %r1153;
	add.s32 	%r1157, %r1655, -5;
	setp.lt.u32 	%p152, %r1157, 2;
	selp.u32 	%r1158, 1, 0, %p152;
	add.s32 	%r1159, %r1156, %r1158;
	add.s32 	%r1160, %r1654, -5;
	setp.lt.u32 	%p153, %r1160, 2;
	selp.u32 	%r1161, 1, 0, %p153;
	add.s32 	%r1162, %r1159, %r1161;
	add.s32 	%r1163, %r1653, -5;
	setp.lt.u32 	%p154, %r1163, 2;
	selp.u32 	%r1164, 1, 0, %p154;
	add.s32 	%r1165, %r1162, %r1164;
	add.s32 	%r1166, %r1652, -5;
	setp.lt.u32 	%p155, %r1166, 2;
	selp.u32 	%r1167, 1, 0, %p155;
	add.s32 	%r1168, %r1165, %r1167;
	add.s32 	%r1169, %r1651, -5;
	setp.lt.u32 	%p156, %r1169, 2;
	selp.u32 	%r1170, 1, 0, %p156;
	add.s32 	%r1171, %r1168, %r1170;
	add.s32 	%r1172, %r1650, -5;
	setp.lt.u32 	%p157, %r1172, 2;
	selp.u32 	%r1173, 1, 0, %p157;
	add.s32 	%r1174, %r1171, %r1173;
	add.s32 	%r1175, %r1649, -5;
	setp.lt.u32 	%p158, %r1175, 2;
	selp.u32 	%r1176, 1, 0, %p158;
	add.s32 	%r1177, %r1174, %r1176;
	add.s32 	%r1178, %r1648, -5;
	setp.lt.u32 	%p159, %r1178, 2;
	selp.u32 	%r1179, 1, 0, %p159;
	add.s32 	%r1180, %r1177, %r1179;
	cvta.to.global.u64 	%rd81, %rd180;
	shl.b64 	%rd82, %rd187, 3;
	add.s64 	%rd83, %rd81, %rd82;
	ld.global.f64 	%fd3, [%rd83];
	cvta.to.global.u64 	%rd84, %rd178;
	add.s64 	%rd85, %rd84, %rd82;
	ld.global.f64 	%fd4, [%rd85];
	mul.f64 	%fd80, %fd3, 0d40AF400000000000;
	add.f64 	%fd81, %fd3, 0d4028000000000000;
	div.rn.f64 	%fd82, %fd80, %fd81;
	cvt.rn.f64.u32 	%fd83, %r1180;
	fma.rn.f64 	%fd5, %fd83, 0d4069000000000000, %fd555;
	sub.f64 	%fd84, %fd5, %fd82;
	cvt.rn.f64.s32 	%fd85, %r1355;
	sub.f64 	%fd86, %fd85, %fd4;
	cvt.rn.f64.s32 	%fd87, %r1359;
	mul.f64 	%fd88, %fd86, %fd87;
	add.f64 	%fd89, %fd84, %fd88;
	cvt.rn.f64.s32 	%fd90, %r1357;
	mul.f64 	%fd91, %fd3, %fd90;
	mul.f64 	%fd92, %fd4, %fd91;
	sub.f64 	%fd6, %fd89, %fd92;
	mul.f64 	%fd93, %fd571, %fd6;
	sub.f64 	%fd7, %fd88, %fd92;
	mul.f64 	%fd94, %fd571, %fd7;
	fma.rn.f64 	%fd95, %fd93, 0d3FE0000000000000, %fd3;
	fma.rn.f64 	%fd96, %fd94, 0d3FE0000000000000, %fd4;
	mul.f64 	%fd97, %fd95, 0d40AF400000000000;
	add.f64 	%fd98, %fd95, 0d4028000000000000;
	div.rn.f64 	%fd99, %fd97, %fd98;
	sub.f64 	%fd100, %fd5, %fd99;
	sub.f64 	%fd101, %fd85, %fd96;
	mul.f64 	%fd102, %fd101, %fd87;
	add.f64 	%fd103, %fd100, %fd102;
	mul.f64 	%fd104, %fd95, %fd90;
	mul.f64 	%fd105, %fd104, %fd96;
	sub.f64 	%fd106, %fd103, %fd105;
	mul.f64 	%fd107, %fd571, %fd106;
	sub.f64 	%fd108, %fd102, %fd105;
	mul.f64 	%fd109, %fd571, %fd108;
	fma.rn.f64 	%fd110, %fd107, 0d3FE0000000000000, %fd3;
	fma.rn.f64 	%fd111, %fd109, 0d3FE0000000000000, %fd4;
	mul.f64 	%fd112, %fd110, 0d40AF400000000000;
	add.f64 	%fd113, %fd110, 0d4028000000000000;
	div.rn.f64 	%fd114, %fd112, %fd113;
	sub.f64 	%fd115, %fd5, %fd114;
	sub.f64 	%fd116, %fd85, %fd111;
	mul.f64 	%fd117, %fd116, %fd87;
	add.f64 	%fd118, %fd117, %fd115;
	mul.f64 	%fd119, %fd110, %fd90;
	mul.f64 	%fd120, %fd111, %fd119;
	sub.f64 	%fd121, %fd118, %fd120;
	mul.f64 	%fd122, %fd571, %fd121;
	sub.f64 	%fd123, %fd117, %fd120;
	add.f64 	%fd124, %fd3, %fd122;
	fma.rn.f64 	%fd125, %fd571, %fd123, %fd4;
	mul.f64 	%fd126, %fd124, 0d40AF400000000000;
	add.f64 	%fd127, %fd124, 0d4028000000000000;
	div.rn.f64 	%fd128, %fd126, %fd127;
	sub.f64 	%fd129, %fd5, %fd128;
	sub.f64 	%fd130, %fd85, %fd125;
	fma.rn.f64 	%fd131, %fd130, %fd87, %fd129;
	mul.f64 	%fd132, %fd124, %fd90;
	mul.f64 	%fd133, %fd125, %fd132;
	sub.f64 	%fd134, %fd131, %fd133;
	fma.rn.f64 	%fd135, %fd107, 0d4000000000000000, %fd93;
	fma.rn.f64 	%fd136, %fd122, 0d4000000000000000, %fd135;
	fma.rn.f64 	%fd137, %fd571, %fd134, %fd136;
	div.rn.f64 	%fd138, %fd137, 0d4018000000000000;
	add.f64 	%fd8, %fd3, %fd138;
	st.local.v2.f64 	[%rd1], {%fd571, %fd571};
	st.local.v2.f64 	[%rd1+16], {%fd571, %fd571};
	st.local.v2.f64 	[%rd1+32], {%fd571, %fd571};
	st.local.v2.f64 	[%rd1+48], {%fd571, %fd571};
	st.local.v2.f64 	[%rd1+64], {%fd571, %fd571};
	mul.f64 	%fd9, %fd571, 0d4059000000000000;
	mov.b32 	%r1665, 0;
	mov.b64 	%rd189, 0;
	mov.u64 	%rd188, %rd14;
$L__BB0_117:
	abs.f32 	%f24, %f1;
	setp.eq.f32 	%p160, %f1, 0f00000000;
	ld.local.u32 	%r571, [%rd188];
	cvt.rn.f64.s32 	%fd139, %r571;
	add.f64 	%fd140, %fd139, 0dC012000000000000;
	setp.lt.f64 	%p161, %fd140, 0d0000000000000000;
	setp.gt.f64 	%p162, %fd140, 0d0000000000000000;
	selp.f64 	%fd141, 0d405E000000000000, 0d404E000000000000, %p162;
	add.f64 	%fd142, %fd8, %fd141;
	selp.f64 	%fd143, %fd8, %fd142, %p161;
	cvt.rn.f32.f64 	%f25, %fd143;
	abs.f32 	%f26, %f25;
	setp.lt.f32 	%p163, %f26, 0f00800000;
	mul.f32 	%f492, %f26, 0f4B800000;
	selp.f32 	%f493, %f492, %f26, %p163;
	selp.f32 	%f494, 0fC1C00000, 0f00000000, %p163;
	mov.b32 	%r1181, %f493;
	add.s32 	%r1182, %r1181, -1060439283;
	and.b32  	%r1183, %r1182, -8388608;
	sub.s32 	%r1184, %r1181, %r1183;
	mov.b32 	%f495, %r1184;
	cvt.rn.f32.s32 	%f496, %r1183;
	fma.rn.f32 	%f497, %f496, 0f34000000, %f494;
	add.f32 	%f498, %f495, 0fBF800000;
	add.f32 	%f499, %f495, 0f3F800000;
	rcp.approx.ftz.f32 	%f500, %f499;
	add.f32 	%f501, %f498, %f498;
	mul.f32 	%f502, %f501, %f500;
	mul.f32 	%f503, %f502, %f502;
	sub.f32 	%f504, %f498, %f502;
	add.f32 	%f505, %f504, %f504;
	neg.f32 	%f506, %f502;
	fma.rn.f32 	%f507, %f506, %f498, %f505;
	mul.rn.f32 	%f508, %f500, %f507;
	fma.rn.f32 	%f509, %f503, 0f3A2C32E4, 0f3B52E7DB;
	fma.rn.f32 	%f510, %f509, %f503, 0f3C93BB73;
	fma.rn.f32 	%f511, %f510, %f503, 0f3DF6384F;
	mul.rn.f32 	%f512, %f511, %f503;
	fma.rn.f32 	%f513, %f502, 0f3FB8AA3B, %f497;
	sub.f32 	%f514, %f497, %f513;
	fma.rn.f32 	%f515, %f502, 0f3FB8AA3B, %f514;
	fma.rn.f32 	%f516, %f508, 0f3FB8AA3B, %f515;
	fma.rn.f32 	%f517, %f502, 0f32A55E34, %f516;
	mul.f32 	%f518, %f512, 0f40400000;
	fma.rn.f32 	%f519, %f518, %f508, %f517;
	fma.rn.f32 	%f520, %f512, %f502, %f519;
	add.rn.f32 	%f27, %f513, %f520;
	neg.f32 	%f521, %f513;
	add.rn.f32 	%f522, %f27, %f521;
	neg.f32 	%f523, %f522;
	add.rn.f32 	%f28, %f520, %f523;
	mul.rn.f32 	%f524, %f27, %f1;
	neg.f32 	%f525, %f524;
	fma.rn.f32 	%f526, %f27, %f1, %f525;
	fma.rn.f32 	%f527, %f28, %f1, %f526;
	cvt.rni.f32.f32 	%f528, %f524;
	sub.f32 	%f529, %f524, %f528;
	add.f32 	%f530, %f529, %f527;
	fma.rn.f32 	%f531, %f530, 0f391FCB8E, 0f3AAF85ED;
	fma.rn.f32 	%f532, %f531, %f530, 0f3C1D9856;
	fma.rn.f32 	%f533, %f532, %f530, 0f3D6357BB;
	fma.rn.f32 	%f534, %f533, %f530, 0f3E75FDEC;
	fma.rn.f32 	%f535, %f534, %f530, 0f3F317218;
	fma.rn.f32 	%f536, %f535, %f530, 0f3F800000;
	cvt.rzi.s32.f32 	%r1185, %f528;
	setp.gt.f32 	%p164, %f528, 0f00000000;
	selp.b32 	%r1186, 0, -2097152000, %p164;
	add.s32 	%r1187, %r1186, 2130706432;
	mov.b32 	%f537, %r1187;
	mul.f32 	%f538, %f536, %f537;
	shl.b32 	%r1188, %r1185, 23;
	sub.s32 	%r1189, %r1188, %r1186;
	mov.b32 	%f539, %r1189;
	mul.f32 	%f540, %f538, %f539;
	abs.f32 	%f541, %f524;
	setp.gt.f32 	%p165, %f541, 0f43180000;
	setp.lt.f32 	%p166, %f524, 0f00000000;
	selp.f32 	%f542, 0f00000000, 0f7F800000, %p166;
	selp.f32 	%f29, %f542, %f540, %p165;
	setp.eq.f32 	%p167, %f25, 0f3F800000;
	or.pred  	%p168, %p160, %p167;
	mov.f32 	%f902, 0f3F800000;
	@%p168 bra 	$L__BB0_125;
	setp.num.f32 	%p169, %f24, %f24;
	setp.num.f32 	%p170, %f26, %f26;
	and.pred  	%p171, %p170, %p169;
	@%p171 bra 	$L__BB0_120;
	add.rn.f32 	%f902, %f25, %f1;
	bra.uni 	$L__BB0_125;
$L__BB0_120:
	setp.neu.f32 	%p172, %f25, 0f00000000;
	setp.neu.f32 	%p173, %f26, 0f7F800000;
	and.pred  	%p174, %p172, %p173;
	@%p174 bra 	$L__BB0_122;
	setp.lt.f32 	%p181, %f1, 0f00000000;
	setp.neu.f32 	%p182, %f2, 0f3F800000;
	add.f32 	%f546, %f25, %f25;
	mov.b32 	%r1190, %f546;
	xor.b32  	%r1191, %r1190, 2139095040;
	selp.b32 	%r1192, %r1191, %r1190, %p181;
	and.b32  	%r1193, %r1192, 2147483647;
	selp.b32 	%r1194, %r1193, %r1192, %p182;
	mov.b32 	%f902, %r1194;
	bra.uni 	$L__BB0_125;
$L__BB0_122:
	setp.eq.f32 	%p175, %f24, 0f7F800000;
	setp.eq.f32 	%p176, %f25, 0fBF800000;
	and.pred  	%p177, %p176, %p175;
	@%p177 bra 	$L__BB0_125;
	setp.geu.f32 	%p178, %f25, 0f00000000;
	mov.f32 	%f902, %f29;
	@%p178 bra 	$L__BB0_125;
	setp.neu.f32 	%p179, %f3, %f1;
	setp.neu.f32 	%p180, %f2, 0f3F800000;
	neg.f32 	%f544, %f29;
	selp.f32 	%f545, %f29, %f544, %p180;
	selp.f32 	%f902, 0f7FFFFFFF, %f545, %p179;
$L__BB0_125:
	setp.eq.f32 	%p184, %f25, 0f3F800000;
	or.pred  	%p185, %p160, %p184;
	mov.f32 	%f903, 0f3F800000;
	@%p185 bra 	$L__BB0_133;
	setp.num.f32 	%p186, %f24, %f24;
	setp.num.f32 	%p187, %f26, %f26;
	and.pred  	%p188, %p187, %p186;
	@%p188 bra 	$L__BB0_128;
	add.rn.f32 	%f903, %f25, %f1;
	bra.uni 	$L__BB0_133;
$L__BB0_128:
	setp.neu.f32 	%p189, %f25, 0f00000000;
	setp.neu.f32 	%p190, %f26, 0f7F800000;
	and.pred  	%p191, %p189, %p190;
	@%p191 bra 	$L__BB0_130;
	setp.lt.f32 	%p198, %f1, 0f00000000;
	setp.neu.f32 	%p199, %f2, 0f3F800000;
	add.f32 	%f551, %f25, %f25;
	mov.b32 	%r1195, %f551;
	xor.b32  	%r1196, %r1195, 2139095040;
	selp.b32 	%r1197, %r1196, %r1195, %p198;
	and.b32  	%r1198, %r1197, 2147483647;
	selp.b32 	%r1199, %r1198, %r1197, %p199;
	mov.b32 	%f903, %r1199;
	bra.uni 	$L__BB0_133;
$L__BB0_130:
	setp.eq.f32 	%p192, %f24, 0f7F800000;
	setp.eq.f32 	%p193, %f25, 0fBF800000;
	and.pred  	%p194, %p193, %p192;
	@%p194 bra 	$L__BB0_133;
	setp.geu.f32 	%p195, %f25, 0f00000000;
	mov.f32 	%f903, %f29;
	@%p195 bra 	$L__BB0_133;
	setp.neu.f32 	%p196, %f3, %f1;
	setp.neu.f32 	%p197, %f2, 0f3F800000;
	neg.f32 	%f549, %f29;
	selp.f32 	%f550, %f29, %f549, %p197;
	selp.f32 	%f903, 0f7FFFFFFF, %f550, %p196;
$L__BB0_133:
	setp.eq.f32 	%p201, %f4, 0f00000000;
	selp.f32 	%f553, %f15, %f16, %p1;
	add.f32 	%f554, %f553, %f903;
	div.rn.f32 	%f555, %f902, %f554;
	cvt.f64.f32 	%fd144, %f555;
	add.s64 	%rd86, %rd10, %rd189;
	ld.local.f64 	%fd10, [%rd86];
	sub.f64 	%fd145, %fd144, %fd10;
	mul.f64 	%fd146, %fd9, %fd145;
	fma.rn.f64 	%fd147, %fd146, 0d3FE0000000000000, %fd10;
	sub.f64 	%fd148, %fd144, %fd147;
	mul.f64 	%fd149, %fd9, %fd148;
	fma.rn.f64 	%fd150, %fd149, 0d3FE0000000000000, %fd10;
	sub.f64 	%fd151, %fd144, %fd150;
	mul.f64 	%fd152, %fd9, %fd151;
	add.f64 	%fd153, %fd10, %fd152;
	sub.f64 	%fd154, %fd144, %fd153;
	fma.rn.f64 	%fd155, %fd149, 0d4000000000000000, %fd146;
	fma.rn.f64 	%fd156, %fd152, 0d4000000000000000, %fd155;
	fma.rn.f64 	%fd157, %fd9, %fd154, %fd156;
	div.rn.f64 	%fd158, %fd157, 0d4018000000000000;
	add.f64 	%fd11, %fd10, %fd158;
	add.s64 	%rd87, %rd11, %rd189;
	st.local.f64 	[%rd87], %fd11;
	mul.rn.f32 	%f556, %f27, %f4;
	neg.f32 	%f557, %f556;
	fma.rn.f32 	%f558, %f27, %f4, %f557;
	fma.rn.f32 	%f559, %f28, %f4, %f558;
	cvt.rni.f32.f32 	%f560, %f556;
	sub.f32 	%f561, %f556, %f560;
	add.f32 	%f562, %f561, %f559;
	fma.rn.f32 	%f563, %f562, 0f391FCB8E, 0f3AAF85ED;
	fma.rn.f32 	%f564, %f563, %f562, 0f3C1D9856;
	fma.rn.f32 	%f565, %f564, %f562, 0f3D6357BB;
	fma.rn.f32 	%f566, %f565, %f562, 0f3E75FDEC;
	fma.rn.f32 	%f567, %f566, %f562, 0f3F317218;
	fma.rn.f32 	%f568, %f567, %f562, 0f3F800000;
	cvt.rzi.s32.f32 	%r1200, %f560;
	setp.gt.f32 	%p202, %f560, 0f00000000;
	selp.b32 	%r1201, 0, -2097152000, %p202;
	add.s32 	%r1202, %r1201, 2130706432;
	mov.b32 	%f569, %r1202;
	mul.f32 	%f570, %f568, %f569;
	shl.b32 	%r1203, %r1200, 23;
	sub.s32 	%r1204, %r1203, %r1201;
	mov.b32 	%f571, %r1204;
	mul.f32 	%f572, %f570, %f571;
	abs.f32 	%f573, %f556;
	setp.gt.f32 	%p203, %f573, 0f43180000;
	setp.lt.f32 	%p204, %f556, 0f00000000;
	selp.f32 	%f574, 0f00000000, 0f7F800000, %p204;
	selp.f32 	%f38, %f574, %f572, %p203;
	or.pred  	%p205, %p201, %p184;
	mov.f32 	%f904, 0f3F800000;
	@%p205 bra 	$L__BB0_141;
	abs.f32 	%f575, %f4;
	setp.num.f32 	%p206, %f575, %f575;
	setp.num.f32 	%p207, %f26, %f26;
	and.pred  	%p208, %p207, %p206;
	@%p208 bra 	$L__BB0_136;
	add.rn.f32 	%f904, %f25, %f4;
	bra.uni 	$L__BB0_141;
$L__BB0_136:
	setp.neu.f32 	%p209, %f25, 0f00000000;
	setp.neu.f32 	%p210, %f26, 0f7F800000;
	and.pred  	%p211, %p209, %p210;
	@%p211 bra 	$L__BB0_138;
	setp.lt.f32 	%p218, %f4, 0f00000000;
	setp.neu.f32 	%p219, %f5, 0f3F800000;
	add.f32 	%f582, %f25, %f25;
	mov.b32 	%r1205, %f582;
	xor.b32  	%r1206, %r1205, 2139095040;
	selp.b32 	%r1207, %r1206, %r1205, %p218;
	and.b32  	%r1208, %r1207, 2147483647;
	selp.b32 	%r1209, %r1208, %r1207, %p219;
	mov.b32 	%f904, %r1209;
	bra.uni 	$L__BB0_141;
$L__BB0_138:
	setp.eq.f32 	%p212, %f575, 0f7F800000;
	setp.eq.f32 	%p213, %f25, 0fBF800000;
	and.pred  	%p214, %p213, %p212;
	@%p214 bra 	$L__BB0_141;
	setp.geu.f32 	%p215, %f25, 0f00000000;
	mov.f32 	%f904, %f38;
	@%p215 bra 	$L__BB0_141;
	setp.neu.f32 	%p216, %f6, %f4;
	setp.neu.f32 	%p217, %f5, 0f3F800000;
	neg.f32 	%f580, %f38;
	selp.f32 	%f581, %f38, %f580, %p217;
	selp.f32 	%f904, 0f7FFFFFFF, %f581, %p216;
$L__BB0_141:
	setp.eq.f32 	%p220, %f25, 0f3F800000;
	selp.f32 	%f584, %f17, %f18, %p2;
	add.f32 	%f585, %f584, %f904;
	div.rn.f32 	%f43, %f584, %f585;
	mov.f32 	%f586, 0f40E00000;
	mul.rn.f32 	%f587, %f27, %f586;
	neg.f32 	%f588, %f587;
	fma.rn.f32 	%f589, %f27, 0f40E00000, %f588;
	fma.rn.f32 	%f590, %f28, 0f40E00000, %f589;
	cvt.rni.f32.f32 	%f591, %f587;
	sub.f32 	%f592, %f587, %f591;
	add.f32 	%f593, %f592, %f590;
	fma.rn.f32 	%f594, %f593, 0f391FCB8E, 0f3AAF85ED;
	fma.rn.f32 	%f595, %f594, %f593, 0f3C1D9856;
	fma.rn.f32 	%f596, %f595, %f593, 0f3D6357BB;
	fma.rn.f32 	%f597, %f596, %f593, 0f3E75FDEC;
	fma.rn.f32 	%f598, %f597, %f593, 0f3F317218;
	fma.rn.f32 	%f599, %f598, %f593, 0f3F800000;
	cvt.rzi.s32.f32 	%r1210, %f591;
	setp.gt.f32 	%p221, %f591, 0f00000000;
	selp.b32 	%r1211, 0, -2097152000, %p221;
	add.s32 	%r1212, %r1211, 2130706432;
	mov.b32 	%f600, %r1212;
	mul.f32 	%f601, %f599, %f600;
	shl.b32 	%r1213, %r1210, 23;
	sub.s32 	%r1214, %r1213, %r1211;
	mov.b32 	%f602, %r1214;
	mul.f32 	%f603, %f601, %f602;
	abs.f32 	%f604, %f587;
	setp.gt.f32 	%p222, %f604, 0f43180000;
	setp.lt.f32 	%p223, %f587, 0f00000000;
	selp.f32 	%f605, 0f00000000, 0f7F800000, %p223;
	selp.f32 	%f44, %f605, %f603, %p222;
	mov.f32 	%f905, 0f3F800000;
	@%p220 bra 	$L__BB0_148;
	setp.num.f32 	%p224, %f26, %f26;
	@%p224 bra 	$L__BB0_144;
	mov.f32 	%f606, 0f40E00000;
	add.rn.f32 	%f905, %f25, %f606;
	bra.uni 	$L__BB0_148;
$L__BB0_144:
	setp.neu.f32 	%p225, %f25, 0f00000000;
	setp.neu.f32 	%p226, %f26, 0f7F800000;
	and.pred  	%p227, %p225, %p226;
	@%p227 bra 	$L__BB0_146;
	add.f32 	%f905, %f25, %f25;
	bra.uni 	$L__BB0_148;
$L__BB0_146:
	setp.geu.f32 	%p228, %f25, 0f00000000;
	mov.f32 	%f905, %f44;
	@%p228 bra 	$L__BB0_148;
	neg.f32 	%f905, %f44;
$L__BB0_148:
	mov.f32 	%f906, 0f3F800000;
	@%p220 bra 	$L__BB0_155;
	setp.num.f32 	%p230, %f26, %f26;
	@%p230 bra 	$L__BB0_151;
	mov.f32 	%f608, 0f40E00000;
	add.rn.f32 	%f906, %f25, %f608;
	bra.uni 	$L__BB0_155;
$L__BB0_151:
	setp.neu.f32 	%p231, %f25, 0f00000000;
	setp.neu.f32 	%p232, %f26, 0f7F800000;
	and.pred  	%p233, %p231, %p232;
	@%p233 bra 	$L__BB0_153;
	add.f32 	%f906, %f25, %f25;
	bra.uni 	$L__BB0_155;
$L__BB0_153:
	setp.geu.f32 	%p234, %f25, 0f00000000;
	mov.f32 	%f906, %f44;
	@%p234 bra 	$L__BB0_155;
	neg.f32 	%f906, %f44;
$L__BB0_155:
	cvt.f64.f32 	%fd159, %f43;
	setp.eq.f32 	%p236, %f9, 0f00000000;
	add.f32 	%f610, %f19, %f906;
	mul.f32 	%f611, %f905, %f8;
	div.rn.f32 	%f612, %f611, %f610;
	add.f32 	%f613, %f612, %f7;
	cvt.f64.f32 	%fd160, %f613;
	mul.f64 	%fd161, %fd571, %fd160;
	add.s64 	%rd88, %rd8, %rd189;
	ld.local.f64 	%fd12, [%rd88];
	sub.f64 	%fd162, %fd159, %fd12;
	mul.f64 	%fd163, %fd162, %fd161;
	fma.rn.f64 	%fd164, %fd163, 0d3FE0000000000000, %fd12;
	sub.f64 	%fd165, %fd159, %fd164;
	mul.f64 	%fd166, %fd161, %fd165;
	fma.rn.f64 	%fd167, %fd166, 0d3FE0000000000000, %fd12;
	sub.f64 	%fd168, %fd159, %fd167;
	mul.f64 	%fd169, %fd161, %fd168;
	add.f64 	%fd170, %fd12, %fd169;
	sub.f64 	%fd171, %fd159, %fd170;
	fma.rn.f64 	%fd172, %fd166, 0d4000000000000000, %fd163;
	fma.rn.f64 	%fd173, %fd169, 0d4000000000000000, %fd172;
	fma.rn.f64 	%fd174, %fd161, %fd171, %fd173;
	div.rn.f64 	%fd175, %fd174, 0d4018000000000000;
	add.f64 	%fd13, %fd12, %fd175;
	add.s64 	%rd89, %rd9, %rd189;
	st.local.f64 	[%rd89], %fd13;
	mul.rn.f32 	%f614, %f27, %f9;
	neg.f32 	%f615, %f614;
	fma.rn.f32 	%f616, %f27, %f9, %f615;
	fma.rn.f32 	%f617, %f28, %f9, %f616;
	cvt.rni.f32.f32 	%f618, %f614;
	sub.f32 	%f619, %f614, %f618;
	add.f32 	%f620, %f619, %f617;
	fma.rn.f32 	%f621, %f620, 0f391FCB8E, 0f3AAF85ED;
	fma.rn.f32 	%f622, %f621, %f620, 0f3C1D9856;
	fma.rn.f32 	%f623, %f622, %f620, 0f3D6357BB;
	fma.rn.f32 	%f624, %f623, %f620, 0f3E75FDEC;
	fma.rn.f32 	%f625, %f624, %f620, 0f3F317218;
	fma.rn.f32 	%f626, %f625, %f620, 0f3F800000;
	cvt.rzi.s32.f32 	%r1215, %f618;
	setp.gt.f32 	%p237, %f618, 0f00000000;
	selp.b32 	%r1216, 0, -2097152000, %p237;
	add.s32 	%r1217, %r1216, 2130706432;
	mov.b32 	%f627, %r1217;
	mul.f32 	%f628, %f626, %f627;
	shl.b32 	%r1218, %r1215, 23;
	sub.s32 	%r1219, %r1218, %r1216;
	mov.b32 	%f629, %r1219;
	mul.f32 	%f630, %f628, %f629;
	abs.f32 	%f631, %f614;
	setp.gt.f32 	%p238, %f631, 0f43180000;
	setp.lt.f32 	%p239, %f614, 0f00000000;
	selp.f32 	%f632, 0f00000000, 0f7F800000, %p239;
	selp.f32 	%f53, %f632, %f630, %p238;
	or.pred  	%p240, %p236, %p220;
	mov.f32 	%f907, 0f3F800000;
	@%p240 bra 	$L__BB0_163;
	abs.f32 	%f633, %f9;
	setp.num.f32 	%p241, %f633, %f633;
	setp.num.f32 	%p242, %f26, %f26;
	and.pred  	%p243, %p242, %p241;
	@%p243 bra 	$L__BB0_158;
	add.rn.f32 	%f907, %f25, %f9;
	bra.uni 	$L__BB0_163;
$L__BB0_158:
	setp.neu.f32 	%p244, %f25, 0f00000000;
	setp.neu.f32 	%p245, %f26, 0f7F800000;
	and.pred  	%p246, %p244, %p245;
	@%p246 bra 	$L__BB0_160;
	setp.lt.f32 	%p253, %f9, 0f00000000;
	setp.neu.f32 	%p254, %f10, 0f3F800000;
	add.f32 	%f640, %f25, %f25;
	mov.b32 	%r1220, %f640;
	xor.b32  	%r1221, %r1220, 2139095040;
	selp.b32 	%r1222, %r1221, %r1220, %p253;
	and.b32  	%r1223, %r1222, 2147483647;
	selp.b32 	%r1224, %r1223, %r1222, %p254;
	mov.b32 	%f907, %r1224;
	bra.uni 	$L__BB0_163;
$L__BB0_160:
	setp.eq.f32 	%p247, %f633, 0f7F800000;
	setp.eq.f32 	%p248, %f25, 0fBF800000;
	and.pred  	%p249, %p248, %p247;
	@%p249 bra 	$L__BB0_163;
	setp.geu.f32 	%p250, %f25, 0f00000000;
	mov.f32 	%f907, %f53;
	@%p250 bra 	$L__BB0_163;
	setp.neu.f32 	%p251, %f11, %f9;
	setp.neu.f32 	%p252, %f10, 0f3F800000;
	neg.f32 	%f638, %f53;
	selp.f32 	%f639, %f53, %f638, %p252;
	selp.f32 	%f907, 0f7FFFFFFF, %f639, %p251;
$L__BB0_163:
	setp.eq.f32 	%p256, %f25, 0f3F800000;
	or.pred  	%p257, %p236, %p256;
	mov.f32 	%f908, 0f3F800000;
	@%p257 bra 	$L__BB0_171;
	abs.f32 	%f642, %f9;
	setp.num.f32 	%p258, %f642, %f642;
	setp.num.f32 	%p259, %f26, %f26;
	and.pred  	%p260, %p259, %p258;
	@%p260 bra 	$L__BB0_166;
	add.rn.f32 	%f908, %f25, %f9;
	bra.uni 	$L__BB0_171;
$L__BB0_166:
	setp.neu.f32 	%p261, %f25, 0f00000000;
	setp.neu.f32 	%p262, %f26, 0f7F800000;
	and.pred  	%p263, %p261, %p262;
	@%p263 bra 	$L__BB0_168;
	setp.lt.f32 	%p270, %f9, 0f00000000;
	setp.neu.f32 	%p271, %f10, 0f3F800000;
	add.f32 	%f649, %f25, %f25;
	mov.b32 	%r1225, %f649;
	xor.b32  	%r1226, %r1225, 2139095040;
	selp.b32 	%r1227, %r1226, %r1225, %p270;
	and.b32  	%r1228, %r1227, 2147483647;
	selp.b32 	%r1229, %r1228, %r1227, %p271;
	mov.b32 	%f908, %r1229;
	bra.uni 	$L__BB0_171;
$L__BB0_168:
	setp.eq.f32 	%p264, %f642, 0f7F800000;
	setp.eq.f32 	%p265, %f25, 0fBF800000;
	and.pred  	%p266, %p265, %p264;
	@%p266 bra 	$L__BB0_171;
	setp.geu.f32 	%p267, %f25, 0f00000000;
	mov.f32 	%f908, %f53;
	@%p267 bra 	$L__BB0_171;
	setp.neu.f32 	%p268, %f11, %f9;
	setp.neu.f32 	%p269, %f10, 0f3F800000;
	neg.f32 	%f647, %f53;
	selp.f32 	%f648, %f53, %f647, %p269;
	selp.f32 	%f908, 0f7FFFFFFF, %f648, %p268;
$L__BB0_171:
	ld.param.f64 	%fd557, [_Z7puffsimddddddddddddddiiiiiiidddddPdS_S_S_S_S__param_3];
	setp.eq.f32 	%p272, %f25, 0f3F800000;
	setp.eq.f32 	%p273, %f12, 0f00000000;
	cvt.rn.f32.f64 	%f651, %fd557;
	setp.eq.f32 	%p274, %f651, 0f3F800000;
	setp.eq.f32 	%p275, %f9, 0f00000000;
	abs.f32 	%f652, %f651;
	setp.nan.f32 	%p276, %f652, %f652;
	abs.f32 	%f654, %f9;
	setp.nan.f32 	%p277, %f654, %f654;
	selp.f32 	%f656, %f20, %f21, %p277;
	selp.f32 	%f657, %f20, %f656, %p276;
	selp.f32 	%f658, %f20, %f657, %p275;
	selp.f32 	%f659, %f20, %f658, %p274;
	add.f32 	%f660, %f659, %f908;
	div.rn.f32 	%f661, %f907, %f660;
	cvt.f64.f32 	%fd176, %f661;
	add.s64 	%rd90, %rd6, %rd189;
	ld.local.f64 	%fd14, [%rd90];
	sub.f64 	%fd177, %fd176, %fd14;
	mul.f64 	%fd178, %fd9, %fd177;
	fma.rn.f64 	%fd179, %fd178, 0d3FE0000000000000, %fd14;
	sub.f64 	%fd180, %fd176, %fd179;
	mul.f64 	%fd181, %fd9, %fd180;
	fma.rn.f64 	%fd182, %fd181, 0d3FE0000000000000, %fd14;
	sub.f64 	%fd183, %fd176, %fd182;
	mul.f64 	%fd184, %fd9, %fd183;
	add.f64 	%fd185, %fd14, %fd184;
	sub.f64 	%fd186, %fd176, %fd185;
	fma.rn.f64 	%fd187, %fd181, 0d4000000000000000, %fd178;
	fma.rn.f64 	%fd188, %fd184, 0d4000000000000000, %fd187;
	fma.rn.f64 	%fd189, %fd9, %fd186, %fd188;
	div.rn.f64 	%fd190, %fd189, 0d4018000000000000;
	add.f64 	%fd15, %fd14, %fd190;
	add.s64 	%rd91, %rd7, %rd189;
	st.local.f64 	[%rd91], %fd15;
	mul.rn.f32 	%f662, %f27, %f12;
	neg.f32 	%f663, %f662;
	fma.rn.f32 	%f664, %f27, %f12, %f663;
	fma.rn.f32 	%f665, %f28, %f12, %f664;
	cvt.rni.f32.f32 	%f666, %f662;
	sub.f32 	%f667, %f662, %f666;
	add.f32 	%f668, %f667, %f665;
	fma.rn.f32 	%f669, %f668, 0f391FCB8E, 0f3AAF85ED;
	fma.rn.f32 	%f670, %f669, %f668, 0f3C1D9856;
	fma.rn.f32 	%f671, %f670, %f668, 0f3D6357BB;
	fma.rn.f32 	%f672, %f671, %f668, 0f3E75FDEC;
	fma.rn.f32 	%f673, %f672, %f668, 0f3F317218;
	fma.rn.f32 	%f674, %f673, %f668, 0f3F800000;
	cvt.rzi.s32.f32 	%r1230, %f666;
	setp.gt.f32 	%p278, %f666, 0f00000000;
	selp.b32 	%r1231, 0, -2097152000, %p278;
	add.s32 	%r1232, %r1231, 2130706432;
	mov.b32 	%f675, %r1232;
	mul.f32 	%f676, %f674, %f675;
	shl.b32 	%r1233, %r1230, 23;
	sub.s32 	%r1234, %r1233, %r1231;
	mov.b32 	%f677, %r1234;
	mul.f32 	%f678, %f676, %f677;
	abs.f32 	%f679, %f662;
	setp.gt.f32 	%p279, %f679, 0f43180000;
	setp.lt.f32 	%p280, %f662, 0f00000000;
	selp.f32 	%f680, 0f00000000, 0f7F800000, %p280;
	selp.f32 	%f62, %f680, %f678, %p279;
	or.pred  	%p281, %p273, %p272;
	mov.f32 	%f909, 0f3F800000;
	@%p281 bra 	$L__BB0_179;
	abs.f32 	%f681, %f12;
	setp.num.f32 	%p282, %f681, %f681;
	setp.num.f32 	%p283, %f26, %f26;
	and.pred  	%p284, %p283, %p282;
	@%p284 bra 	$L__BB0_174;
	add.rn.f32 	%f909, %f25, %f12;
	bra.uni 	$L__BB0_179;
$L__BB0_174:
	setp.neu.f32 	%p285, %f25, 0f00000000;
	setp.neu.f32 	%p286, %f26, 0f7F800000;
	and.pred  	%p287, %p285, %p286;
	@%p287 bra 	$L__BB0_176;
	setp.lt.f32 	%p294, %f12, 0f00000000;
	setp.neu.f32 	%p295, %f13, 0f3F800000;
	add.f32 	%f688, %f25, %f25;
	mov.b32 	%r1235, %f688;
	xor.b32  	%r1236, %r1235, 2139095040;
	selp.b32 	%r1237, %r1236, %r1235, %p294;
	and.b32  	%r1238, %r1237, 2147483647;
	selp.b32 	%r1239, %r1238, %r1237, %p295;
	mov.b32 	%f909, %r1239;
	bra.uni 	$L__BB0_179;
$L__BB0_176:
	setp.eq.f32 	%p288, %f681, 0f7F800000;
	setp.eq.f32 	%p289, %f25, 0fBF800000;
	and.pred  	%p290, %p289, %p288;
	@%p290 bra 	$L__BB0_179;
	setp.geu.f32 	%p291, %f25, 0f00000000;
	mov.f32 	%f909, %f62;
	@%p291 bra 	$L__BB0_179;
	setp.neu.f32 	%p292, %f14, %f12;
	setp.neu.f32 	%p293, %f13, 0f3F800000;
	neg.f32 	%f686, %f62;
	selp.f32 	%f687, %f62, %f686, %p293;
	selp.f32 	%f909, 0f7FFFFFFF, %f687, %p292;
$L__BB0_179:
	ld.param.f64 	%fd564, [_Z7puffsimddddddddddddddiiiiiiidddddPdS_S_S_S_S__param_7];
	ld.param.f64 	%fd561, [_Z7puffsimddddddddddddddiiiiiiidddddPdS_S_S_S_S__param_5];
	cvt.rn.f32.f64 	%f689, %fd561;
	setp.eq.f32 	%p296, %f689, 0f3F800000;
	abs.f32 	%f690, %f689;
	setp.nan.f32 	%p298, %f690, %f690;
	abs.f32 	%f692, %f12;
	setp.nan.f32 	%p299, %f692, %f692;
	selp.f32 	%f694, %f22, %f23, %p299;
	selp.f32 	%f695, %f22, %f694, %p298;
	selp.f32 	%f696, %f22, %f695, %p273;
	selp.f32 	%f697, %f22, %f696, %p296;
	add.f32 	%f698, %f697, %f909;
	div.rn.f32 	%f699, %f697, %f698;
	cvt.f64.f32 	%fd191, %f699;
	add.s64 	%rd92, %rd4, %rd189;
	ld.local.f64 	%fd192, [%rd92];
	sub.f64 	%fd193, %fd191, %fd192;
	mul.f64 	%fd194, %fd571, 0d4044000000000000;
	mul.f64 	%fd195, %fd194, %fd193;
	fma.rn.f64 	%fd196, %fd195, 0d3FE0000000000000, %fd192;
	sub.f64 	%fd197, %fd191, %fd196;
	mul.f64 	%fd198, %fd194, %fd197;
	fma.rn.f64 	%fd199, %fd198, 0d3FE0000000000000, %fd192;
	sub.f64 	%fd200, %fd191, %fd199;
	mul.f64 	%fd201, %fd194, %fd200;
	add.f64 	%fd202, %fd192, %fd201;
	sub.f64 	%fd203, %fd191, %fd202;
	fma.rn.f64 	%fd204, %fd198, 0d4000000000000000, %fd195;
	fma.rn.f64 	%fd205, %fd201, 0d4000000000000000, %fd204;
	fma.rn.f64 	%fd206, %fd194, %fd203, %fd205;
	div.rn.f64 	%fd207, %fd206, 0d4018000000000000;
	add.f64 	%fd208, %fd192, %fd207;
	add.s64 	%rd93, %rd5, %rd189;
	st.local.f64 	[%rd93], %fd208;
	mul.f64 	%fd209, %fd14, %fd192;
	mov.f64 	%fd210, 0d3FF0000000000000;
	sub.f64 	%fd211, %fd210, %fd209;
	fma.rn.f64 	%fd212, %fd45, %fd211, %fd564;
	mul.f64 	%fd213, %fd51, %fd10;
	fma.rn.f64 	%fd214, %fd213, %fd12, %fd56;
	mov.b64 	%rd94, 4635892866424504320;
	st.local.u64 	[%rd12+8], %rd94;
	mov.b64 	%rd95, 4653168393120120832;
	st.local.u64 	[%rd12+48], %rd95;
	mov.f64 	%fd215, 0d4051400000000000;
	st.local.v2.f64 	[%rd12+64], {%fd215, %fd214};
	mov.b64 	%rd96, 4661036498328485888;
	st.local.u64 	[%rd12+88], %rd96;
	mov.b64 	%rd97, 4613937818241073152;
	st.local.u64 	[%rd12+104], %rd97;
	st.local.f64 	[%rd12+152], %fd212;
	mov.b64 	%rd98, 4659541162514710528;
	st.local.u64 	[%rd12+176], %rd98;
	mov.b64 	%rd99, 4622382067542392832;
	st.local.u64 	[%rd12+216], %rd99;
	mov.b64 	%rd100, 4666998050374287360;
	st.local.u64 	[%rd12+248], %rd100;
	mul.f64 	%fd216, %fd15, %fd208;
	sub.f64 	%fd217, %fd210, %fd216;
	fma.rn.f64 	%fd218, %fd45, %fd217, %fd564;
	mul.f64 	%fd219, %fd51, %fd11;
	fma.rn.f64 	%fd220, %fd219, %fd13, %fd56;
	st.local.u64 	[%rd13+8], %rd94;
	st.local.u64 	[%rd13+48], %rd95;
	st.local.v2.f64 	[%rd13+64], {%fd215, %fd220};
	st.local.u64 	[%rd13+88], %rd96;
	st.local.u64 	[%rd13+104], %rd97;
	st.local.f64 	[%rd13+152], %fd218;
	st.local.u64 	[%rd13+176], %rd98;
	st.local.u64 	[%rd13+216], %rd99;
	st.local.u64 	[%rd13+248], %rd100;
	add.s64 	%rd101, %rd3, %rd189;
	ld.local.f64 	%fd16, [%rd101];
	mul.wide.s32 	%rd102, %r571, 8;
	add.s64 	%rd103, %rd12, %rd102;
	ld.local.f64 	%fd221, [%rd103+-8];
	add.f64 	%fd222, %fd221, 0d0000000000000000;
	ld.local.f64 	%fd223, [%rd103+40];
	add.f64 	%fd224, %fd222, %fd223;
	ld.local.f64 	%fd225, [%rd103+88];
	add.f64 	%fd226, %fd224, %fd225;
	ld.local.f64 	%fd227, [%rd103+136];
	add.f64 	%fd228, %fd226, %fd227;
	ld.local.f64 	%fd229, [%rd103+184];
	add.f64 	%fd230, %fd228, %fd229;
	ld.local.f64 	%fd231, [%rd103+232];
	add.f64 	%fd232, %fd230, %fd231;
	add.s64 	%rd104, %rd13, %rd102;
	ld.local.f64 	%fd233, [%rd104+-8];
	add.f64 	%fd234, %fd233, 0d0000000000000000;
	ld.local.f64 	%fd235, [%rd104+40];
	add.f64 	%fd236, %fd234, %fd235;
	ld.local.f64 	%fd237, [%rd104+88];
	add.f64 	%fd238, %fd236, %fd237;
	ld.local.f64 	%fd239, [%rd104+136];
	add.f64 	%fd240, %fd238, %fd239;
	ld.local.f64 	%fd241, [%rd104+184];
	add.f64 	%fd242, %fd240, %fd241;
	ld.local.f64 	%fd243, [%rd104+232];
	add.f64 	%fd244, %fd242, %fd243;
	add.f64 	%fd245, %fd232, %fd244;
	mul.f64 	%fd246, %fd245, 0d3FE0000000000000;
	fma.rn.f64 	%fd17, %fd571, %fd246, %fd16;
	add.s64 	%rd105, %rd2, %rd189;
	ld.local.f64 	%fd247, [%rd105];
	rcp.rn.f64 	%fd572, %fd247;
	{
	.reg .b32 %temp; 
	mov.b64 	{%temp, %r1666}, %fd572;
	}
	{
	.reg .b32 %temp; 
	mov.b64 	{%r1667, %temp}, %fd572;
	}
	setp.gt.s32 	%p300, %r1666, 1048575;
	mov.b32 	%r1668, -1023;
	@%p300 bra 	$L__BB0_181;
	mul.f64 	%fd572, %fd572, 0d4350000000000000;
	{
	.reg .b32 %temp; 
	mov.b64 	{%temp, %r1666}, %fd572;
	}
	{
	.reg .b32 %temp; 
	mov.b64 	{%r1667, %temp}, %fd572;
	}
	mov.b32 	%r1668, -1077;
$L__BB0_181:
	add.s32 	%r1242, %r1666, -1;
	setp.gt.u32 	%p301, %r1242, 2146435070;
	@%p301 bra 	$L__BB0_185;
	shr.u32 	%r1245, %r1666, 20;
	add.s32 	%r1669, %r1668, %r1245;
	and.b32  	%r1246, %r1666, 1048575;
	or.b32  	%r1247, %r1246, 1072693248;
	mov.b64 	%fd573, {%r1667, %r1247};
	setp.lt.u32 	%p303, %r1247, 1073127583;
	@%p303 bra 	$L__BB0_184;
	{
	.reg .b32 %temp; 
	mov.b64 	{%r1248, %temp}, %fd573;
	}
	{
	.reg .b32 %temp; 
	mov.b64 	{%temp, %r1249}, %fd573;
	}
	add.s32 	%r1250, %r1249, -1048576;
	mov.b64 	%fd573, {%r1248, %r1250};
	add.s32 	%r1669, %r1669, 1;
$L__BB0_184:
	add.f64 	%fd249, %fd573, 0dBFF0000000000000;
	add.f64 	%fd250, %fd573, 0d3FF0000000000000;
	rcp.approx.ftz.f64 	%fd251, %fd250;
	neg.f64 	%fd252, %fd250;
	fma.rn.f64 	%fd253, %fd252, %fd251, 0d3FF0000000000000;
	fma.rn.f64 	%fd254, %fd253, %fd253, %fd253;
	fma.rn.f64 	%fd255, %fd254, %fd251, %fd251;
	mul.f64 	%fd256, %fd249, %fd255;
	fma.rn.f64 	%fd257, %fd249, %fd255, %fd256;
	mul.f64 	%fd258, %fd257, %fd257;
	fma.rn.f64 	%fd259, %fd258, 0d3EB1380B3AE80F1E, 0d3ED0EE258B7A8B04;
	fma.rn.f64 	%fd260, %fd259, %fd258, 0d3EF3B2669F02676F;
	fma.rn.f64 	%fd261, %fd260, %fd258, 0d3F1745CBA9AB0956;
	fma.rn.f64 	%fd262, %fd261, %fd258, 0d3F3C71C72D1B5154;
	fma.rn.f64 	%fd263, %fd262, %fd258, 0d3F624924923BE72D;
	fma.rn.f64 	%fd264, %fd263, %fd258, 0d3F8999999999A3C4;
	fma.rn.f64 	%fd265, %fd264, %fd258, 0d3FB5555555555554;
	sub.f64 	%fd266, %fd249, %fd257;
	add.f64 	%fd267, %fd266, %fd266;
	neg.f64 	%fd268, %fd257;
	fma.rn.f64 	%fd269, %fd268, %fd249, %fd267;
	mul.f64 	%fd270, %fd255, %fd269;
	mul.f64 	%fd271, %fd258, %fd265;
	fma.rn.f64 	%fd272, %fd271, %fd257, %fd270;
	xor.b32  	%r1251, %r1669, -2147483648;
	mov.b32 	%r1252, 1127219200;
	mov.b64 	%fd273, {%r1251, %r1252};
	sub.f64 	%fd274, %fd273, %fd1;
	fma.rn.f64 	%fd275, %fd274, 0d3FE62E42FEFA39EF, %fd257;
	fma.rn.f64 	%fd276, %fd274, 0dBFE62E42FEFA39EF, %fd275;
	sub.f64 	%fd277, %fd276, %fd257;
	sub.f64 	%fd278, %fd272, %fd277;
	fma.rn.f64 	%fd279, %fd274, 0d3C7ABC9E3B39803F, %fd278;
	add.f64 	%fd574, %fd275, %fd279;
	bra.uni 	$L__BB0_186;
$L__BB0_185:
	fma.rn.f64 	%fd248, %fd572, 0d7FF0000000000000, 0d7FF0000000000000;
	{
	.reg .b32 %temp; 
	mov.b64 	{%temp, %r1243}, %fd572;
	}
	and.b32  	%r1244, %r1243, 2147483647;
	setp.eq.s32 	%p302, %r1244, 0;
	selp.f64 	%fd574, 0dFFF0000000000000, %fd248, %p302;
$L__BB0_186:
	setp.ltu.f64 	%p304, %fd17, %fd574;
	@%p304 bra 	$L__BB0_188;
	sub.f64 	%fd280, %fd574, %fd16;
	sub.f64 	%fd281, %fd17, %fd16;
	div.rn.f64 	%fd282, %fd280, %fd281;
	mul.f64 	%fd283, %fd571, %fd282;
	add.s64 	%rd106, %rd1, %rd189;
	st.local.f64 	[%rd106], %fd283;
$L__BB0_188:
	add.s32 	%r1665, %r1665, 1;
	add.s64 	%rd189, %rd189, 8;
	add.s64 	%rd188, %rd188, 4;
	setp.ne.s32 	%p305, %r1665, 10;
	@%p305 bra 	$L__BB0_117;
	ld.local.v2.f64 	{%fd284, %fd285}, [%rd1];
	abs.f64 	%fd286, %fd284;
	abs.f64 	%fd287, %fd285;
	st.local.v2.f64 	[%rd1], {%fd286, %fd287};
	ld.local.v2.f64 	{%fd288, %fd289}, [%rd1+16];
	abs.f64 	%fd290, %fd288;
	abs.f64 	%fd291, %fd289;
	st.local.v2.f64 	[%rd1+16], {%fd290, %fd291};
	ld.local.v2.f64 	{%fd292, %fd293}, [%rd1+32];
	abs.f64 	%fd294, %fd292;
	abs.f64 	%fd295, %fd293;
	st.local.v2.f64 	[%rd1+32], {%fd294, %fd295};
	ld.local.v2.f64 	{%fd296, %fd297}, [%rd1+48];
	abs.f64 	%fd298, %fd296;
	abs.f64 	%fd299, %fd297;
	st.local.v2.f64 	[%rd1+48], {%fd298, %fd299};
	ld.local.v2.f64 	{%fd300, %fd301}, [%rd1+64];
	abs.f64 	%fd302, %fd300;
	abs.f64 	%fd303, %fd301;
	st.local.v2.f64 	[%rd1+64], {%fd302, %fd303};
	setp.lt.f64 	%p306, %fd287, %fd286;
	selp.f64 	%fd304, %fd287, %fd286, %p306;
	selp.u32 	%r1253, 1, 0, %p306;
	setp.lt.f64 	%p307, %fd290, %fd304;
	selp.f64 	%fd305, %fd290, %fd304, %p307;
	selp.b32 	%r1254, 2, %r1253, %p307;
	setp.lt.f64 	%p308, %fd291, %fd305;
	selp.f64 	%fd306, %fd291, %fd305, %p308;
	selp.b32 	%r1255, 3, %r1254, %p308;
	setp.lt.f64 	%p309, %fd294, %fd306;
	selp.f64 	%fd307, %fd294, %fd306, %p309;
	selp.b32 	%r1256, 4, %r1255, %p309;
	setp.lt.f64 	%p310, %fd295, %fd307;
	selp.f64 	%fd308, %fd295, %fd307, %p310;
	selp.b32 	%r1257, 5, %r1256, %p310;
	setp.lt.f64 	%p311, %fd298, %fd308;
	selp.f64 	%fd309, %fd298, %fd308, %p311;
	selp.b32 	%r1258, 6, %r1257, %p311;
	setp.lt.f64 	%p312, %fd299, %fd309;
	selp.f64 	%fd310, %fd299, %fd309, %p312;
	selp.b32 	%r1259, 7, %r1258, %p312;
	setp.lt.f64 	%p313, %fd302, %fd310;
	selp.f64 	%fd311, %fd302, %fd310, %p313;
	selp.b32 	%r1260, 8, %r1259, %p313;
	setp.lt.f64 	%p314, %fd303, %fd311;
	selp.f64 	%fd27, %fd303, %fd311, %p314;
	selp.b32 	%r1670, 9, %r1260, %p314;
	setp.ne.s32 	%p315, %r1670, 0;
	@%p315 bra 	$L__BB0_191;
	div.rn.f64 	%fd312, %fd27, %fd571;
	setp.eq.f64 	%p316, %fd312, 0d3FF0000000000000;
	selp.b32 	%r1670, 100, 0, %p316;
$L__BB0_191:
	ld.param.u32 	%r1360, [_Z7puffsimddddddddddddddiiiiiiidddddPdS_S_S_S_S__param_20];
	ld.param.u32 	%r1358, [_Z7puffsimddddddddddddddiiiiiiidddddPdS_S_S_S_S__param_18];
	ld.param.u32 	%r1356, [_Z7puffsimddddddddddddddiiiiiiidddddPdS_S_S_S_S__param_17];
	mul.f64 	%fd313, %fd27, %fd6;
	mul.f64 	%fd314, %fd27, %fd7;
	fma.rn.f64 	%fd315, %fd313, 0d3FE0000000000000, %fd3;
	fma.rn.f64 	%fd316, %fd314, 0d3FE0000000000000, %fd4;
	mul.f64 	%fd317, %fd315, 0d40AF400000000000;
	add.f64 	%fd318, %fd315, 0d4028000000000000;
	div.rn.f64 	%fd319, %fd317, %fd318;
	sub.f64 	%fd320, %fd5, %fd319;
	cvt.rn.f64.s32 	%fd321, %r1356;
	sub.f64 	%fd322, %fd321, %fd316;
	cvt.rn.f64.s32 	%fd323, %r1360;
	mul.f64 	%fd324, %fd322, %fd323;
	add.f64 	%fd325, %fd320, %fd324;
	cvt.rn.f64.s32 	%fd326, %r1358;
	mul.f64 	%fd327, %fd315, %fd326;
	mul.f64 	%fd328, %fd327, %fd316;
	sub.f64 	%fd329, %fd325, %fd328;
	mul.f64 	%fd330, %fd27, %fd329;
	sub.f64 	%fd331, %fd324, %fd328;
	mul.f64 	%fd332, %fd27, %fd331;
	fma.rn.f64 	%fd333, %fd330, 0d3FE0000000000000, %fd3;
	fma.rn.f64 	%fd334, %fd332, 0d3FE0000000000000, %fd4;
	mul.f64 	%fd335, %fd333, 0d40AF400000000000;
	add.f64 	%fd336, %fd333, 0d4028000000000000;
	div.rn.f64 	%fd337, %fd335, %fd336;
	sub.f64 	%fd338, %fd5, %fd337;
	sub.f64 	%fd339, %fd321, %fd334;
	mul.f64 	%fd340, %fd339, %fd323;
	add.f64 	%fd341, %fd340, %fd338;
	mul.f64 	%fd342, %fd333, %fd326;
	mul.f64 	%fd343, %fd334, %fd342;
	sub.f64 	%fd344, %fd341, %fd343;
	mul.f64 	%fd345, %fd27, %fd344;
	sub.f64 	%fd346, %fd340, %fd343;
	mul.f64 	%fd347, %fd27, %fd346;
	add.f64 	%fd348, %fd3, %fd345;
	add.f64 	%fd349, %fd4, %fd347;
	mul.f64 	%fd350, %fd348, 0d40AF400000000000;
	add.f64 	%fd351, %fd348, 0d4028000000000000;
	div.rn.f64 	%fd352, %fd350, %fd351;
	sub.f64 	%fd353, %fd5, %fd352;
	sub.f64 	%fd354, %fd321, %fd349;
	mul.f64 	%fd355, %fd354, %fd323;
	add.f64 	%fd356, %fd355, %fd353;
	mul.f64 	%fd357, %fd348, %fd326;
	mul.f64 	%fd358, %fd349, %fd357;
	sub.f64 	%fd359, %fd356, %fd358;
	sub.f64 	%fd360, %fd355, %fd358;
	fma.rn.f64 	%fd361, %fd330, 0d4000000000000000, %fd313;
	fma.rn.f64 	%fd362, %fd345, 0d4000000000000000, %fd361;
	fma.rn.f64 	%fd363, %fd27, %fd359, %fd362;
	div.rn.f64 	%fd364, %fd363, 0d4018000000000000;
	add.f64 	%fd28, %fd3, %fd364;
	fma.rn.f64 	%fd365, %fd332, 0d4000000000000000, %fd314;
	fma.rn.f64 	%fd366, %fd347, 0d4000000000000000, %fd365;
	fma.rn.f64 	%fd367, %fd27, %fd360, %fd366;
	div.rn.f64 	%fd368, %fd367, 0d4018000000000000;
	add.f64 	%fd29, %fd4, %fd368;
	mul.f64 	%fd30, %fd27, 0d4059000000000000;
	mov.b32 	%r1671, 0;
$L__BB0_192:
	abs.f32 	%f67, %f1;
	setp.eq.f32 	%p317, %f1, 0f00000000;
	mul.wide.u32 	%rd107, %r1671, 4;
	add.s64 	%rd108, %rd14, %rd107;
	ld.local.u32 	%r587, [%rd108];
	cvt.rn.f64.s32 	%fd369, %r587;
	add.f64 	%fd370, %fd369, 0dC012000000000000;
	setp.lt.f64 	%p318, %fd370, 0d0000000000000000;
	setp.gt.f64 	%p319, %fd370, 0d0000000000000000;
	selp.f64 	%fd371, 0d405E000000000000, 0d404E000000000000, %p319;
	add.f64 	%fd372, %fd28, %fd371;
	selp.f64 	%fd373, %fd28, %fd372, %p318;
	cvt.rn.f32.f64 	%f68, %fd373;
	abs.f32 	%f69, %f68;
	setp.lt.f32 	%p320, %f69, 0f00800000;
	mul.f32 	%f701, %f69, 0f4B800000;
	selp.f32 	%f702, %f701, %f69, %p320;
	selp.f32 	%f703, 0fC1C00000, 0f00000000, %p320;
	mov.b32 	%r1262, %f702;
	add.s32 	%r1263, %r1262, -1060439283;
	and.b32  	%r1264, %r1263, -8388608;
	sub.s32 	%r1265, %r1262, %r1264;
	mov.b32 	%f704, %r1265;
	cvt.rn.f32.s32 	%f705, %r1264;
	fma.rn.f32 	%f706, %f705, 0f34000000, %f703;
	add.f32 	%f707, %f704, 0fBF800000;
	add.f32 	%f708, %f704, 0f3F800000;
	rcp.approx.ftz.f32 	%f709, %f708;
	add.f32 	%f710, %f707, %f707;
	mul.f32 	%f711, %f710, %f709;
	mul.f32 	%f712, %f711, %f711;
	sub.f32 	%f713, %f707, %f711;
	add.f32 	%f714, %f713, %f713;
	neg.f32 	%f715, %f711;
	fma.rn.f32 	%f716, %f715, %f707, %f714;
	mul.rn.f32 	%f717, %f709, %f716;
	fma.rn.f32 	%f718, %f712, 0f3A2C32E4, 0f3B52E7DB;
	fma.rn.f32 	%f719, %f718, %f712, 0f3C93BB73;
	fma.rn.f32 	%f720, %f719, %f712, 0f3DF6384F;
	mul.rn.f32 	%f721, %f720, %f712;
	fma.rn.f32 	%f722, %f711, 0f3FB8AA3B, %f706;
	sub.f32 	%f723, %f706, %f722;
	fma.rn.f32 	%f724, %f711, 0f3FB8AA3B, %f723;
	fma.rn.f32 	%f725, %f717, 0f3FB8AA3B, %f724;
	fma.rn.f32 	%f726, %f711, 0f32A55E34, %f725;
	mul.f32 	%f727, %f721, 0f40400000;
	fma.rn.f32 	%f728, %f727, %f717, %f726;
	fma.rn.f32 	%f729, %f721, %f711, %f728;
	add.rn.f32 	%f70, %f722, %f729;
	neg.f32 	%f730, %f722;
	add.rn.f32 	%f731, %f70, %f730;
	neg.f32 	%f732, %f731;
	add.rn.f32 	%f71, %f729, %f732;
	mul.rn.f32 	%f733, %f70, %f1;
	neg.f32 	%f734, %f733;
	fma.rn.f32 	%f735, %f70, %f1, %f734;
	fma.rn.f32 	%f736, %f71, %f1, %f735;
	cvt.rni.f32.f32 	%f737, %f733;
	sub.f32 	%f738, %f733, %f737;
	add.f32 	%f739, %f738, %f736;
	fma.rn.f32 	%f740, %f739, 0f391FCB8E, 0f3AAF85ED;
	fma.rn.f32 	%f741, %f740, %f739, 0f3C1D9856;
	fma.rn.f32 	%f742, %f741, %f739, 0f3D6357BB;
	fma.rn.f32 	%f743, %f742, %f739, 0f3E75FDEC;
	fma.rn.f32 	%f744, %f743, %f739, 0f3F317218;
	fma.rn.f32 	%f745, %f744, %f739, 0f3F800000;
	cvt.rzi.s32.f32 	%r1266, %f737;
	setp.gt.f32 	%p321, %f737, 0f00000000;
	selp.b32 	%r1267, 0, -2097152000, %p321;
	add.s32 	%r1268, %r1267, 2130706432;
	mov.b32 	%f746, %r1268;
	mul.f32 	%f747, %f745, %f746;
	shl.b32 	%r1269, %r1266, 23;
	sub.s32 	%r1270, %r1269, %r1267;
	mov.b32 	%f748, %r1270;
	mul.f32 	%f749, %f747, %f748;
	abs.f32 	%f750, %f733;
	setp.gt.f32 	%p322, %f750, 0f43180000;
	setp.lt.f32 	%p323, %f733, 0f00000000;
	selp.f32 	%f751, 0f00000000, 0f7F800000, %p323;
	selp.f32 	%f72, %f751, %f749, %p322;
	setp.eq.f32 	%p324, %f68, 0f3F800000;
	or.pred  	%p325, %p317, %p324;
	mov.f32 	%f910, 0f3F800000;
	@%p325 bra 	$L__BB0_200;
	setp.num.f32 	%p326, %f67, %f67;
	setp.num.f32 	%p327, %f69, %f69;
	and.pred  	%p328, %p327, %p326;
	@%p328 bra 	$L__BB0_195;
	add.rn.f32 	%f910, %f68, %f1;
	bra.uni 	$L__BB0_200;
$L__BB0_195:
	setp.neu.f32 	%p329, %f68, 0f00000000;
	setp.neu.f32 	%p330, %f69, 0f7F800000;
	and.pred  	%p331, %p329, %p330;
	@%p331 bra 	$L__BB0_197;
	setp.lt.f32 	%p338, %f1, 0f00000000;
	setp.neu.f32 	%p339, %f2, 0f3F800000;
	add.f32 	%f755, %f68, %f68;
	mov.b32 	%r1271, %f755;
	xor.b32  	%r1272, %r1271, 2139095040;
	selp.b32 	%r1273, %r1272, %r1271, %p338;
	and.b32  	%r1274, %r1273, 2147483647;
	selp.b32 	%r1275, %r1274, %r1273, %p339;
	mov.b32 	%f910, %r1275;
	bra.uni 	$L__BB0_200;
$L__BB0_197:
	setp.eq.f32 	%p332, %f67, 0f7F800000;
	setp.eq.f32 	%p333, %f68, 0fBF800000;
	and.pred  	%p334, %p333, %p332;
	@%p334 bra 	$L__BB0_200;
	setp.geu.f32 	%p335, %f68, 0f00000000;
	mov.f32 	%f910, %f72;
	@%p335 bra 	$L__BB0_200;
	setp.neu.f32 	%p336, %f3, %f1;
	setp.neu.f32 	%p337, %f2, 0f3F800000;
	neg.f32 	%f753, %f72;
	selp.f32 	%f754, %f72, %f753, %p337;
	selp.f32 	%f910, 0f7FFFFFFF, %f754, %p336;
$L__BB0_200:
	setp.eq.f32 	%p340, %f1, 0f00000000;
	setp.eq.f32 	%p341, %f68, 0f3F800000;
	or.pred  	%p342, %p340, %p341;
	mov.f32 	%f911, 0f3F800000;
	@%p342 bra 	$L__BB0_208;
	setp.num.f32 	%p343, %f67, %f67;
	setp.num.f32 	%p344, %f69, %f69;
	and.pred  	%p345, %p344, %p343;
	@%p345 bra 	$L__BB0_203;
	add.rn.f32 	%f911, %f68, %f1;
	bra.uni 	$L__BB0_208;
$L__BB0_203:
	setp.neu.f32 	%p346, %f68, 0f00000000;
	setp.neu.f32 	%p347, %f69, 0f7F800000;
	and.pred  	%p348, %p346, %p347;
	@%p348 bra 	$L__BB0_205;
	setp.lt.f32 	%p355, %f1, 0f00000000;
	setp.neu.f32 	%p356, %f2, 0f3F800000;
	add.f32 	%f760, %f68, %f68;
	mov.b32 	%r1276, %f760;
	xor.b32  	%r1277, %r1276, 2139095040;
	selp.b32 	%r1278, %r1277, %r1276, %p355;
	and.b32  	%r1279, %r1278, 2147483647;
	selp.b32 	%r1280, %r1279, %r1278, %p356;
	mov.b32 	%f911, %r1280;
	bra.uni 	$L__BB0_208;
$L__BB0_205:
	setp.eq.f32 	%p349, %f67, 0f7F800000;
	setp.eq.f32 	%p350, %f68, 0fBF800000;
	and.pred  	%p351, %p350, %p349;
	@%p351 bra 	$L__BB0_208;
	setp.geu.f32 	%p352, %f68, 0f00000000;
	mov.f32 	%f911, %f72;
	@%p352 bra 	$L__BB0_208;
	setp.neu.f32 	%p353, %f3, %f1;
	setp.neu.f32 	%p354, %f2, 0f3F800000;
	neg.f32 	%f758, %f72;
	selp.f32 	%f759, %f72, %f758, %p354;
	selp.f32 	%f911, 0f7FFFFFFF, %f759, %p353;
$L__BB0_208:
	setp.eq.f32 	%p357, %f68, 0f3F800000;
	setp.eq.f32 	%p358, %f4, 0f00000000;
	add.f32 	%f763, %f553, %f911;
	div.rn.f32 	%f764, %f910, %f763;
	cvt.f64.f32 	%fd374, %f764;
	mul.wide.u32 	%rd109, %r1671, 8;
	add.s64 	%rd110, %rd10, %rd109;
	ld.local.f64 	%fd31, [%rd110];
	sub.f64 	%fd375, %fd374, %fd31;
	mul.f64 	%fd376, %fd30, %fd375;
	fma.rn.f64 	%fd377, %fd376, 0d3FE0000000000000, %fd31;
	sub.f64 	%fd378, %fd374, %fd377;
	mul.f64 	%fd379, %fd30, %fd378;
	fma.rn.f64 	%fd380, %fd379, 0d3FE0000000000000, %fd31;
	sub.f64 	%fd381, %fd374, %fd380;
	mul.f64 	%fd382, %fd30, %fd381;
	add.f64 	%fd383, %fd31, %fd382;
	sub.f64 	%fd384, %fd374, %fd383;
	fma.rn.f64 	%fd385, %fd379, 0d4000000000000000, %fd376;
	fma.rn.f64 	%fd386, %fd382, 0d4000000000000000, %fd385;
	fma.rn.f64 	%fd387, %fd30, %fd384, %fd386;
	div.rn.f64 	%fd388, %fd387, 0d4018000000000000;
	add.f64 	%fd32, %fd31, %fd388;
	add.s64 	%rd111, %rd11, %rd109;
	st.local.f64 	[%rd111], %fd32;
	mul.rn.f32 	%f765, %f70, %f4;
	neg.f32 	%f766, %f765;
	fma.rn.f32 	%f767, %f70, %f4, %f766;
	fma.rn.f32 	%f768, %f71, %f4, %f767;
	cvt.rni.f32.f32 	%f769, %f765;
	sub.f32 	%f770, %f765, %f769;
	add.f32 	%f771, %f770, %f768;
	fma.rn.f32 	%f772, %f771, 0f391FCB8E, 0f3AAF85ED;
	fma.rn.f32 	%f773, %f772, %f771, 0f3C1D9856;
	fma.rn.f32 	%f774, %f773, %f771, 0f3D6357BB;
	fma.rn.f32 	%f775, %f774, %f771, 0f3E75FDEC;
	fma.rn.f32 	%f776, %f775, %f771, 0f3F317218;
	fma.rn.f32 	%f777, %f776, %f771, 0f3F800000;
	cvt.rzi.s32.f32 	%r1281, %f769;
	setp.gt.f32 	%p359, %f769, 0f00000000;
	selp.b32 	%r1282, 0, -2097152000, %p359;
	add.s32 	%r1283, %r1282, 2130706432;
	mov.b32 	%f778, %r1283;
	mul.f32 	%f779, %f777, %f778;
	shl.b32 	%r1284, %r1281, 23;
	sub.s32 	%r1285, %r1284, %r1282;
	mov.b32 	%f780, %r1285;
	mul.f32 	%f781, %f779, %f780;
	abs.f32 	%f782, %f765;
	setp.gt.f32 	%p360, %f782, 0f43180000;
	setp.lt.f32 	%p361, %f765, 0f00000000;
	selp.f32 	%f783, 0f00000000, 0f7F800000, %p361;
	selp.f32 	%f81, %f783, %f781, %p360;
	or.pred  	%p362, %p358, %p357;
	mov.f32 	%f912, 0f3F800000;
	@%p362 bra 	$L__BB0_216;
	abs.f32 	%f784, %f4;
	setp.num.f32 	%p363, %f784, %f784;
	setp.num.f32 	%p364, %f69, %f69;
	and.pred  	%p365, %p364, %p363;
	@%p365 bra 	$L__BB0_211;
	add.rn.f32 	%f912, %f68, %f4;
	bra.uni 	$L__BB0_216;
$L__BB0_211:
	setp.neu.f32 	%p366, %f68, 0f00000000;
	setp.neu.f32 	%p367, %f69, 0f7F800000;
	and.pred  	%p368, %p366, %p367;
	@%p368 bra 	$L__BB0_213;
	setp.lt.f32 	%p375, %f4, 0f00000000;
	setp.neu.f32 	%p376, %f5, 0f3F800000;
	add.f32 	%f788, %f68, %f68;
	mov.b32 	%r1286, %f788;
	xor.b32  	%r1287, %r1286, 2139095040;
	selp.b32 	%r1288, %r1287, %r1286, %p375;
	and.b32  	%r1289, %r1288, 2147483647;
	selp.b32 	%r1290, %r1289, %r1288, %p376;
	mov.b32 	%f912, %r1290;
	bra.uni 	$L__BB0_216;
$L__BB0_213:
	setp.eq.f32 	%p369, %f784, 0f7F800000;
	setp.eq.f32 	%p370, %f68, 0fBF800000;
	and.pred  	%p371, %p370, %p369;
	@%p371 bra 	$L__BB0_216;
	setp.geu.f32 	%p372, %f68, 0f00000000;
	mov.f32 	%f912, %f81;
	@%p372 bra 	$L__BB0_216;
	setp.neu.f32 	%p373, %f6, %f4;
	setp.neu.f32 	%p374, %f5, 0f3F800000;
	neg.f32 	%f786, %f81;
	selp.f32 	%f787, %f81, %f786, %p374;
	selp.f32 	%f912, 0f7FFFFFFF, %f787, %p373;
$L__BB0_216:
	setp.eq.f32 	%p377, %f68, 0f3F800000;
	add.f32 	%f791, %f584, %f912;
	div.rn.f32 	%f87, %f584, %f791;
	mov.f32 	%f792, 0f40E00000;
	mul.rn.f32 	%f793, %f70, %f792;
	neg.f32 	%f794, %f793;
	fma.rn.f32 	%f795, %f70, 0f40E00000, %f794;
	fma.rn.f32 	%f796, %f71, 0f40E00000, %f795;
	cvt.rni.f32.f32 	%f797, %f793;
	sub.f32 	%f798, %f793, %f797;
	add.f32 	%f799, %f798, %f796;
	fma.rn.f32 	%f800, %f799, 0f391FCB8E, 0f3AAF85ED;
	fma.rn.f32 	%f801, %f800, %f799, 0f3C1D9856;
	fma.rn.f32 	%f802, %f801, %f799, 0f3D6357BB;
	fma.rn.f32 	%f803, %f802, %f799, 0f3E75FDEC;
	fma.rn.f32 	%f804, %f803, %f799, 0f3F317218;
	fma.rn.f32 	%f805, %f804, %f799, 0f3F800000;
	cvt.rzi.s32.f32 	%r1291, %f797;
	setp.gt.f32 	%p378, %f797, 0f00000000;
	selp.b32 	%r1292, 0, -2097152000, %p378;
	add.s32 	%r1293, %r1292, 2130706432;
	mov.b32 	%f806, %r1293;
	mul.f32 	%f807, %f805, %f806;
	shl.b32 	%r1294, %r1291, 23;
	sub.s32 	%r1295, %r1294, %r1292;
	mov.b32 	%f808, %r1295;
	mul.f32 	%f809, %f807, %f808;
	abs.f32 	%f810, %f793;
	setp.gt.f32 	%p379, %f810, 0f43180000;
	setp.lt.f32 	%p380, %f793, 0f00000000;
	selp.f32 	%f811, 0f00000000, 0f7F800000, %p380;
	selp.f32 	%f88, %f811, %f809, %p379;
	mov.f32 	%f913, 0f3F800000;
	@%p377 bra 	$L__BB0_223;
	setp.num.f32 	%p381, %f69, %f69;
	@%p381 bra 	$L__BB0_219;
	mov.f32 	%f812, 0f40E00000;
	add.rn.f32 	%f913, %f68, %f812;
	bra.uni 	$L__BB0_223;
$L__BB0_219:
	setp.neu.f32 	%p382, %f68, 0f00000000;
	setp.neu.f32 	%p383, %f69, 0f7F800000;
	and.pred  	%p384, %p382, %p383;
	@%p384 bra 	$L__BB0_221;
	add.f32 	%f913, %f68, %f68;
	bra.uni 	$L__BB0_223;
$L__BB0_221:
	setp.geu.f32 	%p385, %f68, 0f00000000;
	mov.f32 	%f913, %f88;
	@%p385 bra 	$L__BB0_223;
	neg.f32 	%f913, %f88;
$L__BB0_223:
	mov.f32 	%f914, 0f3F800000;
	@%p377 bra 	$L__BB0_230;
	setp.num.f32 	%p387, %f69, %f69;
	@%p387 bra 	$L__BB0_226;
	mov.f32 	%f814, 0f40E00000;
	add.rn.f32 	%f914, %f68, %f814;
	bra.uni 	$L__BB0_230;
$L__BB0_226:
	setp.neu.f32 	%p388, %f68, 0f00000000;
	setp.neu.f32 	%p389, %f69, 0f7F800000;
	and.pred  	%p390, %p388, %p389;
	@%p390 bra 	$L__BB0_228;
	add.f32 	%f914, %f68, %f68;
	bra.uni 	$L__BB0_230;
$L__BB0_228:
	setp.geu.f32 	%p391, %f68, 0f00000000;
	mov.f32 	%f914, %f88;
	@%p391 bra 	$L__BB0_230;
	neg.f32 	%f914, %f88;
$L__BB0_230:
	abs.f32 	%f97, %f9;
	cvt.f64.f32 	%fd389, %f87;
	setp.eq.f32 	%p393, %f9, 0f00000000;
	add.f32 	%f816, %f19, %f914;
	mul.f32 	%f817, %f913, %f8;
	div.rn.f32 	%f818, %f817, %f816;
	add.f32 	%f819, %f818, %f7;
	cvt.f64.f32 	%fd390, %f819;
	mul.f64 	%fd391, %fd27, %fd390;
	add.s64 	%rd113, %rd8, %rd109;
	ld.local.f64 	%fd33, [%rd113];
	sub.f64 	%fd392, %fd389, %fd33;
	mul.f64 	%fd393, %fd392, %fd391;
	fma.rn.f64 	%fd394, %fd393, 0d3FE0000000000000, %fd33;
	sub.f64 	%fd395, %fd389, %fd394;
	mul.f64 	%fd396, %fd391, %fd395;
	fma.rn.f64 	%fd397, %fd396, 0d3FE0000000000000, %fd33;
	sub.f64 	%fd398, %fd389, %fd397;
	mul.f64 	%fd399, %fd391, %fd398;
	add.f64 	%fd400, %fd33, %fd399;
	sub.f64 	%fd401, %fd389, %fd400;
	fma.rn.f64 	%fd402, %fd396, 0d4000000000000000, %fd393;
	fma.rn.f64 	%fd403, %fd399, 0d4000000000000000, %fd402;
	fma.rn.f64 	%fd404, %fd391, %fd401, %fd403;
	div.rn.f64 	%fd405, %fd404, 0d4018000000000000;
	add.f64 	%fd34, %fd33, %fd405;
	add.s64 	%rd114, %rd9, %rd109;
	st.local.f64 	[%rd114], %fd34;
	mul.rn.f32 	%f820, %f70, %f9;
	neg.f32 	%f821, %f820;
	fma.rn.f32 	%f822, %f70, %f9, %f821;
	fma.rn.f32 	%f823, %f71, %f9, %f822;
	cvt.rni.f32.f32 	%f824, %f820;
	sub.f32 	%f825, %f820, %f824;
	add.f32 	%f826, %f825, %f823;
	fma.rn.f32 	%f827, %f826, 0f391FCB8E, 0f3AAF85ED;
	fma.rn.f32 	%f828, %f827, %f826, 0f3C1D9856;
	fma.rn.f32 	%f829, %f828, %f826, 0f3D6357BB;
	fma.rn.f32 	%f830, %f829, %f826, 0f3E75FDEC;
	fma.rn.f32 	%f831, %f830, %f826, 0f3F317218;
	fma.rn.f32 	%f832, %f831, %f826, 0f3F800000;
	cvt.rzi.s32.f32 	%r1296, %f824;
	setp.gt.f32 	%p394, %f824, 0f00000000;
	selp.b32 	%r1297, 0, -2097152000, %p394;
	add.s32 	%r1298, %r1297, 2130706432;
	mov.b32 	%f833, %r1298;
	mul.f32 	%f834, %f832, %f833;
	shl.b32 	%r1299, %r1296, 23;
	sub.s32 	%r1300, %r1299, %r1297;
	mov.b32 	%f835, %r1300;
	mul.f32 	%f836, %f834, %f835;
	abs.f32 	%f837, %f820;
	setp.gt.f32 	%p395, %f837, 0f43180000;
	setp.lt.f32 	%p396, %f820, 0f00000000;
	selp.f32 	%f838, 0f00000000, 0f7F800000, %p396;
	selp.f32 	%f98, %f838, %f836, %p395;
	or.pred  	%p397, %p393, %p377;
	mov.f32 	%f915, 0f3F800000;
	@%p397 bra 	$L__BB0_238;
	setp.num.f32 	%p398, %f97, %f97;
	setp.num.f32 	%p399, %f69, %f69;
	and.pred  	%p400, %p399, %p398;
	@%p400 bra 	$L__BB0_233;
	add.rn.f32 	%f915, %f68, %f9;
	bra.uni 	$L__BB0_238;
$L__BB0_233:
	setp.neu.f32 	%p401, %f68, 0f00000000;
	setp.neu.f32 	%p402, %f69, 0f7F800000;
	and.pred  	%p403, %p401, %p402;
	@%p403 bra 	$L__BB0_235;
	setp.lt.f32 	%p410, %f9, 0f00000000;
	setp.neu.f32 	%p411, %f10, 0f3F800000;
	add.f32 	%f842, %f68, %f68;
	mov.b32 	%r1301, %f842;
	xor.b32  	%r1302, %r1301, 2139095040;
	selp.b32 	%r1303, %r1302, %r1301, %p410;
	and.b32  	%r1304, %r1303, 2147483647;
	selp.b32 	%r1305, %r1304, %r1303, %p411;
	mov.b32 	%f915, %r1305;
	bra.uni 	$L__BB0_238;
$L__BB0_235:
	setp.eq.f32 	%p404, %f97, 0f7F800000;
	setp.eq.f32 	%p405, %f68, 0fBF800000;
	and.pred  	%p406, %p405, %p404;
	@%p406 bra 	$L__BB0_238;
	setp.geu.f32 	%p407, %f68, 0f00000000;
	mov.f32 	%f915, %f98;
	@%p407 bra 	$L__BB0_238;
	setp.neu.f32 	%p408, %f11, %f9;
	setp.neu.f32 	%p409, %f10, 0f3F800000;
	neg.f32 	%f840, %f98;
	selp.f32 	%f841, %f98, %f840, %p409;
	selp.f32 	%f915, 0f7FFFFFFF, %f841, %p408;
$L__BB0_238:
	setp.eq.f32 	%p413, %f68, 0f3F800000;
	or.pred  	%p414, %p393, %p413;
	mov.f32 	%f916, 0f3F800000;
	@%p414 bra 	$L__BB0_246;
	setp.num.f32 	%p415, %f97, %f97;
	setp.num.f32 	%p416, %f69, %f69;
	and.pred  	%p417, %p416, %p415;
	@%p417 bra 	$L__BB0_241;
	add.rn.f32 	%f916, %f68, %f9;
	bra.uni 	$L__BB0_246;
$L__BB0_241:
	setp.neu.f32 	%p418, %f68, 0f00000000;
	setp.neu.f32 	%p419, %f69, 0f7F800000;
	and.pred  	%p420, %p418, %p419;
	@%p420 bra 	$L__BB0_243;
	setp.lt.f32 	%p427, %f9, 0f00000000;
	setp.neu.f32 	%p428, %f10, 0f3F800000;
	add.f32 	%f847, %f68, %f68;
	mov.b32 	%r1306, %f847;
	xor.b32  	%r1307, %r1306, 2139095040;
	selp.b32 	%r1308, %r1307, %r1306, %p427;
	and.b32  	%r1309, %r1308, 2147483647;
	selp.b32 	%r1310, %r1309, %r1308, %p428;
	mov.b32 	%f916, %r1310;
	bra.uni 	$L__BB0_246;
$L__BB0_243:
	setp.eq.f32 	%p421, %f97, 0f7F800000;
	setp.eq.f32 	%p422, %f68, 0fBF800000;
	and.pred  	%p423, %p422, %p421;
	@%p423 bra 	$L__BB0_246;
	setp.geu.f32 	%p424, %f68, 0f00000000;
	mov.f32 	%f916, %f98;
	@%p424 bra 	$L__BB0_246;
	setp.neu.f32 	%p425, %f11, %f9;
	setp.neu.f32 	%p426, %f10, 0f3F800000;
	neg.f32 	%f845, %f98;
	selp.f32 	%f846, %f98, %f845, %p426;
	selp.f32 	%f916, 0f7FFFFFFF, %f846, %p425;
$L__BB0_246:
	ld.param.f64 	%fd558, [_Z7puffsimddddddddddddddiiiiiiidddddPdS_S_S_S_S__param_3];
	setp.eq.f32 	%p429, %f68, 0f3F800000;
	setp.eq.f32 	%p430, %f12, 0f00000000;
	cvt.rn.f32.f64 	%f849, %fd558;
	setp.eq.f32 	%p431, %f849, 0f3F800000;
	setp.eq.f32 	%p432, %f9, 0f00000000;
	abs.f32 	%f850, %f849;
	setp.nan.f32 	%p433, %f850, %f850;
	abs.f32 	%f852, %f9;
	setp.nan.f32 	%p434, %f852, %f852;
	selp.f32 	%f854, %f20, %f21, %p434;
	selp.f32 	%f855, %f20, %f854, %p433;
	selp.f32 	%f856, %f20, %f855, %p432;
	selp.f32 	%f857, %f20, %f856, %p431;
	add.f32 	%f858, %f857, %f916;
	div.rn.f32 	%f859, %f915, %f858;
	cvt.f64.f32 	%fd406, %f859;
	mul.wide.u32 	%rd115, %r1671, 8;
	add.s64 	%rd116, %rd6, %rd115;
	ld.local.f64 	%fd35, [%rd116];
	sub.f64 	%fd407, %fd406, %fd35;
	mul.f64 	%fd408, %fd30, %fd407;
	fma.rn.f64 	%fd409, %fd408, 0d3FE0000000000000, %fd35;
	sub.f64 	%fd410, %fd406, %fd409;
	mul.f64 	%fd411, %fd30, %fd410;
	fma.rn.f64 	%fd412, %fd411, 0d3FE0000000000000, %fd35;
	sub.f64 	%fd413, %fd406, %fd412;
	mul.f64 	%fd414, %fd30, %fd413;
	add.f64 	%fd415, %fd35, %fd414;
	sub.f64 	%fd416, %fd406, %fd415;
	fma.rn.f64 	%fd417, %fd411, 0d4000000000000000, %fd408;
	fma.rn.f64 	%fd418, %fd414, 0d4000000000000000, %fd417;
	fma.rn.f64 	%fd419, %fd30, %fd416, %fd418;
	div.rn.f64 	%fd420, %fd419, 0d4018000000000000;
	add.f64 	%fd36, %fd35, %fd420;
	add.s64 	%rd117, %rd7, %rd115;
	st.local.f64 	[%rd117], %fd36;
	mul.rn.f32 	%f860, %f70, %f12;
	neg.f32 	%f861, %f860;
	fma.rn.f32 	%f862, %f70, %f12, %f861;
	fma.rn.f32 	%f863, %f71, %f12, %f862;
	cvt.rni.f32.f32 	%f864, %f860;
	sub.f32 	%f865, %f860, %f864;
	add.f32 	%f866, %f865, %f863;
	fma.rn.f32 	%f867, %f866, 0f391FCB8E, 0f3AAF85ED;
	fma.rn.f32 	%f868, %f867, %f866, 0f3C1D9856;
	fma.rn.f32 	%f869, %f868, %f866, 0f3D6357BB;
	fma.rn.f32 	%f870, %f869, %f866, 0f3E75FDEC;
	fma.rn.f32 	%f871, %f870, %f866, 0f3F317218;
	fma.rn.f32 	%f872, %f871, %f866, 0f3F800000;
	cvt.rzi.s32.f32 	%r1311, %f864;
	setp.gt.f32 	%p435, %f864, 0f00000000;
	selp.b32 	%r1312, 0, -2097152000, %p435;
	add.s32 	%r1313, %r1312, 2130706432;
	mov.b32 	%f873, %r1313;
	mul.f32 	%f874, %f872, %f873;
	shl.b32 	%r1314, %r1311, 23;
	sub.s32 	%r1315, %r1314, %r1312;
	mov.b32 	%f875, %r1315;
	mul.f32 	%f876, %f874, %f875;
	abs.f32 	%f877, %f860;
	setp.gt.f32 	%p436, %f877, 0f43180000;
	setp.lt.f32 	%p437, %f860, 0f00000000;
	selp.f32 	%f878, 0f00000000, 0f7F800000, %p437;
	selp.f32 	%f107, %f878, %f876, %p436;
	or.pred  	%p438, %p430, %p429;
	mov.f32 	%f917, 0f3F800000;
	@%p438 bra 	$L__BB0_254;
	abs.f32 	%f879, %f12;
	setp.num.f32 	%p439, %f879, %f879;
	setp.num.f32 	%p440, %f69, %f69;
	and.pred  	%p441, %p440, %p439;
	@%p441 bra 	$L__BB0_249;
	add.rn.f32 	%f917, %f68, %f12;
	bra.uni 	$L__BB0_254;
$L__BB0_249:
	setp.neu.f32 	%p442, %f68, 0f00000000;
	setp.neu.f32 	%p443, %f69, 0f7F800000;
	and.pred  	%p444, %p442, %p443;
	@%p444 bra 	$L__BB0_251;
	setp.lt.f32 	%p451, %f12, 0f00000000;
	setp.neu.f32 	%p452, %f13, 0f3F800000;
	add.f32 	%f886, %f68, %f68;
	mov.b32 	%r1316, %f886;
	xor.b32  	%r1317, %r1316, 2139095040;
	selp.b32 	%r1318, %r1317, %r1316, %p451;
	and.b32  	%r1319, %r1318, 2147483647;
	selp.b32 	%r1320, %r1319, %r1318, %p452;
	mov.b32 	%f917, %r1320;
	bra.uni 	$L__BB0_254;
$L__BB0_251:
	setp.eq.f32 	%p445, %f879, 0f7F800000;
	setp.eq.f32 	%p446, %f68, 0fBF800000;
	and.pred  	%p447, %p446, %p445;
	@%p447 bra 	$L__BB0_254;
	setp.geu.f32 	%p448, %f68, 0f00000000;
	mov.f32 	%f917, %f107;
	@%p448 bra 	$L__BB0_254;
	setp.neu.f32 	%p449, %f14, %f12;
	setp.neu.f32 	%p450, %f13, 0f3F800000;
	neg.f32 	%f884, %f107;
	selp.f32 	%f885, %f107, %f884, %p450;
	selp.f32 	%f917, 0f7FFFFFFF, %f885, %p449;
$L__BB0_254:
	ld.param.f64 	%fd565, [_Z7puffsimddddddddddddddiiiiiiidddddPdS_S_S_S_S__param_7];
	ld.param.f64 	%fd562, [_Z7puffsimddddddddddddddiiiiiiidddddPdS_S_S_S_S__param_5];
	cvt.rn.f32.f64 	%f887, %fd562;
	setp.eq.f32 	%p453, %f887, 0f3F800000;
	abs.f32 	%f888, %f887;
	setp.nan.f32 	%p455, %f888, %f888;
	abs.f32 	%f890, %f12;
	setp.nan.f32 	%p456, %f890, %f890;
	selp.f32 	%f892, %f22, %f23, %p456;
	selp.f32 	%f893, %f22, %f892, %p455;
	selp.f32 	%f894, %f22, %f893, %p430;
	selp.f32 	%f895, %f22, %f894, %p453;
	add.f32 	%f896, %f895, %f917;
	div.rn.f32 	%f897, %f895, %f896;
	cvt.f64.f32 	%fd421, %f897;
	add.s64 	%rd119, %rd4, %rd115;
	ld.local.f64 	%fd422, [%rd119];
	sub.f64 	%fd423, %fd421, %fd422;
	mul.f64 	%fd424, %fd27, 0d4044000000000000;
	mul.f64 	%fd425, %fd424, %fd423;
	fma.rn.f64 	%fd426, %fd425, 0d3FE0000000000000, %fd422;
	sub.f64 	%fd427, %fd421, %fd426;
	mul.f64 	%fd428, %fd424, %fd427;
	fma.rn.f64 	%fd429, %fd428, 0d3FE0000000000000, %fd422;
	sub.f64 	%fd430, %fd421, %fd429;
	mul.f64 	%fd431, %fd424, %fd430;
	add.f64 	%fd432, %fd422, %fd431;
	sub.f64 	%fd433, %fd421, %fd432;
	fma.rn.f64 	%fd434, %fd428, 0d4000000000000000, %fd425;
	fma.rn.f64 	%fd435, %fd431, 0d4000000000000000, %fd434;
	fma.rn.f64 	%fd436, %fd424, %fd433, %fd435;
	div.rn.f64 	%fd437, %fd436, 0d4018000000000000;
	add.f64 	%fd438, %fd422, %fd437;
	add.s64 	%rd120, %rd5, %rd115;
	st.local.f64 	[%rd120], %fd438;
	mul.f64 	%fd439, %fd35, %fd422;
	mov.f64 	%fd440, 0d3FF0000000000000;
	sub.f64 	%fd441, %fd440, %fd439;
	fma.rn.f64 	%fd442, %fd45, %fd441, %fd565;
	mul.f64 	%fd443, %fd51, %fd31;
	fma.rn.f64 	%fd444, %fd443, %fd33, %fd56;
	mov.b64 	%rd121, 4635892866424504320;
	st.local.u64 	[%rd12+8], %rd121;
	mov.b64 	%rd122, 4653168393120120832;
	st.local.u64 	[%rd12+48], %rd122;
	mov.f64 	%fd445, 0d4051400000000000;
	st.local.v2.f64 	[%rd12+64], {%fd445, %fd444};
	mov.b64 	%rd123, 4661036498328485888;
	st.local.u64 	[%rd12+88], %rd123;
	mov.b64 	%rd124, 4613937818241073152;
	st.local.u64 	[%rd12+104], %rd124;
	st.local.f64 	[%rd12+152], %fd442;
	mov.b64 	%rd125, 4659541162514710528;
	st.local.u64 	[%rd12+176], %rd125;
	mov.b64 	%rd126, 4622382067542392832;
	st.local.u64 	[%rd12+216], %rd126;
	mov.b64 	%rd127, 4666998050374287360;
	st.local.u64 	[%rd12+248], %rd127;
	mul.f64 	%fd446, %fd36, %fd438;
	sub.f64 	%fd447, %fd440, %fd446;
	fma.rn.f64 	%fd448, %fd45, %fd447, %fd565;
	mul.f64 	%fd449, %fd51, %fd32;
	fma.rn.f64 	%fd450, %fd449, %fd34, %fd56;
	st.local.u64 	[%rd13+8], %rd121;
	st.local.u64 	[%rd13+48], %rd122;
	st.local.v2.f64 	[%rd13+64], {%fd445, %fd450};
	st.local.u64 	[%rd13+88], %rd123;
	st.local.u64 	[%rd13+104], %rd124;
	st.local.f64 	[%rd13+152], %fd448;
	st.local.u64 	[%rd13+176], %rd125;
	st.local.u64 	[%rd13+216], %rd126;
	st.local.u64 	[%rd13+248], %rd127;
	mul.wide.s32 	%rd128, %r587, 8;
	add.s64 	%rd129, %rd12, %rd128;
	add.s64 	%rd130, %rd13, %rd128;
	ld.local.f64 	%fd451, [%rd130+-8];
	ld.local.f64 	%fd452, [%rd129+-8];
	ld.local.f64 	%fd453, [%rd129+40];
	add.f64 	%fd454, %fd452, %fd453;
	ld.local.f64 	%fd455, [%rd129+88];
	add.f64 	%fd456, %fd454, %fd455;
	ld.local.f64 	%fd457, [%rd129+136];
	add.f64 	%fd458, %fd456, %fd457;
	ld.local.f64 	%fd459, [%rd129+184];
	add.f64 	%fd460, %fd458, %fd459;
	ld.local.f64 	%fd461, [%rd129+232];
	add.f64 	%fd462, %fd460, %fd461;
	ld.local.f64 	%fd463, [%rd130+40];
	add.f64 	%fd464, %fd451, %fd463;
	ld.local.f64 	%fd465, [%rd130+88];
	add.f64 	%fd466, %fd464, %fd465;
	ld.local.f64 	%fd467, [%rd130+136];
	add.f64 	%fd468, %fd466, %fd467;
	ld.local.f64 	%fd469, [%rd130+184];
	add.f64 	%fd470, %fd468, %fd469;
	ld.local.f64 	%fd471, [%rd130+232];
	add.f64 	%fd472, %fd470, %fd471;
	add.s64 	%rd131, %rd3, %rd115;
	ld.local.f64 	%fd473, [%rd131];
	add.f64 	%fd474, %fd462, %fd472;
	mul.f64 	%fd475, %fd474, 0d3FE0000000000000;
	fma.rn.f64 	%fd476, %fd27, %fd475, %fd473;
	st.local.f64 	[%rd131], %fd476;
	add.s32 	%r1671, %r1671, 1;
	setp.ne.s32 	%p457, %r1671, 10;
	@%p457 bra 	$L__BB0_192;
	ld.param.u64 	%rd184, [_Z7puffsimddddddddddddddiiiiiiidddddPdS_S_S_S_S__param_31];
	ld.param.u64 	%rd183, [_Z7puffsimddddddddddddddiiiiiiidddddPdS_S_S_S_S__param_30];
	ld.param.u64 	%rd181, [_Z7puffsimddddddddddddddiiiiiiidddddPdS_S_S_S_S__param_28];
	ld.param.u64 	%rd179, [_Z7puffsimddddddddddddddiiiiiiidddddPdS_S_S_S_S__param_27];
	ld.param.u64 	%rd176, [_Z7puffsimddddddddddddddiiiiiiidddddPdS_S_S_S_S__param_26];
	mov.u32 	%r1321, %ntid.x;
	mov.u32 	%r1322, %ctaid.x;
	mov.u32 	%r1323, %tid.x;
	mad.lo.s32 	%r589, %r1321, %r1322, %r1323;
	add.s32 	%r1664, %r569, 1;
	mad.lo.s32 	%r1324, %r589, 1500000, %r1664;
	cvt.s64.s32 	%rd187, %r1324;
	cvta.to.global.u64 	%rd132, %rd181;
	mul.wide.s32 	%rd133, %r1324, 8;
	add.s64 	%rd134, %rd132, %rd133;
	st.global.f64 	[%rd134], %fd28;
	cvta.to.global.u64 	%rd135, %rd179;
	add.s64 	%rd136, %rd135, %rd133;
	st.global.f64 	[%rd136], %fd29;
	ld.global.f64 	%fd478, [%rd186];
	add.f64 	%fd479, %fd27, %fd478;
	cvta.to.global.u64 	%rd137, %rd176;
	add.s64 	%rd138, %rd137, %rd133;
	st.global.f64 	[%rd138], %fd479;
	mad.lo.s32 	%r591, %r569, 10, 10;
	ld.local.v2.f64 	{%fd480, %fd481}, [%rd5];
	ld.local.v2.f64 	{%fd482, %fd483}, [%rd7];
	ld.local.v2.f64 	{%fd484, %fd485}, [%rd9];
	ld.local.v2.f64 	{%fd486, %fd487}, [%rd11];
	cvta.to.global.u64 	%rd139, %rd183;
	mul.wide.u32 	%rd140, %r591, 8;
	add.s64 	%rd141, %rd139, %rd140;
	st.global.f64 	[%rd141], %fd484;
	cvta.to.global.u64 	%rd142, %rd184;
	add.s64 	%rd143, %rd142, %rd140;
	st.global.f64 	[%rd143], %fd486;
	st.local.v2.f64 	[%rd4], {%fd480, %fd481};
	st.local.v2.f64 	[%rd6], {%fd482, %fd483};
	st.local.v2.f64 	[%rd8], {%fd484, %fd485};
	st.local.v2.f64 	[%rd10], {%fd486, %fd487};
	st.global.f64 	[%rd141+8], %fd485;
	st.global.f64 	[%rd143+8], %fd487;
	ld.local.v2.f64 	{%fd488, %fd489}, [%rd5+16];
	ld.local.v2.f64 	{%fd490, %fd491}, [%rd7+16];
	ld.local.v2.f64 	{%fd492, %fd493}, [%rd9+16];
	ld.local.v2.f64 	{%fd494, %fd495}, [%rd11+16];
	st.global.f64 	[%rd141+16], %fd492;
	st.global.f64 	[%rd143+16], %fd494;
	st.local.v2.f64 	[%rd4+16], {%fd488, %fd489};
	st.local.v2.f64 	[%rd6+16], {%fd490, %fd491};
	st.local.v2.f64 	[%rd8+16], {%fd492, %fd493};
	st.local.v2.f64 	[%rd10+16], {%fd494, %fd495};
	st.global.f64 	[%rd141+24], %fd493;
	st.global.f64 	[%rd143+24], %fd495;
	ld.local.v2.f64 	{%fd496, %fd497}, [%rd5+32];
	ld.local.v2.f64 	{%fd498, %fd499}, [%rd7+32];
	ld.local.v2.f64 	{%fd500, %fd501}, [%rd9+32];
	ld.local.v2.f64 	{%fd502, %fd503}, [%rd11+32];
	st.global.f64 	[%rd141+32], %fd500;
	st.global.f64 	[%rd143+32], %fd502;
	st.local.v2.f64 	[%rd4+32], {%fd496, %fd497};
	st.local.v2.f64 	[%rd6+32], {%fd498, %fd499};
	st.local.v2.f64 	[%rd8+32], {%fd500, %fd501};
	st.local.v2.f64 	[%rd10+32], {%fd502, %fd503};
	st.global.f64 	[%rd141+40], %fd501;
	st.global.f64 	[%rd143+40], %fd503;
	ld.local.v2.f64 	{%fd504, %fd505}, [%rd5+48];
	ld.local.v2.f64 	{%fd506, %fd507}, [%rd7+48];
	ld.local.v2.f64 	{%fd508, %fd509}, [%rd9+48];
	ld.local.v2.f64 	{%fd510, %fd511}, [%rd11+48];
	st.global.f64 	[%rd141+48], %fd508;
	st.global.f64 	[%rd143+48], %fd510;
	st.local.v2.f64 	[%rd4+48], {%fd504, %fd505};
	st.local.v2.f64 	[%rd6+48], {%fd506, %fd507};
	st.local.v2.f64 	[%rd8+48], {%fd508, %fd509};
	st.local.v2.f64 	[%rd10+48], {%fd510, %fd511};
	st.global.f64 	[%rd141+56], %fd509;
	st.global.f64 	[%rd143+56], %fd511;
	ld.local.v2.f64 	{%fd512, %fd513}, [%rd5+64];
	ld.local.v2.f64 	{%fd514, %fd515}, [%rd7+64];
	ld.local.v2.f64 	{%fd516, %fd517}, [%rd9+64];
	ld.local.v2.f64 	{%fd518, %fd519}, [%rd11+64];
	st.global.f64 	[%rd141+64], %fd516;
	st.global.f64 	[%rd143+64], %fd518;
	st.local.v2.f64 	[%rd4+64], {%fd512, %fd513};
	st.local.v2.f64 	[%rd6+64], {%fd514, %fd515};
	st.local.v2.f64 	[%rd8+64], {%fd516, %fd517};
	st.local.v2.f64 	[%rd10+64], {%fd518, %fd519};
	st.global.f64 	[%rd141+72], %fd517;
	st.global.f64 	[%rd143+72], %fd519;
	setp.eq.s32 	%p458, %r1670, 100;
	mov.f64 	%fd571, 0d3F1A36E2EB1C432D;
	mov.u32 	%r1659, %r564;
	mov.u32 	%r1660, %r565;
	mov.u32 	%r1661, %r566;
	@%p458 bra 	$L__BB0_264;
	ld.param.f64 	%fd566, [_Z7puffsimddddddddddddddiiiiiiidddddPdS_S_S_S_S__param_7];
	mul.wide.u32 	%rd144, %r1670, 8;
	add.s64 	%rd145, %rd6, %rd144;
	ld.local.f64 	%fd520, [%rd145];
	add.s64 	%rd146, %rd4, %rd144;
	ld.local.f64 	%fd521, [%rd146];
	mul.f64 	%fd522, %fd520, %fd521;
	mov.f64 	%fd523, 0d3FF0000000000000;
	sub.f64 	%fd524, %fd523, %fd522;
	fma.rn.f64 	%fd525, %fd45, %fd524, %fd566;
	add.s64 	%rd147, %rd10, %rd144;
	ld.local.f64 	%fd526, [%rd147];
	mul.f64 	%fd527, %fd51, %fd526;
	add.s64 	%rd148, %rd8, %rd144;
	ld.local.f64 	%fd528, [%rd148];
	fma.rn.f64 	%fd529, %fd527, %fd528, %fd56;
	mov.b64 	%rd149, 4653168393120120832;
	st.local.u64 	[%rd13+8], %rd149;
	mov.b64 	%rd150, 4635892866424504320;
	st.local.u64 	[%rd13+48], %rd150;
	mov.f64 	%fd530, 0d4008000000000000;
	st.local.v2.f64 	[%rd13+64], {%fd530, %fd525};
	mov.b64 	%rd151, 4666998050374287360;
	st.local.u64 	[%rd13+88], %rd151;
	mov.b64 	%rd152, 4634555860285128704;
	st.local.u64 	[%rd13+104], %rd152;
	st.local.f64 	[%rd13+152], %fd529;
	mov.b64 	%rd153, 4622382067542392832;
	st.local.u64 	[%rd13+176], %rd153;
	mov.b64 	%rd154, 4659541162514710528;
	st.local.u64 	[%rd13+216], %rd154;
	mov.b64 	%rd155, 4661036498328485888;
	st.local.u64 	[%rd13+248], %rd155;
	shr.u32 	%r1326, %r1663, 2;
	xor.b32  	%r1327, %r1326, %r1663;
	shl.b32 	%r1328, %r564, 4;
	shl.b32 	%r1329, %r1327, 1;
	xor.b32  	%r1330, %r1329, %r1328;
	xor.b32  	%r1331, %r1330, %r1327;
	xor.b32  	%r1660, %r1331, %r564;
	add.s32 	%r1332, %r1658, %r1660;
	add.s32 	%r1333, %r1332, 362437;
	cvt.rn.f32.u32 	%f898, %r1333;
	fma.rn.f32 	%f899, %f898, 0f2F800000, 0f2F000000;
	cvt.f64.f32 	%fd37, %f899;
	mul.wide.u32 	%rd156, %r1670, 4;
	add.s64 	%rd157, %rd14, %rd156;
	ld.local.u32 	%r593, [%rd157];
	setp.leu.f32 	%p459, %f899, 0f00000000;
	mov.b32 	%r1672, 0;
	@%p459 bra 	$L__BB0_263;
	mad.lo.s32 	%r1335, %r593, 6, -6;
	mul.wide.s32 	%rd158, %r1335, 8;
	add.s64 	%rd159, %rd13, %rd158;
	ld.local.v2.f64 	{%fd531, %fd532}, [%rd159+32];
	ld.local.v2.f64 	{%fd533, %fd534}, [%rd159+16];
	ld.local.v2.f64 	{%fd535, %fd536}, [%rd159];
	add.f64 	%fd537, %fd535, 0d0000000000000000;
	add.f64 	%fd38, %fd537, %fd536;
	add.f64 	%fd39, %fd38, %fd533;
	add.f64 	%fd40, %fd39, %fd534;
	add.f64 	%fd41, %fd40, %fd531;
	add.f64 	%fd42, %fd41, %fd532;
	div.rn.f64 	%fd538, %fd537, %fd42;
	setp.geu.f64 	%p460, %fd538, %fd37;
	mov.b32 	%r1672, 1;
	@%p460 bra 	$L__BB0_263;
	div.rn.f64 	%fd539, %fd38, %fd42;
	setp.geu.f64 	%p461, %fd539, %fd37;
	mov.b32 	%r1672, 2;
	@%p461 bra 	$L__BB0_263;
	div.rn.f64 	%fd540, %fd39, %fd42;
	setp.geu.f64 	%p462, %fd540, %fd37;
	mov.b32 	%r1672, 3;
	@%p462 bra 	$L__BB0_263;
	div.rn.f64 	%fd541, %fd40, %fd42;
	setp.geu.f64 	%p463, %fd541, %fd37;
	mov.b32 	%r1672, 4;
	@%p463 bra 	$L__BB0_263;
	div.rn.f64 	%fd542, %fd41, %fd42;
	setp.geu.f64 	%p464, %fd542, %fd37;
	mov.b32 	%r1672, 5;
	@%p464 bra 	$L__BB0_263;
	mov.b32 	%r1672, 6;
$L__BB0_263:
	st.local.v2.u32 	[%rd25], {%r1657, %r1656};
	st.local.v2.u32 	[%rd25+8], {%r1655, %r1654};
	st.local.v2.u32 	[%rd25+16], {%r1653, %r1652};
	st.local.v2.u32 	[%rd25+24], {%r1651, %r1650};
	st.local.v2.u32 	[%rd25+32], {%r1649, %r1648};
	add.s64 	%rd161, %rd25, %rd156;
	st.local.u32 	[%rd161], %r1672;
	ld.local.v2.u32 	{%r1657, %r1656}, [%rd25];
	st.local.v2.u32 	[%rd14], {%r1657, %r1656};
	ld.local.v2.u32 	{%r1655, %r1654}, [%rd25+8];
	st.local.v2.u32 	[%rd14+8], {%r1655, %r1654};
	ld.local.v2.u32 	{%r1653, %r1652}, [%rd25+16];
	st.local.v2.u32 	[%rd14+16], {%r1653, %r1652};
	ld.local.v2.u32 	{%r1651, %r1650}, [%rd25+24];
	st.local.v2.u32 	[%rd14+24], {%r1651, %r1650};
	ld.local.v2.u32 	{%r1649, %r1648}, [%rd25+32];
	st.local.v2.u32 	[%rd14+32], {%r1649, %r1648};
	shr.u32 	%r1341, %r1662, 2;
	xor.b32  	%r1342, %r1341, %r1662;
	shl.b32 	%r1343, %r1660, 4;
	shl.b32 	%r1344, %r1342, 1;
	xor.b32  	%r1345, %r1344, %r1343;
	xor.b32  	%r1346, %r1345, %r1342;
	xor.b32  	%r1659, %r1346, %r1660;
	add.s32 	%r1658, %r1658, 724874;
	add.s32 	%r1347, %r1659, %r1658;
	cvt.rn.f32.u32 	%f900, %r1347;
	fma.rn.f32 	%f901, %f900, 0f2F800000, 0f2F000000;
	cvt.f64.f32 	%fd543, %f901;
	add.s64 	%rd163, %rd2, %rd144;
	st.local.f64 	[%rd163], %fd543;
	add.s64 	%rd164, %rd3, %rd144;
	mov.b64 	%rd165, 0;
	st.local.u64 	[%rd164], %rd165;
	mov.u32 	%r1661, %r564;
	mov.u32 	%r1662, %r565;
	mov.u32 	%r1663, %r566;
	mov.f64 	%fd571, %fd27;
$L__BB0_264:
	ld.param.u64 	%rd182, [_Z7puffsimddddddddddddddiiiiiiidddddPdS_S_S_S_S__param_29];
	ld.param.u64 	%rd177, [_Z7puffsimddddddddddddddiiiiiiidddddPdS_S_S_S_S__param_26];
	mul.lo.s32 	%r1348, %r591, %r589;
	cvt.rn.f64.s32 	%fd544, %r1657;
	cvta.to.global.u64 	%rd166, %rd182;
	mul.wide.s32 	%rd167, %r1348, 8;
	add.s64 	%rd168, %rd166, %rd167;
	st.global.f64 	[%rd168], %fd544;
	cvt.rn.f64.s32 	%fd545, %r1656;
	st.global.f64 	[%rd168+8], %fd545;
	cvt.rn.f64.s32 	%fd546, %r1655;
	st.global.f64 	[%rd168+16], %fd546;
	cvt.rn.f64.s32 	%fd547, %r1654;
	st.global.f64 	[%rd168+24], %fd547;
	cvt.rn.f64.s32 	%fd548, %r1653;
	st.global.f64 	[%rd168+32], %fd548;
	cvt.rn.f64.s32 	%fd549, %r1652;
	st.global.f64 	[%rd168+40], %fd549;
	cvt.rn.f64.s32 	%fd550, %r1651;
	st.global.f64 	[%rd168+48], %fd550;
	cvt.rn.f64.s32 	%fd551, %r1650;
	st.global.f64 	[%rd168+56], %fd551;
	cvt.rn.f64.s32 	%fd552, %r1649;
	st.global.f64 	[%rd168+64], %fd552;
	cvt.rn.f64.s32 	%fd553, %r1648;
	st.global.f64 	[%rd168+72], %fd553;
	mul.wide.u32 	%rd169, %r569, 8;
	cvta.to.global.u64 	%rd170, %rd177;
	mul.lo.s32 	%r1349, %r589, 1500000;
	mul.wide.s32 	%rd171, %r1349, 8;
	add.s64 	%rd172, %rd170, %rd171;
	add.s64 	%rd173, %rd172, %rd169;
	add.s64 	%rd186, %rd173, 8;
	ld.global.f64 	%fd554, [%rd173+8];
	setp.lt.f64 	%p465, %fd554, 0d4059000000000000;
	@%p465 bra 	$L__BB0_116;
$L__BB0_265:
	mov.u64 	%rd174, $str$1;
	cvta.global.u64 	%rd175, %rd174;
	{ // callseq 1, 0
	.param .b64 param0;
	st.param.b64 	[param0], %rd175;
	.param .b64 param1;
	st.param.b64 	[param1], 0;
	.param .b32 retval0;
	call.uni (retval0), 
	vprintf, 
	(
	param0, 
	param1
	);
	ld.param.b32 	%r1350, [retval0];
	} // callseq 1
	ret;

}


// ===== COMPILED SASS (sm_100) =====

	.target	sm_100

	.elftype	@"ET_EXEC"


//--------------------- .note.nv.tkinfo           --------------------------
	.section	.note.nv.tkinfo,"",@"SHT_NOTE"
	.sectionflags	@"SHF_NOTE_NV_TKINFO"
	.tkinfo
        /*0018*/ 	.word	0x00000002
        /*0030*/ 	.string	""
        /*0030*/ 	.string	"ptxas"
        /*0030*/ 	.string	"Cuda compilation tools, release 13.0, V13.0.88"
        /*0030*/ 	.string	"Build cuda_13.0.r13.0/compiler.36424714_0"
        /*0030*/ 	.string	"-arch sm_100 -m 64 "



//--------------------- .note.nv.cuinfo           --------------------------
	.section	.note.nv.cuinfo,"",@"SHT_NOTE"
	.sectionflags	@"SHF_NOTE_NV_CUINFO"
        /*0018*/ 	.short	0x0002
        /*001a*/ 	.short	0x0064
        /*001c*/ 	.short	0x0082
	.zero		2


//--------------------- .nv.info                  --------------------------
	.section	.nv.info,"",@"SHT_CUDA_INFO"
	.align	4


	//----- nvinfo : EIATTR_REGCOUNT
	.align		4
        /*0000*/ 	.byte	0x04, 0x2f
        /*0002*/ 	.short	(.L_12 - .L_11)
	.align		4
.L_11:
        /*0004*/ 	.word	index@(_Z7puffsimddddddddddddddiiiiiiidddddPdS_S_S_S_S_)
        /*0008*/ 	.word	0x00000082


	//----- nvinfo : EIATTR_FRAME_SIZE
	.align		4
.L_12:
        /*000c*/ 	.byte	0x04, 0x11
        /*000e*/ 	.short	(.L_14 - .L_13)
	.align		4
.L_13:
        /*0010*/ 	.word	index@($__internal_2_$__cuda_sm3x_div_rn_noftz_f32_slowpath)
        /*0014*/ 	.word	0x00000630


	//----- nvinfo : EIATTR_FRAME_SIZE
	.align		4
.L_14:
        /*0018*/ 	.byte	0x04, 0x11
        /*001a*/ 	.short	(.L_16 - .L_15)
	.align		4
.L_15:
        /*001c*/ 	.word	index@($__internal_1_$__cuda_sm20_div_rn_f64_full)
        /*0020*/ 	.word	0x00000630


	//----- nvinfo : EIATTR_FRAME_SIZE
	.align		4
.L_16:
        /*0024*/ 	.byte	0x04, 0x11
        /*0026*/ 	.short	(.L_18 - .L_17)
	.align		4
.L_17:
        /*0028*/ 	.word	index@($__internal_0_$__cuda_sm20_dblrcp_rn_slowpath_v3)
        /*002c*/ 	.word	0x00000630


	//----- nvinfo : EIATTR_FRAME_SIZE
	.align		4
.L_18:
        /*0030*/ 	.byte	0x04, 0x11
        /*0032*/ 	.short	(.L_20 - .L_19)
	.align		4
.L_19:
        /*0034*/ 	.word	index@(_Z7puffsimddddddddddddddiiiiiiidddddPdS_S_S_S_S_)
        /*0038*/ 	.word	0x00000630


	//----- nvinfo : EIATTR_MIN_STACK_SIZE
	.align		4
.L_20:
        /*003c*/ 	.byte	0x04, 0x12
        /*003e*/ 	.short	(.L_22 - .L_21)
	.align		4
.L_21:
        /*0040*/ 	.word	index@(_Z7puffsimddddddddddddddiiiiiiidddddPdS_S_S_S_S_)
        /*0044*/ 	.word	0x00000630
.L_22:


//--------------------- .nv.compat                --------------------------
	.section	.nv.compat,"",@"SHT_CUDA_COMPAT_INFO"
	.align	4
        /*0000*/ 	.byte	0x02, 0x09, 0x00, 0x00, 0x02, 0x02, 0x01, 0x00, 0x02, 0x05, 0x05, 0x00, 0x03, 0x07, 0x01, 0x01
        /*0010*/ 	.byte	0x02, 0x03, 0x00, 0x00, 0x02, 0x06, 0x01, 0x00, 0x04, 0x0b, 0x08, 0x00, 0x01, 0x00, 0x00, 0x00
        /*0020*/ 	.byte	0x00, 0x00, 0x00, 0x00


//--------------------- .nv.info._Z7puffsimddddddddddddddiiiiiiidddddPdS_S_S_S_S_ --------------------------
	.section	.nv.info._Z7puffsimddddddddddddddiiiiiiidddddPdS_S_S_S_S_,"",@"SHT_CUDA_INFO"
	.sectionflags	@""
	.align	4


	//----- nvinfo : EIATTR_CUDA_API_VERSION
	.align		4
        /*0000*/ 	.byte	0x04, 0x37
        /*0002*/ 	.short	(.L_24 - .L_23)
.L_23:
        /*0004*/ 	.word	0x00000082


	//----- nvinfo : EIATTR_KPARAM_INFO
	.align		4
.L_24:
        /*0008*/ 	.byte	0x04, 0x17
        /*000a*/ 	.short	(.L_26 - .L_25)
.L_25:
        /*000c*/ 	.word	0x00000000
        /*0010*/ 	.short	0x001f
        /*0012*/ 	.short	0x00e0
        /*0014*/ 	.byte	0x00, 0xf5, 0x21, 0x00


	//----- nvinfo : EIATTR_KPARAM_INFO
	.align		4
.L_26:
        /*0018*/ 	.byte	0x04, 0x17
        /*001a*/ 	.short	(.L_28 - .L_27)
.L_27:
        /*001c*/ 	.word	0x00000000
        /*0020*/ 	.short	0x001e
        /*0022*/ 	.short	0x00d8
        /*0024*/ 	.byte	0x00, 0xf5, 0x21, 0x00


	//----- nvinfo : EIATTR_KPARAM_INFO
	.align		4
.L_28:
        /*0028*/ 	.byte	0x04, 0x17
        /*002a*/ 	.short	(.L_30 - .L_29)
.L_29:
        /*002c*/ 	.word	0x00000000
        /*0030*/ 	.short	0x001d
        /*0032*/ 	.short	0x00d0
        /*0034*/ 	.byte	0x00, 0xf5, 0x21, 0x00


	//----- nvinfo : EIATTR_KPARAM_INFO
	.align		4
.L_30:
        /*0038*/ 	.byte	0x04, 0x17
        /*003a*/ 	.short	(.L_32 - .L_31)
.L_31:
        /*003c*/ 	.word	0x00000000
        /*0040*/ 	.short	0x001c
        /*0042*/ 	.short	0x00c8
        /*0044*/ 	.byte	0x00, 0xf5, 0x21, 0x00


	//----- nvinfo : EIATTR_KPARAM_INFO
	.align		4
.L_32:
        /*0048*/ 	.byte	0x04, 0x17
        /*004a*/ 	.short	(.L_34 - .L_33)
.L_33:
        /*004c*/ 	.word	0x00000000
        /*0050*/ 	.short	0x001b
        /*0052*/ 	.short	0x00c0
        /*0054*/ 	.byte	0x00, 0xf5, 0x21, 0x00


	//----- nvinfo : EIATTR_KPARAM_INFO
	.align		4
.L_34:
        /*0058*/ 	.byte	0x04, 0x17
        /*005a*/ 	.short	(.L_36 - .L_35)
.L_35:
        /*005c*/ 	.word	0x00000000
        /*0060*/ 	.short	0x001a
        /*0062*/ 	.short	0x00b8
        /*0064*/ 	.byte	0x00, 0xf5, 0x21, 0x00


	//----- nvinfo : EIATTR_KPARAM_INFO
	.align		4
.L_36:
        /*0068*/ 	.byte	0x04, 0x17
        /*006a*/ 	.short	(.L_38 - .L_37)
.L_37:
        /*006c*/ 	.word	0x00000000
        /*0070*/ 	.short	0x0019
        /*0072*/ 	.short	0x00b0
        /*0074*/ 	.byte	0x00, 0xf0, 0x21, 0x00


	//----- nvinfo : EIATTR_KPARAM_INFO
	.align		4
.L_38:
        /*0078*/ 	.byte	0x04, 0x17
        /*007a*/ 	.short	(.L_40 - .L_39)
.L_39:
        /*007c*/ 	.word	0x00000000
        /*0080*/ 	.short	0x0018
        /*0082*/ 	.short	0x00a8
        /*0084*/ 	.byte	0x00, 0xf0, 0x21, 0x00


	//----- nvinfo : EIATTR_KPARAM_INFO
	.align		4
.L_40:
        /*0088*/ 	.byte	0x04, 0x17
        /*008a*/ 	.short	(.L_42 - .L_41)
.L_41:
        /*008c*/ 	.word	0x00000000
        /*0090*/ 	.short	0x0017
        /*0092*/ 	.short	0x00a0
        /*0094*/ 	.byte	0x00, 0xf0, 0x21, 0x00


	//----- nvinfo : EIATTR_KPARAM_INFO
	.align		4
.L_42:
        /*0098*/ 	.byte	0x04, 0x17
        /*009a*/ 	.short	(.L_44 - .L_43)
.L_43:
        /*009c*/ 	.word	0x00000000
        /*00a0*/ 	.short	0x0016
        /*00a2*/ 	.short	0x0098
        /*00a4*/ 	.byte	0x00, 0xf0, 0x21, 0x00


	//----- nvinfo : EIATTR_KPARAM_INFO
	.align		4
.L_44:
        /*00a8*/ 	.byte	0x04, 0x17
        /*00aa*/ 	.short	(.L_46 - .L_45)
.L_45:
        /*00ac*/ 	.word	0x00000000
        /*00b0*/ 	.short	0x0015
        /*00b2*/ 	.short	0x0090
        /*00b4*/ 	.byte	0x00, 0xf0, 0x21, 0x00


	//----- nvinfo : EIATTR_KPARAM_INFO
	.align		4
.L_46:
        /*00b8*/ 	.byte	0x04, 0x17
        /*00ba*/ 	.short	(.L_48 - .L_47)
.L_47:
        /*00bc*/ 	.word	0x00000000
        /*00c0*/ 	.short	0x0014
        /*00c2*/ 	.short	0x0088
        /*00c4*/ 	.byte	0x00, 0xf0, 0x11, 0x00


	//----- nvinfo : EIATTR_KPARAM_INFO
	.align		4
.L_48:
        /*00c8*/ 	.byte	0x04, 0x17
        /*00ca*/ 	.short	(.L_50 - .L_49)
.L_49:
        /*00cc*/ 	.word	0x00000000
        /*00d0*/ 	.short	0x0013
        /*00d2*/ 	.short	0x0084
        /*00d4*/ 	.byte	0x00, 0xf0, 0x11, 0x00


	//----- nvinfo : EIATTR_KPARAM_INFO
	.align		4
.L_50:
        /*00d8*/ 	.byte	0x04, 0x17
        /*00da*/ 	.short	(.L_52 - .L_51)
.L_51:
        /*00dc*/ 	.word	0x00000000
        /*00e0*/ 	.short	0x0012
        /*00e2*/ 	.short	0x0080
        /*00e4*/ 	.byte	0x00, 0xf0, 0x11, 0x00


	//----- nvinfo : EIATTR_KPARAM_INFO
	.align		4
.L_52:
        /*00e8*/ 	.byte	0x04, 0x17
        /*00ea*/ 	.short	(.L_54 - .L_53)
.L_53:
        /*00ec*/ 	.word	0x00000000
        /*00f0*/ 	.short	0x0011
        /*00f2*/ 	.short	0x007c
        /*00f4*/ 	.byte	0x00, 0xf0, 0x11, 0x00


	//----- nvinfo : EIATTR_KPARAM_INFO
	.align		4
.L_54:
        /*00f8*/ 	.byte	0x04, 0x17
        /*00fa*/ 	.short	(.L_56 - .L_55)
.L_55:
        /*00fc*/ 	.word	0x00000000
        /*0100*/ 	.short	0x0010
        /*0102*/ 	.short	0x0078
        /*0104*/ 	.byte	0x00, 0xf0, 0x11, 0x00


	//----- nvinfo : EIATTR_KPARAM_INFO
	.align		4
.L_56:
        /*0108*/ 	.byte	0x04, 0x17
        /*010a*/ 	.short	(.L_58 - .L_57)
.L_57:
        /*010c*/ 	.word	0x00000000
        /*0110*/ 	.short	0x000f
        /*0112*/ 	.short	0x0074
        /*0114*/ 	.byte	0x00, 0xf0, 0x11, 0x00


	//----- nvinfo : EIATTR_KPARAM_INFO
	.align		4
.L_58:
        /*0118*/ 	.byte	0x04, 0x17
        /*011a*/ 	.short	(.L_60 - .L_59)
.L_59:
        /*011c*/ 	.word	0x00000000
        /*0120*/ 	.short	0x000e
        /*0122*/ 	.short	0x0070
        /*0124*/ 	.byte	0x00, 0xf0, 0x11, 0x00


	//----- nvinfo : EIATTR_KPARAM_INFO
	.align		4
.L_60:
        /*0128*/ 	.byte	0x04, 0x17
        /*012a*/ 	.short	(.L_62 - .L_61)
.L_61:
        /*012c*/ 	.word	0x00000000
        /*0130*/ 	.short	0x000d
        /*0132*/ 	.short	0x0068
        /*0134*/ 	.byte	0x00, 0xf0, 0x21, 0x00


	//----- nvinfo : EIATTR_KPARAM_INFO
	.align		4
.L_62:
        /*0138*/ 	.byte	0x04, 0x17
        /*013a*/ 	.short	(.L_64 - .L_63)
.L_63:
        /*013c*/ 	.word	0x00000000
        /*0140*/ 	.short	0x000c
        /*0142*/ 	.short	0x0060
        /*0144*/ 	.byte	0x00, 0xf0, 0x21, 0x00


	//----- nvinfo : EIATTR_KPARAM_INFO
	.align		4
.L_64:
        /*0148*/ 	.byte	0x04, 0x17
        /*014a*/ 	.short	(.L_66 - .L_65)
.L_65:
        /*014c*/ 	.word	0x00000000
        /*0150*/ 	.short	0x000b
        /*0152*/ 	.short	0x0058
        /*0154*/ 	.byte	0x00, 0xf0, 0x21, 0x00


	//----- nvinfo : EIATTR_KPARAM_INFO
	.align		4
.L_66:
        /*0158*/ 	.byte	0x04, 0x17
        /*015a*/ 	.short	(.L_68 - .L_67)
.L_67:
        /*015c*/ 	.word	0x00000000
        /*0160*/ 	.short	0x000a
        /*0162*/ 	.short	0x0050
        /*0164*/ 	.byte	0x00, 0xf0, 0x21, 0x00


	//----- nvinfo : EIATTR_KPARAM_INFO
	.align		4
.L_68:
        /*0168*/ 	.byte	0x04, 0x17
        /*016a*/ 	.short	(.L_70 - .L_69)
.L_69:
        /*016c*/ 	.word	0x00000000
        /*0170*/ 	.short	0x0009
        /*0172*/ 	.short	0x0048
        /*0174*/ 	.byte	0x00, 0xf0, 0x21, 0x00


	//----- nvinfo : EIATTR_KPARAM_INFO
	.align		4
.L_70:
        /*0178*/ 	.byte	0x04, 0x17
        /*017a*/ 	.short	(.L_72 - .L_71)
.L_71:
        /*017c*/ 	.word	0x00000000
        /*0180*/ 	.short	0x0008
        /*0182*/ 	.short	0x0040
        /*0184*/ 	.byte	0x00, 0xf0, 0x21, 0x00


	//----- nvinfo : EIATTR_KPARAM_INFO
	.align		4
.L_72:
        /*0188*/ 	.byte	0x04, 0x17
        /*018a*/ 	.short	(.L_74 - .L_73)
.L_73:
        /*018c*/ 	.word	0x00000000
        /*0190*/ 	.short	0x0007
        /*0192*/ 	.short	0x0038
        /*0194*/ 	.byte	0x00, 0xf0, 0x21, 0x00


	//----- nvinfo : EIATTR_KPARAM_INFO
	.align		4
.L_74:
        /*0198*/ 	.byte	0x04, 0x17
        /*019a*/ 	.short	(.L_76 - .L_75)
.L_75:
        /*019c*/ 	.word	0x00000000
        /*01a0*/ 	.short	0x0006
        /*01a2*/ 	.short	0x0030
        /*01a4*/ 	.byte	0x00, 0xf0, 0x21, 0x00


	//----- nvinfo : EIATTR_KPARAM_INFO
	.align		4
.L_76:
        /*01a8*/ 	.byte	0x04, 0x17
        /*01aa*/ 	.short	(.L_78 - .L_77)
.L_77:
        /*01ac*/ 	.word	0x00000000
        /*01b0*/ 	.short	0x0005
        /*01b2*/ 	.short	0x0028
        /*01b4*/ 	.byte	0x00, 0xf0, 0x21, 0x00


	//----- nvinfo : EIATTR_KPARAM_INFO
	.align		4
.L_78:
        /*01b8*/ 	.byte	0x04, 0x17
        /*01ba*/ 	.short	(.L_80 - .L_79)
.L_79:
        /*01bc*/ 	.word	0x00000000
        /*01c0*/ 	.short	0x0004
        /*01c2*/ 	.short	0x0020
        /*01c4*/ 	.byte	0x00, 0xf0, 0x21, 0x00


	//----- nvinfo : EIATTR_KPARAM_INFO
	.align		4
.L_80:
        /*01c8*/ 	.byte	0x04, 0x17
        /*01ca*/ 	.short	(.L_82 - .L_81)
.L_81:
        /*01cc*/ 	.word	0x00000000
        /*01d0*/ 	.short	0x0003
        /*01d2*/ 	.short	0x0018
        /*01d4*/ 	.byte	0x00, 0xf0, 0x21, 0x00


	//----- nvinfo : EIATTR_KPARAM_INFO
	.align		4
.L_82:
        /*01d8*/ 	.byte	0x04, 0x17
        /*01da*/ 	.short	(.L_84 - .L_83)
.L_83:
        /*01dc*/ 	.word	0x00000000
        /*01e0*/ 	.short	0x0002
        /*01e2*/ 	.short	0x0010
        /*01e4*/ 	.byte	0x00, 0xf0, 0x21, 0x00


	//----- nvinfo : EIATTR_KPARAM_INFO
	.align		4
.L_84:
        /*01e8*/ 	.byte	0x04, 0x17
        /*01ea*/ 	.short	(.L_86 - .L_85)
.L_85:
        /*01ec*/ 	.word	0x00000000
        /*01f0*/ 	.short	0x0001
        /*01f2*/ 	.short	0x0008
        /*01f4*/ 	.byte	0x00, 0xf0, 0x21, 0x00


	//----- nvinfo : EIATTR_KPARAM_INFO
	.align		4
.L_86:
        /*01f8*/ 	.byte	0x04, 0x17
        /*01fa*/ 	.short	(.L_88 - .L_87)
.L_87:
        /*01fc*/ 	.word	0x00000000
        /*0200*/ 	.short	0x0000
        /*0202*/ 	.short	0x0000
        /*0204*/ 	.byte	0x00, 0xf0, 0x21, 0x00


	//----- nvinfo : EIATTR_SPARSE_MMA_MASK
	.align		4
.L_88:
        /*0208*/ 	.byte	0x03, 0x50
        /*020a*/ 	.short	0x0000


	//----- nvinfo : EIATTR_MAXREG_COUNT
	.align		4
        /*020c*/ 	.byte	0x03, 0x1b
        /*020e*/ 	.short	0x00ff


	//----- nvinfo : EIATTR_EXTERNS
	.align		4
        /*0210*/ 	.byte	0x04, 0x0f
        /*0212*/ 	.short	(.L_90 - .L_89)


	//   ....[0]....
	.align		4
.L_89:
        /*0214*/ 	.word	index@(vprintf)


	//----- nvinfo : EIATTR_MERCURY_ISA_VERSION
	.align		4
.L_90:
        /*0218*/ 	.byte	0x03, 0x5f
        /*021a*/ 	.short	0x0101


	//----- nvinfo : EIATTR_VRC_CTA_INIT_COUNT
	.align		4
        /*021c*/ 	.byte	0x02, 0x4a
	.zero		1
	.zero		1


	//----- nvinfo : EIATTR_SYSCALL_OFFSETS
	.align		4
        /*0220*/ 	.byte	0x04, 0x46
        /*0222*/ 	.short	(.L_92 - .L_91)


	//   ....[0]....
.L_91:
        /*0224*/ 	.word	0x000000b0


	//   ....[1]....
        /*0228*/ 	.word	0x0000f1a0


	//----- nvinfo : EIATTR_EXIT_INSTR_OFFSETS
	.align		4
.L_92:
        /*022c*/ 	.byte	0x04, 0x1c
        /*022e*/ 	.short	(.L_94 - .L_93)


	//   ....[0]....
.L_93:
        /*0230*/ 	.word	0x0000f1b0


	//----- nvinfo : EIATTR_CRS_STACK_SIZE
	.align		4
.L_94:
        /*0234*/ 	.byte	0x04, 0x1e
        /*0236*/ 	.short	(.L_96 - .L_95)
.L_95:
        /*0238*/ 	.word	0x00000000


	//----- nvinfo : EIATTR_CBANK_PARAM_SIZE
	.align		4
.L_96:
        /*023c*/ 	.byte	0x03, 0x19
        /*023e*/ 	.short	0x00e8


	//----- nvinfo : EIATTR_PARAM_CBANK
	.align		4
        /*0240*/ 	.byte	0x04, 0x0a
        /*0242*/ 	.short	(.L_98 - .L_97)
	.align		4
.L_97:
        /*0244*/ 	.word	index@(.nv.constant0._Z7puffsimddddddddddddddiiiiiiidddddPdS_S_S_S_S_)
        /*0248*/ 	.short	0x0380
        /*024a*/ 	.short	0x00e8


	//----- nvinfo : EIATTR_SW_WAR
	.align		4
.L_98:
        /*024c*/ 	.byte	0x04, 0x36
        /*024e*/ 	.short	(.L_100 - .L_99)
.L_99:
        /*0250*/ 	.word	0x00000008
.L_100:


//--------------------- .nv.callgraph             --------------------------
	.section	.nv.callgraph,"",@"SHT_CUDA_CALLGRAPH"
	.align	4
	.sectionentsize	8
	.align		4
        /*0000*/ 	.word	0x00000000
	.align		4
        /*0004*/ 	.word	0xffffffff
	.align		4
        /*0008*/ 	.word	index@(_Z7puffsimddddddddddddddiiiiiiidddddPdS_S_S_S_S_)
	.align		4
        /*000c*/ 	.word	index@(vprintf)
	.align		4
        /*0010*/ 	.word	0x00000000
	.align		4
        /*0014*/ 	.word	0xfffffffe
	.align		4
        /*0018*/ 	.word	0x00000000
	.align		4
        /*001c*/ 	.word	0xfffffffd
	.align		4
        /*0020*/ 	.word	0x00000000
	.align		4
        /*0024*/ 	.word	0xfffffffc


//--------------------- .nv.constant4             --------------------------
	.section	.nv.constant4,"a",@progbits
	.align	8
	.align		8
.nv.constant4:
        /*0000*/ 	.dword	vprintf
	.align		8
        /*0008*/ 	.dword	precalc_xorwow_matrix
	.align		8
        /*0010*/ 	.dword	precalc_xorwow_offset_matrix
	.align		8
        /*0018*/ 	.dword	mrg32k3aM1
	.align		8
        /*0020*/ 	.dword	mrg32k3aM2
	.align		8
        /*0028*/ 	.dword	mrg32k3aM1SubSeq
	.align		8
        /*0030*/ 	.dword	mrg32k3aM2SubSeq
	.align		8
        /*0038*/ 	.dword	mrg32k3aM1Seq
	.align		8
        /*0040*/ 	.dword	mrg32k3aM2Seq
	.align		8
        /*0048*/ 	.dword	$str
	.align		8
        /*0050*/ 	.dword	$str$1


//--------------------- .nv.constant3             --------------------------
	.section	.nv.constant3,"a",@progbits
	.align	8
.nv.constant3:
	.type		__cr_lgamma_table,@object
	.size		__cr_lgamma_table,(.L_8 - __cr_lgamma_table)
__cr_lgamma_table:
        /*0000*/ 	.byte	0x00, 0x00, 0x00, 0x00, 0x00, 0x00, 0x00, 0x00, 0x00, 0x00, 0x00, 0x00, 0x00, 0x00, 0x00, 0x00
        /*0010*/ 	.byte	0xef, 0x39, 0xfa, 0xfe, 0x42, 0x2e, 0xe6, 0x3f, 0x02, 0x20, 0x2a, 0xfa, 0x0b, 0xab, 0xfc, 0x3f
        /*0020*/ 	.byte	0xf9, 0x2c, 0x92, 0x7c, 0xa7, 0x6c, 0x09, 0x40, 0xc9, 0x79, 0x44, 0x3c, 0x64, 0x26, 0x13, 0x40
        /*0030*/ 	.byte	0xca, 0x01, 0xcf, 0x3a, 0x27, 0x51, 0x1a, 0x40, 0x30, 0xcc, 0x2d, 0xf3, 0xe1, 0x0c, 0x21, 0x40
        /*0040*/ 	.byte	0x0d, 0xb7, 0xfc, 0x82, 0x8e, 0x35, 0x25, 0x40
.L_8:


//--------------------- .text._Z7puffsimddddddddddddddiiiiiiidddddPdS_S_S_S_S_ --------------------------
	.section	.text._Z7puffsimddddddddddddddiiiiiiidddddPdS_S_S_S_S_,"ax",@progbits
	.align	128
        .global         _Z7puffsimddddddddddddddiiiiiiidddddPdS_S_S_S_S_
        .type           _Z7puffsimddddddddddddddiiiiiiidddddPdS_S_S_S_S_,@function
        .size           _Z7puffsimddddddddddddddiiiiiiidddddPdS_S_S_S_S_,(.L_x_164 - _Z7puffsimddddddddddddddiiiiiiidddddPdS_S_S_S_S_)
        .other          _Z7puffsimddddddddddddddiiiiiiidddddPdS_S_S_S_S_,@"STO_CUDA_ENTRY STV_DEFAULT"
_Z7puffsimddddddddddddddiiiiiiidddddPdS_S_S_S_S_:
.text._Z7puffsimddddddddddddddiiiiiiidddddPdS_S_S_S_S_:
[----:B------:R-:W0:Y:S01]  /*0000*/  LDC R1, c[0x0][0x37c] ;  /* 0x0000df00ff017b82 */ /* 0x000e220000000800 */
[----:B------:R-:W-:Y:S01]  /*0010*/  MOV R0, 0x0 ;  /* 0x0000000000007802 */ /* 0x000fe20000000f00 */
[----:B------:R-:W1:Y:S01]  /*0020*/  LDCU.64 UR4, c[0x4][0x48] ;  /* 0x01000900ff0477ac */ /* 0x000e620008000a00 */
[----:B0-----:R-:W-:Y:S01]  /*0030*/  VIADD R1, R1, 0xfffff9d0 ;  /* 0xfffff9d001017836 */ /* 0x001fe20000000000 */
[----:B------:R-:W-:-:S04]  /*0040*/  CS2R R6, SRZ ;  /* 0x0000000000067805 */ /* 0x000fc8000001ff00 */
[----:B------:R0:W2:Y:S01]  /*0050*/  LDC.64 R2, c[0x4][R0] ;  /* 0x0100000000027b82 */ /* 0x0000a20000000a00 */
[----:B------:R-:W3:Y:S01]  /*0060*/  LDCU.64 UR36, c[0x0][0x358] ;  /* 0x00006b00ff2477ac */ /* 0x000ee20008000a00 */
[----:B------:R-:W-:Y:S02]  /*0070*/  VIADD R83, R1, 0x490 ;  /* 0x0000049001537836 */ /* 0x000fe40000000000 */
[----:B-1----:R-:W-:Y:S02]  /*0080*/  IMAD.U32 R4, RZ, RZ, UR4 ;  /* 0x00000004ff047e24 */ /* 0x002fe4000f8e00ff */
[----:B------:R-:W-:-:S07]  /*0090*/  IMAD.U32 R5, RZ, RZ, UR5 ;  /* 0x00000005ff057e24 */ /* 0x000fce000f8e00ff */
[----:B------:R-:W-:-:S07]  /*00a0*/  LEPC R20, `(.L_x_0) ;  /* 0x000000001014794e */ /* 0x000fce0000000000 */
[----:B0-23--:R-:W-:Y:S05]  /*00b0*/  CALL.ABS.NOINC R2 ;  /* 0x0000000002007343 */ /* 0x00dfea0003c00000 */
.L_x_0:
[----:B------:R-:W0:Y:S01]  /*00c0*/  LDCU UR5, c[0x0][0x400] ;  /* 0x00008000ff0577ac */ /* 0x000e220008000800 */
[----:B------:R-:W-:Y:S02]  /*00d0*/  HFMA2 R15, -RZ, RZ, 1.9306640625, -0.0027332305908203125 ;  /* 0x3fb99999ff0f7431 */ /* 0x000fe400000001ff */
[----:B------:R-:W-:Y:S01]  /*00e0*/  IMAD.MOV.U32 R14, RZ, RZ, -0x66666666 ;  /* 0x9999999aff0e7424 */ /* 0x000fe200078e00ff */
[----:B------:R-:W1:Y:S01]  /*00f0*/  S2R R0, SR_CTAID.X ;  /* 0x0000000000007919 */ /* 0x000e620000002500 */
[----:B------:R-:W2:Y:S01]  /*0100*/  LDCU UR4, c[0x0][0x408] ;  /* 0x00008100ff0477ac */ /* 0x000ea20008000800 */
[----:B------:R-:W3:Y:S01]  /*0110*/  LDC.64 R12, c[0x0][0x448] ;  /* 0x00011200ff0c7b82 */ /* 0x000ee20000000a00 */
[----:B------:R-:W1:Y:S01]  /*0120*/  S2R R11, SR_TID.X ;  /* 0x00000000000b7919 */ /* 0x000e620000002100 */
[----:B------:R-:W-:Y:S04]  /*0130*/  STL.128 [R1+0x370], RZ ;  /* 0x000370ff01007387 */ /* 0x000fe80000100c00 */
[----:B------:R-:W-:Y:S01]  /*0140*/  STL.128 [R1+0x490], RZ ;  /* 0x000490ff01007387 */ /* 0x000fe20000100c00 */
[----:B0-----:R-:W-:Y:S01]  /*0150*/  I2F.F64 R2, UR5 ;  /* 0x0000000500027d12 */ /* 0x001fe20008201c00 */
[----:B------:R-:W0:Y:S02]  /*0160*/  LDCU UR5, c[0x0][0x3fc] ;  /* 0x00007f80ff0577ac */ /* 0x000e240008000800 */
[----:B------:R-:W-:Y:S04]  /*0170*/  STL.128 [R1+0x380], RZ ;  /* 0x000380ff01007387 */ /* 0x000fe80000100c00 */
[----:B------:R-:W-:Y:S01]  /*0180*/  STL.128 [R1+0x4a0], RZ ;  /* 0x0004a0ff01007387 */ /* 0x000fe20000100c00 */
[----:B--2---:R-:W2:Y:S03]  /*0190*/  I2F.F64 R4, UR4 ;  /* 0x0000000400047d12 */ /* 0x004ea60008201c00 */
[----:B------:R-:W-:Y:S04]  /*01a0*/  STL.128 [R1+0x390], RZ ;  /* 0x000390ff01007387 */ /* 0x000fe80000100c00 */
[----:B------:R-:W-:Y:S04]  /*01b0*/  STL.128 [R1+0x4b0], RZ ;  /* 0x0004b0ff01007387 */ /* 0x000fe80000100c00 */
[----:B------:R-:W-:Y:S01]  /*01c0*/  STL.128 [R1+0x3a0], RZ ;  /* 0x0003a0ff01007387 */ /* 0x000fe20000100c00 */
[----:B0-----:R-:W-:Y:S01]  /*01d0*/  UIMAD UR4, UR4, UR5, URZ ;  /* 0x00000005040472a4 */ /* 0x001fe2000f8e02ff */
[----:B------:R-:W1:Y:S02]  /*01e0*/  LDCU UR5, c[0x0][0x360] ;  /* 0x00006c00ff0577ac */ /* 0x000e640008000800 */
[----:B------:R-:W-:Y:S01]  /*01f0*/  STL.128 [R1+0x4c0], RZ ;  /* 0x0004c0ff01007387 */ /* 0x000fe20000100c00 */
[----:B--2---:R-:W-:Y:S01]  /*0200*/  DFMA R6, R2, R14, R4 ;  /* 0x0000000e0206722b */ /* 0x004fe20000000004 */
[----:B------:R-:W-:-:S02]  /*0210*/  IMAD.MOV.U32 R2, RZ, RZ, 0x1 ;  /* 0x00000001ff027424 */ /* 0x000fc400078e00ff */
[----:B------:R-:W-:Y:S02]  /*0220*/  STL.128 [R1+0x3b0], RZ ;  /* 0x0003b0ff01007387 */ /* 0x000fe40000100c00 */
[----:B------:R-:W0:Y:S02]  /*0230*/  I2F.F64 R36, UR4 ;  /* 0x0000000400247d12 */ /* 0x000e240008201c00 */
[----:B------:R-:W-:Y:S04]  /*0240*/  STL.128 [R1+0x4d0], RZ ;  /* 0x0004d0ff01007387 */ /* 0x000fe80000100c00 */
[----:B------:R-:W-:Y:S02]  /*0250*/  STL.128 [R1+0x3c0], RZ ;  /* 0x0003c0ff01007387 */ /* 0x000fe40000100c00 */
[----:B------:R-:W2:Y:S02]  /*0260*/  MUFU.RCP64H R3, R7 ;  /* 0x0000000700037308 */ /* 0x000ea40000001800 */
[----:B------:R-:W-:Y:S01]  /*0270*/  STL.128 [R1+0x4e0], RZ ;  /* 0x0004e0ff01007387 */ /* 0x000fe20000100c00 */
[----:B-1----:R-:W-:-:S03]  /*0280*/  IMAD R0, R0, UR5, R11 ;  /* 0x0000000500007c24 */ /* 0x002fc6000f8e020b */
[----:B------:R-:W-:Y:S01]  /*0290*/  STL.128 [R1+0x3d0], RZ ;  /* 0x0003d0ff01007387 */ /* 0x000fe20000100c00 */
[----:B------:R-:W-:Y:S01]  /*02a0*/  IMAD R17, R0, 0x16e360, RZ ;  /* 0x0016e36000117824 */ /* 0x000fe200078e02ff */
[----:B0-----:R-:W-:Y:S02]  /*02b0*/  FSETP.GEU.AND P1, PT, |R37|, 6.5827683646048100446e-37, PT ;  /* 0x036000002500780b */ /* 0x001fe40003f2e200 */
[----:B------:R-:W-:Y:S04]  /*02c0*/  STL.128 [R1+0x4f0], RZ ;  /* 0x0004f0ff01007387 */ /* 0x000fe80000100c00 */
[----:B------:R-:W-:Y:S01]  /*02d0*/  STL.128 [R1+0x3e0], RZ ;  /* 0x0003e0ff01007387 */ /* 0x000fe20000100c00 */
[----:B--2---:R-:W-:-:S03]  /*02e0*/  DFMA R4, -R6, R2, 1 ;  /* 0x3ff000000604742b */ /* 0x004fc60000000102 */
[----:B------:R-:W-:Y:S04]  /*02f0*/  STL.128 [R1+0x500], RZ ;  /* 0x000500ff01007387 */ /* 0x000fe80000100c00 */
[----:B------:R-:W-:Y:S01]  /*0300*/  STL.128 [R1+0x3f0], RZ ;  /* 0x0003f0ff01007387 */ /* 0x000fe20000100c00 */
[----:B------:R-:W-:-:S03]  /*0310*/  DFMA R4, R4, R4, R4 ;  /* 0x000000040404722b */ /* 0x000fc60000000004 */
[----:B------:R-:W-:Y:S04]  /*0320*/  STL.128 [R1+0x510], RZ ;  /* 0x000510ff01007387 */ /* 0x000fe80000100c00 */
[----:B------:R-:W-:Y:S01]  /*0330*/  STL.128 [R1+0x400], RZ ;  /* 0x000400ff01007387 */ /* 0x000fe20000100c00 */
[----:B------:R-:W-:-:S03]  /*0340*/  DFMA R4, R2, R4, R2 ;  /* 0x000000040204722b */ /* 0x000fc60000000002 */
[----:B------:R-:W-:Y:S04]  /*0350*/  STL.128 [R1+0x520], RZ ;  /* 0x000520ff01007387 */ /* 0x000fe80000100c00 */
[----:B------:R-:W-:Y:S01]  /*0360*/  STL.128 [R1+0x410], RZ ;  /* 0x000410ff01007387 */ /* 0x000fe20000100c00 */
[----:B------:R-:W-:-:S03]  /*0370*/  DFMA R2, -R6, R4, 1 ;  /* 0x3ff000000602742b */ /* 0x000fc60000000104 */
[----:B------:R-:W-:Y:S04]  /*0380*/  STL.128 [R1+0x530], RZ ;  /* 0x000530ff01007387 */ /* 0x000fe80000100c00 */
[----:B------:R-:W-:Y:S01]  /*0390*/  STL.128 [R1+0x420], RZ ;  /* 0x000420ff01007387 */ /* 0x000fe20000100c00 */
[----:B------:R-:W-:-:S03]  /*03a0*/  DFMA R4, R4, R2, R4 ;  /* 0x000000020404722b */ /* 0x000fc60000000004 */
[----:B------:R-:W-:Y:S01]  /*03b0*/  STL.128 [R1+0x540], RZ ;  /* 0x000540ff01007387 */ /* 0x000fe20000100c00 */
[----:B---3--:R-:W-:-:S03]  /*03c0*/  IMAD.WIDE R2, R17, 0x8, R12 ;  /* 0x0000000811027825 */ /* 0x008fc600078e020c */
[----:B------:R-:W-:Y:S01]  /*03d0*/  STL.128 [R1+0x430], RZ ;  /* 0x000430ff01007387 */ /* 0x000fe20000100c00 */
[----:B------:R-:W-:-:S03]  /*03e0*/  DMUL R8, R36, R4 ;  /* 0x0000000424087228 */ /* 0x000fc60000000000 */
[----:B------:R-:W-:Y:S04]  /*03f0*/  STL.128 [R1+0x550], RZ ;  /* 0x000550ff01007387 */ /* 0x000fe80000100c00 */
[----:B------:R-:W-:Y:S01]  /*0400*/  STL.128 [R1+0x440], RZ ;  /* 0x000440ff01007387 */ /* 0x000fe20000100c00 */
[----:B------:R-:W-:-:S03]  /*0410*/  DFMA R10, -R6, R8, R36 ;  /* 0x00000008060a722b */ /* 0x000fc60000000124 */
[----:B------:R-:W-:Y:S04]  /*0420*/  STL.128 [R1+0x560], RZ ;  /* 0x000560ff01007387 */ /* 0x000fe80000100c00 */
[----:B------:R-:W-:Y:S01]  /*0430*/  STL.128 [R1+0x450], RZ ;  /* 0x000450ff01007387 */ /* 0x000fe20000100c00 */
[----:B------:R-:W-:-:S03]  /*0440*/  DFMA R4, R4, R10, R8 ;  /* 0x0000000a0404722b */ /* 0x000fc60000000008 */
[----:B------:R-:W-:Y:S04]  /*0450*/  STL.128 [R1+0x570], RZ ;  /* 0x000570ff01007387 */ /* 0x000fe80000100c00 */
[----:B------:R-:W-:Y:S04]  /*0460*/  STL.128 [R1+0x460], RZ ;  /* 0x000460ff01007387 */ /* 0x000fe80000100c00 */
[----:B------:R-:W-:Y:S01]  /*0470*/  STL.128 [R1+0x580], RZ ;  /* 0x000580ff01007387 */ /* 0x000fe20000100c00 */
[----:B------:R-:W-:-:S03]  /*0480*/  FFMA R0, RZ, R7, R5 ;  /* 0x00000007ff007223 */ /* 0x000fc60000000005 */
[----:B------:R-:W-:Y:S02]  /*0490*/  STL.128 [R1+0x470], RZ ;  /* 0x000470ff01007387 */ /* 0x000fe40000100c00 */
[----:B------:R-:W-:Y:S01]  /*04a0*/  FSETP.GT.AND P0, PT, |R0|, 1.469367938527859385e-39, PT ;  /* 0x001000000000780b */ /* 0x000fe20003f04200 */
[----:B------:R-:W-:Y:S01]  /*04b0*/  IMAD.MOV.U32 R0, RZ, RZ, R1 ;  /* 0x000000ffff007224 */ /* 0x000fe200078e0001 */
[----:B------:R-:W-:Y:S04]  /*04c0*/  STL.128 [R1+0x590], RZ ;  /* 0x000590ff01007387 */ /* 0x000fe80000100c00 */
[----:B------:R-:W-:Y:S04]  /*04d0*/  STL.128 [R1+0x480], RZ ;  /* 0x000480ff01007387 */ /* 0x000fe80000100c00 */
[----:B------:R-:W-:Y:S04]  /*04e0*/  STL.128 [R1+0x5a0], RZ ;  /* 0x0005a0ff01007387 */ /* 0x000fe80000100c00 */
[----:B------:R0:W-:Y:S02]  /*04f0*/  STG.E.64 desc[UR36][R2.64], R14 ;  /* 0x0000000e02007986 */ /* 0x0001e4000c101b24 */
[----:B0-----:R-:W-:Y:S01]  /*0500*/  SHF.R.S32.HI R15, RZ, 0x1f, R17 ;  /* 0x0000001fff0f7819 */ /* 0x001fe20000011411 */
[----:B------:R-:W-:-:S02]  /*0510*/  VIADD R3, R1, 0x600 ;  /* 0x0000060001037836 */ /* 0x000fc40000000000 */
[----:B------:R-:W-:Y:S02]  /*0520*/  VIADD R2, R1, 0x5d8 ;  /* 0x000005d801027836 */ /* 0x000fe40000000000 */
[----:B------:R-:W-:Y:S01]  /*0530*/  IMAD.MOV.U32 R14, RZ, RZ, R17 ;  /* 0x000000ffff0e7224 */ /* 0x000fe200078e0011 */
[----:B------:R-:W-:Y:S06]  /*0540*/  @P0 BRA P1, `(.L_x_1) ;  /* 0x0000000000180947 */ /* 0x000fec0000800000 */
[----:B------:R-:W-:Y:S01]  /*0550*/  MOV R42, R6 ;  /* 0x00000006002a7202 */ /* 0x000fe20000000f00 */
[----:B------:R-:W-:Y:S01]  /*0560*/  IMAD.MOV.U32 R43, RZ, RZ, R7 ;  /* 0x000000ffff2b7224 */ /* 0x000fe200078e0007 */
[----:B------:R-:W-:-:S07]  /*0570*/  MOV R75, 0x590 ;  /* 0x00000590004b7802 */ /* 0x000fce0000000f00 */
[----:B------:R-:W-:Y:S05]  /*0580*/  CALL.REL.NOINC `($__internal_1_$__cuda_sm20_div_rn_f64_full) ;  /* 0x000000ec00c07944 */ /* 0x000fea0003c00000 */
[----:B------:R-:W-:Y:S02]  /*0590*/  IMAD.MOV.U32 R4, RZ, RZ, R40 ;  /* 0x000000ffff047224 */ /* 0x000fe400078e0028 */
[----:B------:R-:W-:-:S07]  /*05a0*/  IMAD.MOV.U32 R5, RZ, RZ, R41 ;  /* 0x000000ffff057224 */ /* 0x000fce00078e0029 */
.L_x_1:
[----:B------:R-:W0:Y:S01]  /*05b0*/  LDC.64 R6, c[0x0][0x440] ;  /* 0x00011000ff067b82 */ /* 0x000e220000000a00 */
[----:B------:R-:W-:Y:S01]  /*05c0*/  IMAD.MOV.U32 R8, RZ, RZ, 0x4 ;  /* 0x00000004ff087424 */ /* 0x000fe200078e00ff */
[----:B------:R-:W-:Y:S01]  /*05d0*/  MOV R10, 0x4 ;  /* 0x00000004000a7802 */ /* 0x000fe20000000f00 */
[----:B------:R-:W-:Y:S02]  /*05e0*/  IMAD.MOV.U32 R9, RZ, RZ, 0x4 ;  /* 0x00000004ff097424 */ /* 0x000fe400078e00ff */
[----:B------:R-:W-:-:S03]  /*05f0*/  IMAD.MOV.U32 R11, RZ, RZ, 0x4 ;  /* 0x00000004ff0b7424 */ /* 0x000fc600078e00ff */
[----:B------:R-:W1:Y:S01]  /*0600*/  LDC.64 R64, c[0x0][0x438] ;  /* 0x00010e00ff407b82 */ /* 0x000e620000000a00 */
[----:B------:R-:W-:Y:S04]  /*0610*/  STL.64 [R1+0x5d8], R8 ;  /* 0x0005d80801007387 */ /* 0x000fe80000100a00 */
[----:B------:R-:W-:Y:S04]  /*0620*/  STL.128 [R1+0x5e0], R8 ;  /* 0x0005e00801007387 */ /* 0x000fe80000100c00 */
[----:B------:R-:W-:Y:S01]  /*0630*/  STL.128 [R1+0x5f0], R8 ;  /* 0x0005f00801007387 */ /* 0x000fe20000100c00 */
[----:B0-----:R-:W-:-:S05]  /*0640*/  IMAD.WIDE R6, R17, 0x8, R6 ;  /* 0x0000000811067825 */ /* 0x001fca00078e0206 */
[----:B------:R0:W-:Y:S01]  /*0650*/  STG.E.64 desc[UR36][R6.64], R4 ;  /* 0x0000000406007986 */ /* 0x0001e2000c101b24 */
[----:B-1----:R-:W-:-:S05]  /*0660*/  IMAD.WIDE R64, R17, 0x8, R64 ;  /* 0x0000000811407825 */ /* 0x002fca00078e0240 */
[----:B------:R1:W-:Y:S01]  /*0670*/  STG.E.64 desc[UR36][R64.64], RZ ;  /* 0x000000ff40007986 */ /* 0x0003e2000c101b24 */
[----:B0-----:R-:W-:-:S06]  /*0680*/  CS2R R4, SR_CLOCKLO ;  /* 0x0000000000047805 */ /* 0x001fcc0000015000 */
[----:B------:R-:W-:Y:S01]  /*0690*/  LOP3.LUT R4, R4, 0xaad26b49, RZ, 0x3c, !PT ;  /* 0xaad26b4904047812 */ /* 0x000fe200078e3cff */
[----:B------:R-:W-:Y:S01]  /*06a0*/  BSSY.RECONVERGENT B0, `(.L_x_2) ;  /* 0x0000268000007945 */ /* 0x000fe20003800200 */
[----:B------:R-:W-:Y:S01]  /*06b0*/  LOP3.LUT R5, R5, 0xf7dcefdd, RZ, 0x3c, !PT ;  /* 0xf7dcefdd05057812 */ /* 0x000fe200078e3cff */
[----:B------:R-:W-:Y:S02]  /*06c0*/  IMAD.MOV.U32 R10, RZ, RZ, RZ ;  /* 0x000000ffff0a7224 */ /* 0x000fe400078e00ff */
[----:B------:R-:W-:Y:S02]  /*06d0*/  IMAD R4, R4, 0x4182bed5, RZ ;  /* 0x4182bed504047824 */ /* 0x000fe400078e02ff */
[----:B------:R-:W-:Y:S02]  /*06e0*/  IMAD R5, R5, -0x658354e5, RZ ;  /* 0x9a7cab1b05057824 */ /* 0x000fe400078e02ff */
[C---:B------:R-:W-:Y:S01]  /*06f0*/  VIADD R9, R4.reuse, 0x583f19 ;  /* 0x00583f1904097836 */ /* 0x040fe20000000000 */
[C---:B------:R-:W-:Y:S01]  /*0700*/  LOP3.LUT R6, R4.reuse, 0x159a55e5, RZ, 0x3c, !PT ;  /* 0x159a55e504067812 */ /* 0x040fe200078e3cff */
[----:B------:R-:W-:Y:S01]  /*0710*/  IMAD.IADD R20, R4, 0x1, R5 ;  /* 0x0000000104147824 */ /* 0x000fe200078e0205 */
[C---:B------:R-:W-:Y:S01]  /*0720*/  LOP3.LUT R8, R5.reuse, 0x5491333, RZ, 0x3c, !PT ;  /* 0x0549133305087812 */ /* 0x040fe200078e3cff */
[----:B------:R-:W-:-:S02]  /*0730*/  VIADD R7, R5, 0x1f123bb5 ;  /* 0x1f123bb505077836 */ /* 0x000fc40000000000 */
[----:B------:R-:W-:Y:S01]  /*0740*/  VIADD R5, R4, 0x75bcd15 ;  /* 0x075bcd1504057836 */ /* 0x000fe20000000000 */
[----:B------:R-:W-:Y:S01]  /*0750*/  IADD3 R4, PT, PT, R20, 0x64f0c9, RZ ;  /* 0x0064f0c914047810 */ /* 0x000fe20007ffe0ff */
[----:B------:R1:W-:Y:S01]  /*0760*/  STL.64 [R1+0x610], R8 ;  /* 0x0006100801007387 */ /* 0x0003e20000100a00 */
[----:B------:R-:W-:Y:S02]  /*0770*/  IMAD.MOV.U32 R11, RZ, RZ, 0xd ;  /* 0x0000000dff0b7424 */ /* 0x000fe400078e00ff */
[----:B------:R-:W-:Y:S01]  /*0780*/  IMAD.MOV.U32 R12, RZ, RZ, RZ ;  /* 0x000000ffff0c7224 */ /* 0x000fe200078e00ff */
[----:B------:R1:W-:Y:S06]  /*0790*/  STL.128 [R1+0x600], R4 ;  /* 0x0006000401007387 */ /* 0x0003ec0000100c00 */
.L_x_17:
[----:B------:R-:W-:Y:S01]  /*07a0*/  LOP3.LUT R49, R11, 0x3, RZ, 0xc0, !PT ;  /* 0x000000030b317812 */ /* 0x000fe200078ec0ff */
[----:B------:R-:W-:Y:S03]  /*07b0*/  BSSY.RECONVERGENT B1, `(.L_x_3) ;  /* 0x0000251000017945 */ /* 0x000fe60003800200 */
[----:B------:R-:W-:-:S04]  /*07c0*/  ISETP.NE.U32.AND P0, PT, R49, RZ, PT ;  /* 0x000000ff3100720c */ /* 0x000fc80003f05070 */
[----:B------:R-:W-:-:S13]  /*07d0*/  ISETP.NE.AND.EX P0, PT, RZ, RZ, PT, P0 ;  /* 0x000000ffff00720c */ /* 0x000fda0003f05300 */
[----:B0-23--:R-:W-:Y:S05]  /*07e0*/  @!P0 BRA `(.L_x_4) ;  /* 0x0000002400348947 */ /* 0x00dfea0003800000 */
[----:B------:R-:W0:Y:S01]  /*07f0*/  LDC.64 R16, c[0x4][0x8] ;  /* 0x01000200ff107b82 */ /* 0x000e220000000a00 */
[----:B------:R-:W-:Y:S01]  /*0800*/  BSSY.RECONVERGENT B2, `(.L_x_5) ;  /* 0x00000bc000027945 */ /* 0x000fe20003800200 */
[----:B------:R-:W-:Y:S01]  /*0810*/  IMAD.MOV.U32 R22, RZ, RZ, RZ ;  /* 0x000000ffff167224 */ /* 0x000fe200078e00ff */
[----:B-1----:R-:W-:Y:S02]  /*0820*/  CS2R R6, SRZ ;  /* 0x0000000000067805 */ /* 0x002fe4000001ff00 */
[----:B------:R-:W-:Y:S01]  /*0830*/  CS2R R8, SRZ ;  /* 0x0000000000087805 */ /* 0x000fe2000001ff00 */
[----:B------:R-:W-:Y:S02]  /*0840*/  IMAD.MOV.U32 R5, RZ, RZ, RZ ;  /* 0x000000ffff057224 */ /* 0x000fe400078e00ff */
[----:B0-----:R-:W-:-:S07]  /*0850*/  IMAD.WIDE.U32 R16, R10, 0xc80, R16 ;  /* 0x00000c800a107825 */ /* 0x001fce00078e0010 */
.L_x_8:
[----:B------:R-:W-:-:S05]  /*0860*/  LEA R13, R22, R3, 0x2 ;  /* 0x00000003160d7211 */ /* 0x000fca00078e10ff */
[----:B------:R0:W5:Y:S01]  /*0870*/  LDL R68, [R13+0x4] ;  /* 0x000004000d447983 */ /* 0x0001620000100800 */
[----:B------:R-:W-:Y:S01]  /*0880*/  BSSY.RECONVERGENT B3, `(.L_x_6) ;  /* 0x00000b0000037945 */ /* 0x000fe20003800200 */
[----:B------:R-:W-:Y:S02]  /*0890*/  IMAD.SHL.U32 R70, R22, 0x20, RZ ;  /* 0x0000002016467824 */ /* 0x000fe400078e00ff */
[----:B------:R-:W-:-:S07]  /*08a0*/  IMAD.MOV.U32 R21, RZ, RZ, RZ ;  /* 0x000000ffff157224 */ /* 0x000fce00078e00ff */
.L_x_7:
[----:B-----5:R-:W-:Y:S01]  /*08b0*/  SHF.R.U32.HI R51, RZ, R21, R68 ;  /* 0x00000015ff337219 */ /* 0x020fe20000011644 */
[----:B0-----:R-:W-:-:S03]  /*08c0*/  IMAD.IADD R13, R70, 0x1, R21 ;  /* 0x00000001460d7824 */ /* 0x001fc600078e0215 */
[----:B------:R-:W-:Y:S01]  /*08d0*/  LOP3.LUT R18, R51, 0x1, RZ, 0xc0, !PT ;  /* 0x0000000133127812 */ /* 0x000fe200078ec0ff */
[----:B------:R-:W-:-:S03]  /*08e0*/  IMAD R13, R13, 0x5, RZ ;  /* 0x000000050d0d7824 */ /* 0x000fc600078e02ff */
[----:B------:R-:W-:Y:S01]  /*08f0*/  ISETP.NE.U32.AND P0, PT, R18, 0x1, PT ;  /* 0x000000011200780c */ /* 0x000fe20003f05070 */
[----:B------:R-:W-:-:S12]  /*0900*/  IMAD.WIDE.U32 R18, R13, 0x4, R16 ;  /* 0x000000040d127825 */ /* 0x000fd800078e0010 */
[----:B------:R-:W2:Y:S04]  /*0910*/  @!P0 LDG.E R13, desc[UR36][R18.64+0x4] ;  /* 0x00000424120d8981 */ /* 0x000ea8000c1e1900 */
[----:B------:R-:W3:Y:S04]  /*0920*/  @!P0 LDG.E R26, desc[UR36][R18.64+0x8] ;  /* 0x00000824121a8981 */ /* 0x000ee8000c1e1900 */
[----:B------:R-:W4:Y:S04]  /*0930*/  @!P0 LDG.E R23, desc[UR36][R18.64+0xc] ;  /* 0x00000c2412178981 */ /* 0x000f28000c1e1900 */
[----:B------:R-:W4:Y:S04]  /*0940*/  @!P0 LDG.E R24, desc[UR36][R18.64] ;  /* 0x0000002412188981 */ /* 0x000f28000c1e1900 */
[----:B------:R-:W4:Y:S01]  /*0950*/  @!P0 LDG.E R28, desc[UR36][R18.64+0x10] ;  /* 0x00001024121c8981 */ /* 0x000f22000c1e1900 */
[----:B------:R-:W-:-:S13]  /*0960*/  R2P PR, R51, 0x7e ;  /* 0x0000007e33007804 */ /* 0x000fda0000000000 */
[----:B------:R-:W4:Y:S04]  /*0970*/  @P1 LDG.E R30, desc[UR36][R18.64+0x24] ;  /* 0x00002424121e1981 */ /* 0x000f28000c1e1900 */
        /* <DEDUP_REMOVED lines=23> */
[----:B------:R-:W4:Y:S01]  /*0af0*/  @P6 LDG.E R54, desc[UR36][R18.64+0x78] ;  /* 0x0000782412366981 */ /* 0x000f22000c1e1900 */
[----:B--2---:R-:W-:-:S03]  /*0b00*/  @!P0 LOP3.LUT R6, R6, R13, RZ, 0x3c, !PT ;  /* 0x0000000d06068212 */ /* 0x004fc600078e3cff */
[----:B------:R-:W2:Y:S01]  /*0b10*/  @P1 LDG.E R13, desc[UR36][R18.64+0x18] ;  /* 0x00001824120d1981 */ /* 0x000ea2000c1e1900 */
[----:B---3--:R-:W-:-:S03]  /*0b20*/  @!P0 LOP3.LUT R7, R7, R26, RZ, 0x3c, !PT ;  /* 0x0000001a07078212 */ /* 0x008fc600078e3cff */
[----:B------:R-:W3:Y:S01]  /*0b30*/  @P1 LDG.E R26, desc[UR36][R18.64+0x1c] ;  /* 0x00001c24121a1981 */ /* 0x000ee2000c1e1900 */
[----:B----4-:R-:W-:-:S03]  /*0b40*/  @!P0 LOP3.LUT R8, R8, R23, RZ, 0x3c, !PT ;  /* 0x0000001708088212 */ /* 0x010fc600078e3cff */
[----:B------:R-:W4:Y:S01]  /*0b50*/  @P1 LDG.E R23, desc[UR36][R18.64+0x20] ;  /* 0x0000202412171981 */ /* 0x000f22000c1e1900 */
[----:B------:R-:W-:-:S03]  /*0b60*/  @!P0 LOP3.LUT R5, R5, R24, RZ, 0x3c, !PT ;  /* 0x0000001805058212 */ /* 0x000fc600078e3cff */
[----:B------:R-:W4:Y:S01]  /*0b70*/  @P1 LDG.E R24, desc[UR36][R18.64+0x14] ;  /* 0x0000142412181981 */ /* 0x000f22000c1e1900 */
[----:B------:R-:W-:-:S03]  /*0b80*/  @!P0 LOP3.LUT R9, R9, R28, RZ, 0x3c, !PT ;  /* 0x0000001c09098212 */ /* 0x000fc600078e3cff */
[----:B------:R-:W4:Y:S01]  /*0b90*/  @P2 LDG.E R28, desc[UR36][R18.64+0x28] ;  /* 0x00002824121c2981 */ /* 0x000f22000c1e1900 */
[----:B------:R-:W-:-:S13]  /*0ba0*/  LOP3.LUT P0, RZ, R51, 0x80, RZ, 0xc0, !PT ;  /* 0x0000008033ff7812 */ /* 0x000fda000780c0ff */
[----:B------:R-:W4:Y:S04]  /*0bb0*/  @P0 LDG.E R45, desc[UR36][R18.64+0x90] ;  /* 0x00009024122d0981 */ /* 0x000f28000c1e1900 */
[----:B------:R-:W4:Y:S04]  /*0bc0*/  @P0 LDG.E R62, desc[UR36][R18.64+0x94] ;  /* 0x00009424123e0981 */ /* 0x000f28000c1e1900 */
[----:B------:R-:W4:Y:S04]  /*0bd0*/  @P0 LDG.E R47, desc[UR36][R18.64+0x98] ;  /* 0x00009824122f0981 */ /* 0x000f28000c1e1900 */
[----:B------:R-:W4:Y:S04]  /*0be0*/  @P0 LDG.E R66, desc[UR36][R18.64+0x9c] ;  /* 0x00009c2412420981 */ /* 0x000f28000c1e1900 */
[----:B------:R-:W4:Y:S01]  /*0bf0*/  @P0 LDG.E R60, desc[UR36][R18.64+0x8c] ;  /* 0x00008c24123c0981 */ /* 0x000f22000c1e1900 */
[----:B------:R-:W-:-:S04]  /*0c00*/  @P1 LOP3.LUT R9, R9, R30, RZ, 0x3c, !PT ;  /* 0x0000001e09091212 */ /* 0x000fc800078e3cff */
[----:B------:R-:W-:-:S04]  /*0c10*/  @P2 LOP3.LUT R9, R9, R34, RZ, 0x3c, !PT ;  /* 0x0000002209092212 */ /* 0x000fc800078e3cff */
[----:B------:R-:W-:-:S04]  /*0c20*/  @P3 LOP3.LUT R9, R9, R40, RZ, 0x3c, !PT ;  /* 0x0000002809093212 */ /* 0x000fc800078e3cff */
[----:B------:R-:W-:-:S04]  /*0c30*/  @P4 LOP3.LUT R9, R9, R46, RZ, 0x3c, !PT ;  /* 0x0000002e09094212 */ /* 0x000fc800078e3cff */
[----:B------:R-:W-:-:S04]  /*0c40*/  @P5 LOP3.LUT R9, R9, R52, RZ, 0x3c, !PT ;  /* 0x0000003409095212 */ /* 0x000fc800078e3cff */
[----:B------:R-:W-:Y:S02]  /*0c50*/  @P6 LOP3.LUT R9, R9, R58, RZ, 0x3c, !PT ;  /* 0x0000003a09096212 */ /* 0x000fe400078e3cff */
[----:B--2---:R-:W-:Y:S02]  /*0c60*/  @P1 LOP3.LUT R6, R6, R13, RZ, 0x3c, !PT ;  /* 0x0000000d06061212 */ /* 0x004fe400078e3cff */
[----:B---3--:R-:W-:Y:S02]  /*0c70*/  @P1 LOP3.LUT R7, R7, R26, RZ, 0x3c, !PT ;  /* 0x0000001a07071212 */ /* 0x008fe400078e3cff */
[----:B----4-:R-:W-:Y:S02]  /*0c80*/  @P1 LOP3.LUT R8, R8, R23, RZ, 0x3c, !PT ;  /* 0x0000001708081212 */ /* 0x010fe400078e3cff */
[----:B------:R-:W-:Y:S02]  /*0c90*/  @P1 LOP3.LUT R5, R5, R24, RZ, 0x3c, !PT ;  /* 0x0000001805051212 */ /* 0x000fe400078e3cff */
[----:B------:R-:W-:-:S02]  /*0ca0*/  @P2 LOP3.LUT R6, R6, R25, RZ, 0x3c, !PT ;  /* 0x0000001906062212 */ /* 0x000fc400078e3cff */
[----:B------:R-:W-:Y:S02]  /*0cb0*/  @P2 LOP3.LUT R7, R7, R32, RZ, 0x3c, !PT ;  /* 0x0000002007072212 */ /* 0x000fe400078e3cff */
[----:B------:R-:W-:Y:S02]  /*0cc0*/  @P2 LOP3.LUT R8, R8, R27, RZ, 0x3c, !PT ;  /* 0x0000001b08082212 */ /* 0x000fe400078e3cff */
[----:B------:R-:W-:Y:S02]  /*0cd0*/  @P2 LOP3.LUT R5, R5, R28, RZ, 0x3c, !PT ;  /* 0x0000001c05052212 */ /* 0x000fe400078e3cff */
[----:B------:R-:W-:Y:S02]  /*0ce0*/  @P3 LOP3.LUT R6, R6, R29, RZ, 0x3c, !PT ;  /* 0x0000001d06063212 */ /* 0x000fe400078e3cff */
        /* <DEDUP_REMOVED lines=20> */
[----:B------:R-:W-:-:S13]  /*0e30*/  R2P PR, R51.B1, 0x7f ;  /* 0x0000007f33007804 */ /* 0x000fda0000001000 */
[----:B------:R-:W2:Y:S04]  /*0e40*/  @P0 LDG.E R13, desc[UR36][R18.64+0xa4] ;  /* 0x0000a424120d0981 */ /* 0x000ea8000c1e1900 */
[----:B------:R-:W3:Y:S04]  /*0e50*/  @P0 LDG.E R26, desc[UR36][R18.64+0xa8] ;  /* 0x0000a824121a0981 */ /* 0x000ee8000c1e1900 */
        /* <DEDUP_REMOVED lines=28> */
[----:B--2---:R-:W-:-:S03]  /*1020*/  @P0 LOP3.LUT R6, R6, R13, RZ, 0x3c, !PT ;  /* 0x0000000d06060212 */ /* 0x004fc600078e3cff */
[----:B------:R-:W2:Y:S01]  /*1030*/  @P1 LDG.E R13, desc[UR36][R18.64+0xb8] ;  /* 0x0000b824120d1981 */ /* 0x000ea2000c1e1900 */
[----:B---3--:R-:W-:-:S03]  /*1040*/  @P0 LOP3.LUT R7, R7, R26, RZ, 0x3c, !PT ;  /* 0x0000001a07070212 */ /* 0x008fc600078e3cff */
[----:B------:R-:W3:Y:S01]  /*1050*/  @P1 LDG.E R26, desc[UR36][R18.64+0xbc] ;  /* 0x0000bc24121a1981 */ /* 0x000ee2000c1e1900 */
[----:B----4-:R-:W-:-:S03]  /*1060*/  @P0 LOP3.LUT R8, R8, R23, RZ, 0x3c, !PT ;  /* 0x0000001708080212 */ /* 0x010fc600078e3cff */
[----:B------:R-:W4:Y:S01]  /*1070*/  @P1 LDG.E R23, desc[UR36][R18.64+0xc0] ;  /* 0x0000c02412171981 */ /* 0x000f22000c1e1900 */
[----:B------:R-:W-:-:S03]  /*1080*/  @P0 LOP3.LUT R5, R5, R24, RZ, 0x3c, !PT ;  /* 0x0000001805050212 */ /* 0x000fc600078e3cff */
[----:B------:R-:W4:Y:S01]  /*1090*/  @P1 LDG.E R24, desc[UR36][R18.64+0xb4] ;  /* 0x0000b42412181981 */ /* 0x000f22000c1e1900 */
[----:B------:R-:W-:-:S03]  /*10a0*/  @P0 LOP3.LUT R9, R9, R28, RZ, 0x3c, !PT ;  /* 0x0000001c09090212 */ /* 0x000fc600078e3cff */
[----:B------:R-:W4:Y:S01]  /*10b0*/  @P1 LDG.E R28, desc[UR36][R18.64+0xc4] ;  /* 0x0000c424121c1981 */ /* 0x000f22000c1e1900 */
[----:B------:R-:W-:-:S13]  /*10c0*/  LOP3.LUT P0, RZ, R51, 0x8000, RZ, 0xc0, !PT ;  /* 0x0000800033ff7812 */ /* 0x000fda000780c0ff */
[----:B------:R-:W4:Y:S04]  /*10d0*/  @P0 LDG.E R45, desc[UR36][R18.64+0x130] ;  /* 0x00013024122d0981 */ /* 0x000f28000c1e1900 */
[----:B------:R-:W4:Y:S04]  /*10e0*/  @P0 LDG.E R62, desc[UR36][R18.64+0x134] ;  /* 0x00013424123e0981 */ /* 0x000f28000c1e1900 */
[----:B------:R-:W4:Y:S04]  /*10f0*/  @P0 LDG.E R66, desc[UR36][R18.64+0x13c] ;  /* 0x00013c2412420981 */ /* 0x000f28000c1e1900 */
[----:B------:R-:W4:Y:S04]  /*1100*/  @P0 LDG.E R47, desc[UR36][R18.64+0x138] ;  /* 0x00013824122f0981 */ /* 0x000f28000c1e1900 */
[----:B------:R-:W4:Y:S01]  /*1110*/  @P0 LDG.E R60, desc[UR36][R18.64+0x12c] ;  /* 0x00012c24123c0981 */ /* 0x000f22000c1e1900 */
[----:B------:R-:W-:Y:S01]  /*1120*/  VIADD R21, R21, 0x10 ;  /* 0x0000001015157836 */ /* 0x000fe20000000000 */
[----:B--2---:R-:W-:-:S02]  /*1130*/  @P1 LOP3.LUT R6, R6, R13, RZ, 0x3c, !PT ;  /* 0x0000000d06061212 */ /* 0x004fc400078e3cff */
[----:B---3--:R-:W-:Y:S02]  /*1140*/  @P1 LOP3.LUT R7, R7, R26, RZ, 0x3c, !PT ;  /* 0x0000001a07071212 */ /* 0x008fe400078e3cff */
[----:B----4-:R-:W-:Y:S02]  /*1150*/  @P1 LOP3.LUT R8, R8, R23, RZ, 0x3c, !PT ;  /* 0x0000001708081212 */ /* 0x010fe400078e3cff */
        /* <DEDUP_REMOVED lines=12> */
[----:B------:R-:W-:Y:S02]  /*1220*/  ISETP.NE.AND P1, PT, R21, 0x20, PT ;  /* 0x000000201500780c */ /* 0x000fe40003f25270 */
        /* <DEDUP_REMOVED lines=19> */
[----:B------:R-:W-:Y:S01]  /*1360*/  @P0 LOP3.LUT R5, R5, R60, RZ, 0x3c, !PT ;  /* 0x0000003c05050212 */ /* 0x000fe200078e3cff */
[----:B------:R-:W-:Y:S06]  /*1370*/  @P1 BRA `(.L_x_7) ;  /* 0xfffffff4004c1947 */ /* 0x000fec000383ffff */
[----:B------:R-:W-:Y:S05]  /*1380*/  BSYNC.RECONVERGENT B3 ;  /* 0x0000000000037941 */ /* 0x000fea0003800200 */
.L_x_6:
[----:B------:R-:W-:-:S05]  /*1390*/  VIADD R22, R22, 0x1 ;  /* 0x0000000116167836 */ /* 0x000fca0000000000 */
[----:B------:R-:W-:-:S13]  /*13a0*/  ISETP.NE.AND P0, PT, R22, 0x5, PT ;  /* 0x000000051600780c */ /* 0x000fda0003f05270 */
[----:B------:R-:W-:Y:S05]  /*13b0*/  @P0 BRA `(.L_x_8) ;  /* 0xfffffff400280947 */ /* 0x000fea000383ffff */
[----:B------:R-:W-:Y:S05]  /*13c0*/  BSYNC.RECONVERGENT B2 ;  /* 0x0000000000027941 */ /* 0x000fea0003800200 */
.L_x_5:
[----:B------:R0:W-:Y:S01]  /*13d0*/  STL [R1+0x604], R5 ;  /* 0x0006040501007387 */ /* 0x0001e20000100800 */
[----:B------:R-:W-:-:S03]  /*13e0*/  ISETP.NE.U32.AND P0, PT, R49, 0x1, PT ;  /* 0x000000013100780c */ /* 0x000fc60003f05070 */
[----:B------:R0:W-:Y:S01]  /*13f0*/  STL.64 [R1+0x608], R6 ;  /* 0x0006080601007387 */ /* 0x0001e20000100a00 */
[----:B------:R-:W-:-:S03]  /*1400*/  ISETP.NE.AND.EX P0, PT, RZ, RZ, PT, P0 ;  /* 0x000000ffff00720c */ /* 0x000fc60003f05300 */
[----:B------:R0:W-:Y:S10]  /*1410*/  STL.64 [R1+0x610], R8 ;  /* 0x0006100801007387 */ /* 0x0001f40000100a00 */
[----:B------:R-:W-:Y:S05]  /*1420*/  @!P0 BRA `(.L_x_4) ;  /* 0x0000001800248947 */ /* 0x000fea0003800000 */
[----:B------:R-:W-:Y:S01]  /*1430*/  UMOV UR4, URZ ;  /* 0x000000ff00047c82 */ /* 0x000fe20008000000 */
[----:B------:R-:W-:Y:S01]  /*1440*/  UMOV UR5, URZ ;  /* 0x000000ff00057c82 */ /* 0x000fe20008000000 */
[----:B------:R-:W-:Y:S01]  /*1450*/  HFMA2 R22, -RZ, RZ, 0, 0 ;  /* 0x00000000ff167431 */ /* 0x000fe200000001ff */
[----:B------:R-:W-:Y:S01]  /*1460*/  BSSY.RECONVERGENT B2, `(.L_x_9) ;  /* 0x00000bc000027945 */ /* 0x000fe20003800200 */
[----:B0-----:R-:W-:Y:S02]  /*1470*/  IMAD.MOV.U32 R5, RZ, RZ, RZ ;  /* 0x000000ffff057224 */ /* 0x001fe400078e00ff */
[----:B------:R-:W-:Y:S02]  /*1480*/  IMAD.U32 R6, RZ, RZ, UR4 ;  /* 0x00000004ff067e24 */ /* 0x000fe4000f8e00ff */
[----:B------:R-:W-:Y:S02]  /*1490*/  IMAD.U32 R7, RZ, RZ, UR5 ;  /* 0x00000005ff077e24 */ /* 0x000fe4000f8e00ff */
[----:B------:R-:W-:-:S02]  /*14a0*/  IMAD.U32 R8, RZ, RZ, UR4 ;  /* 0x00000004ff087e24 */ /* 0x000fc4000f8e00ff */
[----:B------:R-:W-:-:S07]  /*14b0*/  IMAD.U32 R9, RZ, RZ, UR5 ;  /* 0x00000005ff097e24 */ /* 0x000fce000f8e00ff */
.L_x_12:
[----:B------:R-:W-:-:S05]  /*14c0*/  LEA R13, R22, R3, 0x2 ;  /* 0x00000003160d7211 */ /* 0x000fca00078e10ff */
[----:B------:R0:W5:Y:S01]  /*14d0*/  LDL R68, [R13+0x4] ;  /* 0x000004000d447983 */ /* 0x0001620000100800 */
[----:B------:R-:W-:Y:S01]  /*14e0*/  BSSY.RECONVERGENT B3, `(.L_x_10) ;  /* 0x00000b0000037945 */ /* 0x000fe20003800200 */
[----:B------:R-:W-:Y:S02]  /*14f0*/  IMAD.SHL.U32 R70, R22, 0x20, RZ ;  /* 0x0000002016467824 */ /* 0x000fe400078e00ff */
[----:B------:R-:W-:-:S07]  /*1500*/  IMAD.MOV.U32 R21, RZ, RZ, RZ ;  /* 0x000000ffff157224 */ /* 0x000fce00078e00ff */
.L_x_11:
        /* <DEDUP_REMOVED lines=174> */
.L_x_10:
[----:B------:R-:W-:-:S05]  /*1ff0*/  VIADD R22, R22, 0x1 ;  /* 0x0000000116167836 */ /* 0x000fca0000000000 */
[----:B------:R-:W-:-:S13]  /*2000*/  ISETP.NE.AND P0, PT, R22, 0x5, PT ;  /* 0x000000051600780c */ /* 0x000fda0003f05270 */
[----:B------:R-:W-:Y:S05]  /*2010*/  @P0 BRA `(.L_x_12) ;  /* 0xfffffff400280947 */ /* 0x000fea000383ffff */
[----:B------:R-:W-:Y:S05]  /*2020*/  BSYNC.RECONVERGENT B2 ;  /* 0x0000000000027941 */ /* 0x000fea0003800200 */
.L_x_9:
[----:B------:R2:W-:Y:S01]  /*2030*/  STL [R1+0x604], R5 ;  /* 0x0006040501007387 */ /* 0x0005e20000100800 */
[----:B------:R-:W-:-:S03]  /*2040*/  ISETP.NE.U32.AND P0, PT, R49, 0x3, PT ;  /* 0x000000033100780c */ /* 0x000fc60003f05070 */
[----:B------:R2:W-:Y:S01]  /*2050*/  STL.64 [R1+0x608], R6 ;  /* 0x0006080601007387 */ /* 0x0005e20000100a00 */
[----:B------:R-:W-:-:S03]  /*2060*/  ISETP.NE.AND.EX P0, PT, RZ, RZ, PT, P0 ;  /* 0x000000ffff00720c */ /* 0x000fc60003f05300 */
[----:B------:R2:W-:Y:S10]  /*2070*/  STL.64 [R1+0x610], R8 ;  /* 0x0006100801007387 */ /* 0x0005f40000100a00 */
[----:B------:R-:W-:Y:S05]  /*2080*/  @P0 BRA `(.L_x_4) ;  /* 0x0000000c000c0947 */ /* 0x000fea0003800000 */
[----:B------:R-:W-:Y:S01]  /*2090*/  UMOV UR4, URZ ;  /* 0x000000ff00047c82 */ /* 0x000fe20008000000 */
[----:B------:R-:W-:Y:S01]  /*20a0*/  UMOV UR5, URZ ;  /* 0x000000ff00057c82 */ /* 0x000fe20008000000 */
[----:B------:R-:W-:Y:S01]  /*20b0*/  HFMA2 R22, -RZ, RZ, 0, 0 ;  /* 0x00000000ff167431 */ /* 0x000fe200000001ff */
[----:B------:R-:W-:Y:S01]  /*20c0*/  BSSY.RECONVERGENT B2, `(.L_x_13) ;  /* 0x00000bc000027945 */ /* 0x000fe20003800200 */
[----:B--2---:R-:W-:Y:S02]  /*20d0*/  IMAD.MOV.U32 R5, RZ, RZ, RZ ;  /* 0x000000ffff057224 */ /* 0x004fe400078e00ff */
[----:B------:R-:W-:Y:S02]  /*20e0*/  IMAD.U32 R6, RZ, RZ, UR4 ;  /* 0x00000004ff067e24 */ /* 0x000fe4000f8e00ff */
[----:B------:R-:W-:Y:S02]  /*20f0*/  IMAD.U32 R7, RZ, RZ, UR5 ;  /* 0x00000005ff077e24 */ /* 0x000fe4000f8e00ff */
[----:B------:R-:W-:-:S02]  /*2100*/  IMAD.U32 R8, RZ, RZ, UR4 ;  /* 0x00000004ff087e24 */ /* 0x000fc4000f8e00ff */
[----:B------:R-:W-:-:S07]  /*2110*/  IMAD.U32 R9, RZ, RZ, UR5 ;  /* 0x00000005ff097e24 */ /* 0x000fce000f8e00ff */
.L_x_16:
[----:B------:R-:W-:-:S05]  /*2120*/  LEA R13, R22, R3, 0x2 ;  /* 0x00000003160d7211 */ /* 0x000fca00078e10ff */
[----:B------:R0:W5:Y:S01]  /*2130*/  LDL R68, [R13+0x4] ;  /* 0x000004000d447983 */ /* 0x0001620000100800 */
[----:B------:R-:W-:Y:S01]  /*2140*/  BSSY.RECONVERGENT B3, `(.L_x_14) ;  /* 0x00000b0000037945 */ /* 0x000fe20003800200 */
[----:B------:R-:W-:Y:S02]  /*2150*/  IMAD.SHL.U32 R70, R22, 0x20, RZ ;  /* 0x0000002016467824 */ /* 0x000fe400078e00ff */
[----:B------:R-:W-:-:S07]  /*2160*/  IMAD.MOV.U32 R21, RZ, RZ, RZ ;  /* 0x000000ffff157224 */ /* 0x000fce00078e00ff */
.L_x_15:
        /* <DEDUP_REMOVED lines=174> */
.L_x_14:
[----:B------:R-:W-:-:S05]  /*2c50*/  VIADD R22, R22, 0x1 ;  /* 0x0000000116167836 */ /* 0x000fca0000000000 */
[----:B------:R-:W-:-:S13]  /*2c60*/  ISETP.NE.AND P0, PT, R22, 0x5, PT ;  /* 0x000000051600780c */ /* 0x000fda0003f05270 */
[----:B------:R-:W-:Y:S05]  /*2c70*/  @P0 BRA `(.L_x_16) ;  /* 0xfffffff400280947 */ /* 0x000fea000383ffff */
[----:B------:R-:W-:Y:S05]  /*2c80*/  BSYNC.RECONVERGENT B2 ;  /* 0x0000000000027941 */ /* 0x000fea0003800200 */
.L_x_13:
[----:B------:R3:W-:Y:S04]  /*2c90*/  STL [R1+0x604], R5 ;  /* 0x0006040501007387 */ /* 0x0007e80000100800 */
[----:B------:R3:W-:Y:S04]  /*2ca0*/  STL.64 [R1+0x608], R6 ;  /* 0x0006080601007387 */ /* 0x0007e80000100a00 */
[----:B------:R3:W-:Y:S02]  /*2cb0*/  STL.64 [R1+0x610], R8 ;  /* 0x0006100801007387 */ /* 0x0007e40000100a00 */
.L_x_4:
[----:B------:R-:W-:Y:S05]  /*2cc0*/  BSYNC.RECONVERGENT B1 ;  /* 0x0000000000017941 */ /* 0x000fea0003800200 */
.L_x_3:
[----:B------:R-:W-:Y:S02]  /*2cd0*/  IADD3 R10, PT, PT, R10, 0x1, RZ ;  /* 0x000000010a0a7810 */ /* 0x000fe40007ffe0ff */
[--C-:B------:R-:W-:Y:S02]  /*2ce0*/  SHF.R.U64 R11, R11, 0x2, R12.reuse ;  /* 0x000000020b0b7819 */ /* 0x100fe4000000120c */
[----:B------:R-:W-:Y:S02]  /*2cf0*/  ISETP.NE.AND P0, PT, R10, 0x2, PT ;  /* 0x000000020a00780c */ /* 0x000fe40003f05270 */
[----:B------:R-:W-:-:S11]  /*2d00*/  SHF.R.U32.HI R12, RZ, 0x2, R12 ;  /* 0x00000002ff0c7819 */ /* 0x000fd6000001160c */
[----:B------:R-:W-:Y:S05]  /*2d10*/  @P0 BRA `(.L_x_17) ;  /* 0xffffffd800a00947 */ /* 0x000fea000383ffff */
[----:B------:R-:W-:Y:S05]  /*2d20*/  BSYNC.RECONVERGENT B0 ;  /* 0x0000000000007941 */ /* 0x000fea0003800200 */
.L_x_2:
[----:B------:R-:W4:Y:S01]  /*2d30*/  LDG.E.64 R12, desc[UR36][R64.64] ;  /* 0x00000024400c7981 */ /* 0x000f22000c1e1b00 */
[----:B------:R-:W-:Y:S01]  /*2d40*/  SHF.R.U32.HI R10, RZ, 0x2, R5 ;  /* 0x00000002ff0a7819 */ /* 0x000fe20000011605 */
[----:B------:R-:W-:Y:S01]  /*2d50*/  IMAD.SHL.U32 R3, R9, 0x10, RZ ;  /* 0x0000001009037824 */ /* 0x000fe200078e00ff */
[----:B------:R-:W-:Y:S01]  /*2d60*/  SHF.R.U32.HI R11, RZ, 0x2, R6 ;  /* 0x00000002ff0b7819 */ /* 0x000fe20000011606 */
[----:B------:R-:W-:Y:S01]  /*2d70*/  IMAD.MOV.U32 R38, RZ, RZ, 0x2f800000 ;  /* 0x2f800000ff267424 */ /* 0x000fe200078e00ff */
[----:B------:R-:W-:Y:S01]  /*2d80*/  LOP3.LUT R10, R10, R5, RZ, 0x3c, !PT ;  /* 0x000000050a0a7212 */ /* 0x000fe200078e3cff */
[----:B------:R-:W5:Y:S01]  /*2d90*/  LDC.64 R40, c[0x0][0x418] ;  /* 0x00010600ff287b82 */ /* 0x000f620000000a00 */
[----:B------:R-:W-:Y:S01]  /*2da0*/  LOP3.LUT R11, R11, R6, RZ, 0x3c, !PT ;  /* 0x000000060b0b7212 */ /* 0x000fe200078e3cff */
[----:B------:R-:W-:Y:S01]  /*2db0*/  VIADD R20, R20, 0x9c3e7b ;  /* 0x009c3e7b14147836 */ /* 0x000fe20000000000 */
[----:B------:R-:W-:Y:S01]  /*2dc0*/  STL.64 [R1+0x618], RZ ;  /* 0x000618ff01007387 */ /* 0x000fe20000100a00 */
[C---:B0123--:R-:W-:Y:S01]  /*2dd0*/  IMAD.SHL.U32 R5, R10.reuse, 0x2, RZ ;  /* 0x000000020a057824 */ /* 0x04ffe200078e00ff */
[----:B------:R-:W-:Y:S02]  /*2de0*/  BSSY.RECONVERGENT B0, `(.L_x_18) ;  /* 0x0000c34000007945 */ /* 0x000fe40003800200 */
[----:B------:R-:W-:Y:S01]  /*2df0*/  STL [R1+0x620], RZ ;  /* 0x000620ff01007387 */ /* 0x000fe20000100800 */
[----:B------:R-:W0:Y:S01]  /*2e00*/  LDC.64 R44, c[0x0][0x420] ;  /* 0x00010800ff2c7b82 */ /* 0x000e220000000a00 */
[----:B------:R-:W-:Y:S01]  /*2e10*/  LOP3.LUT R10, R10, R5, R3, 0x96, !PT ;  /* 0x000000050a0a7212 */ /* 0x000fe200078e9603 */
[----:B------:R-:W-:Y:S01]  /*2e20*/  IMAD.SHL.U32 R5, R11, 0x2, RZ ;  /* 0x000000020b057824 */ /* 0x000fe200078e00ff */
[----:B------:R-:W-:Y:S02]  /*2e30*/  STL.64 [R1+0x628], RZ ;  /* 0x000628ff01007387 */ /* 0x000fe40000100a00 */
[----:B------:R-:W-:-:S02]  /*2e40*/  LOP3.LUT R3, R10, R9, RZ, 0x3c, !PT ;  /* 0x000000090a037212 */ /* 0x000fc400078e3cff */
[----:B------:R-:W-:Y:S01]  /*2e50*/  SHF.R.U32.HI R10, RZ, 0x2, R7 ;  /* 0x00000002ff0a7819 */ /* 0x000fe20000011607 */
[----:B------:R-:W-:Y:S02]  /*2e60*/  STL.128 [R1+0xa0], RZ ;  /* 0x0000a0ff01007387 */ /* 0x000fe40000100c00 */
[----:B------:R-:W-:Y:S01]  /*2e70*/  IMAD.SHL.U32 R6, R3, 0x10, RZ ;  /* 0x0000001003067824 */ /* 0x000fe200078e00ff */
[----:B------:R-:W-:Y:S01]  /*2e80*/  LOP3.LUT R10, R10, R7, RZ, 0x3c, !PT ;  /* 0x000000070a0a7212 */ /* 0x000fe200078e3cff */
[----:B------:R-:W-:Y:S03]  /*2e90*/  STL.128 [R1+0xb0], RZ ;  /* 0x0000b0ff01007387 */ /* 0x000fe60000100c00 */
[----:B------:R-:W-:Y:S01]  /*2ea0*/  LOP3.LUT R6, R11, R5, R6, 0x96, !PT ;  /* 0x000000050b067212 */ /* 0x000fe200078e9606 */
[--C-:B-----5:R-:W-:Y:S01]  /*2eb0*/  IMAD.MOV.U32 R43, RZ, RZ, R41.reuse ;  /* 0x000000ffff2b7224 */ /* 0x120fe200078e0029 */
[----:B------:R-:W-:Y:S01]  /*2ec0*/  SHF.R.U32.HI R11, RZ, 0x2, R8 ;  /* 0x00000002ff0b7819 */ /* 0x000fe20000011608 */
[--C-:B------:R-:W-:Y:S01]  /*2ed0*/  IMAD.MOV.U32 R48, RZ, RZ, R40.reuse ;  /* 0x000000ffff307224 */ /* 0x100fe200078e0028 */
[----:B------:R-:W-:Y:S01]  /*2ee0*/  LOP3.LUT R7, R6, R3, RZ, 0x3c, !PT ;  /* 0x0000000306077212 */ /* 0x000fe200078e3cff */
[C---:B------:R-:W-:Y:S01]  /*2ef0*/  IMAD.SHL.U32 R6, R10.reuse, 0x2, RZ ;  /* 0x000000020a067824 */ /* 0x040fe200078e00ff */
[----:B------:R-:W-:Y:S01]  /*2f00*/  LOP3.LUT R8, R11, R8, RZ, 0x3c, !PT ;  /* 0x000000080b087212 */ /* 0x000fe200078e3cff */
[--C-:B------:R-:W-:Y:S01]  /*2f10*/  IMAD.MOV.U32 R49, RZ, RZ, R41.reuse ;  /* 0x000000ffff317224 */ /* 0x100fe200078e0029 */
[----:B------:R-:W-:Y:S01]  /*2f20*/  SHF.L.U32 R5, R7, 0x4, RZ ;  /* 0x0000000407057819 */ /* 0x000fe200000006ff */
[--C-:B------:R-:W-:Y:S01]  /*2f30*/  IMAD.MOV.U32 R50, RZ, RZ, R40.reuse ;  /* 0x000000ffff327224 */ /* 0x100fe200078e0028 */
[----:B------:R-:W-:Y:S01]  /*2f40*/  MOV R42, R40 ;  /* 0x00000028002a7202 */ /* 0x000fe20000000f00 */
[----:B------:R-:W-:Y:S01]  /*2f50*/  IMAD.MOV.U32 R51, RZ, RZ, R41 ;  /* 0x000000ffff337224 */ /* 0x000fe200078e0029 */
[----:B------:R-:W-:Y:S01]  /*2f60*/  LOP3.LUT R6, R10, R6, R5, 0x96, !PT ;  /* 0x000000060a067212 */ /* 0x000fe200078e9605 */
[----:B------:R-:W-:Y:S01]  /*2f70*/  IMAD.MOV.U32 R53, RZ, RZ, R41 ;  /* 0x000000ffff357224 */ /* 0x000fe200078e0029 */
[----:B------:R-:W-:Y:S01]  /*2f80*/  SHF.R.U32.HI R10, RZ, 0x2, R9 ;  /* 0x00000002ff0a7819 */ /* 0x000fe20000011609 */
[--C-:B------:R-:W-:Y:S01]  /*2f90*/  IMAD.MOV.U32 R54, RZ, RZ, R40.reuse ;  /* 0x000000ffff367224 */ /* 0x100fe200078e0028 */
[----:B------:R-:W-:Y:S01]  /*2fa0*/  LOP3.LUT R11, R6, R7, RZ, 0x3c, !PT ;  /* 0x00000007060b7212 */ /* 0x000fe200078e3cff */
[----:B------:R-:W-:Y:S01]  /*2fb0*/  IMAD.SHL.U32 R6, R8, 0x2, RZ ;  /* 0x0000000208067824 */ /* 0x000fe200078e00ff */
[----:B------:R-:W-:Y:S01]  /*2fc0*/  LOP3.LUT R10, R10, R9, RZ, 0x3c, !PT ;  /* 0x000000090a0a7212 */ /* 0x000fe200078e3cff */
[----:B------:R-:W-:Y:S01]  /*2fd0*/  IMAD.MOV.U32 R55, RZ, RZ, R41 ;  /* 0x000000ffff377224 */ /* 0x000fe200078e0029 */
[----:B------:R-:W-:Y:S01]  /*2fe0*/  SHF.R.U32.HI R22, RZ, 0x2, R11 ;  /* 0x00000002ff167819 */ /* 0x000fe2000001160b */
[----:B------:R-:W-:Y:S01]  /*2ff0*/  IMAD.SHL.U32 R5, R11, 0x10, RZ ;  /* 0x000000100b057824 */ /* 0x000fe200078e00ff */
[----:B------:R-:W-:Y:S01]  /*3000*/  MOV R52, R40 ;  /* 0x0000002800347202 */ /* 0x000fe20000000f00 */
[----:B------:R-:W-:Y:S01]  /*3010*/  STL.128 [R1+0x140], R40 ;  /* 0x0001402801007387 */ /* 0x000fe20000100c00 */
[-C--:B------:R-:W-:Y:S01]  /*3020*/  LOP3.LUT R22, R22, R11.reuse, RZ, 0x3c, !PT ;  /* 0x0000000b16167212 */ /* 0x080fe200078e3cff */
[--C-:B------:R-:W-:Y:S01]  /*3030*/  IMAD.MOV.U32 R56, RZ, RZ, R40.reuse ;  /* 0x000000ffff387224 */ /* 0x100fe200078e0028 */
[----:B------:R-:W-:Y:S01]  /*3040*/  LOP3.LUT R6, R8, R6, R5, 0x96, !PT ;  /* 0x0000000608067212 */ /* 0x000fe200078e9605 */
[----:B------:R-:W-:Y:S01]  /*3050*/  STL.128 [R1+0x100], R48 ;  /* 0x0001003001007387 */ /* 0x000fe20000100c00 */
[----:B------:R-:W-:Y:S01]  /*3060*/  SHF.R.U32.HI R8, RZ, 0x2, R3 ;  /* 0x00000002ff087819 */ /* 0x000fe20000011603 */
[----:B------:R-:W-:Y:S01]  /*3070*/  IMAD.MOV.U32 R57, RZ, RZ, R41 ;  /* 0x000000ffff397224 */ /* 0x000fe200078e0029 */
[----:B------:R-:W-:Y:S01]  /*3080*/  LOP3.LUT R9, R6, R11, RZ, 0x3c, !PT ;  /* 0x0000000b06097212 */ /* 0x000fe200078e3cff */
[----:B------:R-:W-:Y:S01]  /*3090*/  IMAD.SHL.U32 R6, R10, 0x2, RZ ;  /* 0x000000020a067824 */ /* 0x000fe200078e00ff */
[----:B------:R-:W-:Y:S01]  /*30a0*/  LOP3.LUT R8, R8, R3, RZ, 0x3c, !PT ;  /* 0x0000000308087212 */ /* 0x000fe200078e3cff */
[----:B------:R-:W-:Y:S01]  /*30b0*/  IMAD.MOV.U32 R58, RZ, RZ, R40 ;  /* 0x000000ffff3a7224 */ /* 0x000fe200078e0028 */
[C---:B------:R-:W-:Y:S01]  /*30c0*/  IADD3 R5, PT, PT, R4.reuse, 0x587c5, R3 ;  /* 0x000587c504057810 */ /* 0x040fe20007ffe003 */
[----:B------:R-:W-:Y:S01]  /*30d0*/  IMAD.SHL.U32 R17, R9, 0x10, RZ ;  /* 0x0000001009117824 */ /* 0x000fe200078e00ff */
[----:B------:R-:W-:Y:S01]  /*30e0*/  IADD3 R3, PT, PT, R4, 0xb0f8a, R7 ;  /* 0x000b0f8a04037810 */ /* 0x000fe20007ffe007 */
[----:B------:R-:W-:Y:S01]  /*30f0*/  IMAD.MOV.U32 R59, RZ, RZ, R41 ;  /* 0x000000ffff3b7224 */ /* 0x000fe200078e0029 */
[----:B------:R-:W-:Y:S01]  /*3100*/  I2FP.F32.U32 R5, R5 ;  /* 0x0000000500057245 */ /* 0x000fe20000201000 */
[----:B------:R1:W-:Y:S01]  /*3110*/  STL.128 [R1+0xf0], R40 ;  /* 0x0000f02801007387 */ /* 0x0003e20000100c00 */
[----:B------:R-:W-:Y:S01]  /*3120*/  LOP3.LUT R6, R10, R6, R17, 0x96, !PT ;  /* 0x000000060a067212 */ /* 0x000fe200078e9611 */
[----:B0-----:R-:W-:Y:S01]  /*3130*/  IMAD.MOV.U32 R47, RZ, RZ, R45 ;  /* 0x000000ffff2f7224 */ /* 0x001fe200078e002d */
[----:B------:R-:W-:Y:S01]  /*3140*/  SHF.R.U32.HI R10, RZ, 0x2, R7 ;  /* 0x00000002ff0a7819 */ /* 0x000fe20000011607 */
[----:B------:R-:W-:Y:S01]  /*3150*/  FFMA R5, R5, R38, 1.1641532182693481445e-10 ;  /* 0x2f00000005057423 */ /* 0x000fe20000000026 */
[----:B------:R-:W-:Y:S01]  /*3160*/  LOP3.LUT R23, R6, R9, RZ, 0x3c, !PT ;  /* 0x0000000906177212 */ /* 0x000fe200078e3cff */
[----:B------:R0:W-:Y:S01]  /*3170*/  STL.128 [R1+0x180], R48 ;  /* 0x0001803001007387 */ /* 0x0001e20000100c00 */
[----:B------:R-:W-:Y:S01]  /*3180*/  SHF.L.U32 R6, R8, 0x1, RZ ;  /* 0x0000000108067819 */ /* 0x000fe200000006ff */
[----:B------:R2:W-:Y:S01]  /*3190*/  F2F.F64.F32 R16, R5 ;  /* 0x0000000500107310 */ /* 0x0005e20000201800 */
[----:B------:R-:W-:Y:S01]  /*31a0*/  LOP3.LUT R10, R10, R7, RZ, 0x3c, !PT ;  /* 0x000000070a0a7212 */ /* 0x000fe200078e3cff */
[----:B------:R-:W-:Y:S01]  /*31b0*/  IMAD.SHL.U32 R19, R23, 0x10, RZ ;  /* 0x0000001017137824 */ /* 0x000fe200078e00ff */
[----:B------:R-:W-:Y:S01]  /*31c0*/  I2FP.F32.U32 R3, R3 ;  /* 0x0000000300037245 */ /* 0x000fe20000201000 */
[----:B------:R-:W-:Y:S01]  /*31d0*/  STL.128 [R1+0x150], R52 ;  /* 0x0001503401007387 */ /* 0x000fe20000100c00 */
[----:B------:R-:W-:-:S02]  /*31e0*/  MOV R46, R44 ;  /* 0x0000002c002e7202 */ /* 0x000fc40000000f00 */
[----:B------:R-:W-:Y:S01]  /*31f0*/  LOP3.LUT R8, R8, R6, R19, 0x96, !PT ;  /* 0x0000000608087212 */ /* 0x000fe200078e9613 */
[----:B------:R-:W-:Y:S01]  /*3200*/  FFMA R3, R3, R38, 1.1641532182693481445e-10 ;  /* 0x2f00000003037423 */ /* 0x000fe20000000026 */
[----:B------:R-:W-:Y:S01]  /*3210*/  IADD3 R6, PT, PT, R4, 0x10974f, R11 ;  /* 0x0010974f04067810 */ /* 0x000fe20007ffe00b */
[--C-:B-1----:R-:W-:Y:S01]  /*3220*/  IMAD.MOV.U32 R42, RZ, RZ, R44.reuse ;  /* 0x000000ffff2a7224 */ /* 0x102fe200078e002c */
[----:B------:R-:W-:Y:S01]  /*3230*/  LOP3.LUT R21, R8, R23, RZ, 0x3c, !PT ;  /* 0x0000001708157212 */ /* 0x000fe200078e3cff */
[----:B------:R-:W-:Y:S01]  /*3240*/  IMAD.SHL.U32 R8, R10, 0x2, RZ ;  /* 0x000000020a087824 */ /* 0x000fe200078e00ff */
[----:B------:R-:W-:Y:S01]  /*3250*/  I2FP.F32.U32 R6, R6 ;  /* 0x0000000600067245 */ /* 0x000fe20000201000 */
[----:B------:R1:W3:Y:S01]  /*3260*/  F2F.F64.F32 R18, R3 ;  /* 0x0000000300127310 */ /* 0x0002e20000201800 */
[----:B--2---:R-:W-:Y:S01]  /*3270*/  IADD3 R5, PT, PT, R4, 0x161f14, R9 ;  /* 0x00161f1404057810 */ /* 0x004fe20007ffe009 */
[----:B------:R-:W-:Y:S01]  /*3280*/  IMAD.SHL.U32 R7, R21, 0x10, RZ ;  /* 0x0000001015077824 */ /* 0x000fe200078e00ff */
[----:B0-----:R-:W-:Y:S01]  /*3290*/  MOV R50, R44 ;  /* 0x0000002c00327202 */ /* 0x001fe20000000f00 */
[----:B------:R-:W-:Y:S01]  /*32a0*/  FFMA R24, R6, R38, 1.1641532182693481445e-10 ;  /* 0x2f00000006187423 */ /* 0x000fe20000000026 */
[----:B------:R-:W-:Y:S01]  /*32b0*/  I2FP.F32.U32 R5, R5 ;  /* 0x0000000500057245 */ /* 0x000fe20000201000 */
[----:B------:R-:W-:Y:S01]  /*32c0*/  IMAD.MOV.U32 R43, RZ, RZ, R45 ;  /* 0x000000ffff2b7224 */ /* 0x000fe200078e002d */
[----:B------:R-:W-:Y:S01]  /*32d0*/  LOP3.LUT R6, R10, R8, R7, 0x96, !PT ;  /* 0x000000080a067212 */ /* 0x000fe200078e9607 */
[----:B------:R-:W-:Y:S01]  /*32e0*/  IMAD.SHL.U32 R8, R22, 0x2, RZ ;  /* 0x0000000216087824 */ /* 0x000fe200078e00ff */
[----:B------:R-:W-:Y:S01]  /*32f0*/  SHF.R.U32.HI R10, RZ, 0x2, R9 ;  /* 0x00000002ff0a7819 */ /* 0x000fe20000011609 */
[----:B------:R-:W-:Y:S01]  /*3300*/  FFMA R5, R5, R38, 1.1641532182693481445e-10 ;  /* 0x2f00000005057423 */ /* 0x000fe20000000026 */
[----:B------:R-:W-:Y:S01]  /*3310*/  LOP3.LUT R6, R6, R21, RZ, 0x3c, !PT ;  /* 0x0000001506067212 */ /* 0x000fe200078e3cff */
[----:B------:R-:W-:Y:S01]  /*3320*/  F2F.F64.F32 R24, R24 ;  /* 0x0000001800187310 */ /* 0x000fe20000201800 */
[----:B------:R-:W-:Y:S01]  /*3330*/  LOP3.LUT R10, R10, R9, RZ, 0x3c, !PT ;  /* 0x000000090a0a7212 */ /* 0x000fe200078e3cff */
[----:B------:R-:W-:Y:S01]  /*3340*/  IMAD.MOV.U32 R48, RZ, RZ, R44 ;  /* 0x000000ffff307224 */ /* 0x000fe200078e002c */
[----:B-1----:R-:W-:Y:S01]  /*3350*/  IADD3 R3, PT, PT, R4, 0x1ba6d9, R23 ;  /* 0x001ba6d904037810 */ /* 0x002fe20007ffe017 */
[----:B------:R-:W-:Y:S01]  /*3360*/  IMAD.SHL.U32 R7, R6, 0x10, RZ ;  /* 0x0000001006077824 */ /* 0x000fe200078e00ff */
[----:B------:R-:W-:Y:S01]  /*3370*/  SHF.L.U32 R11, R10, 0x1, RZ ;  /* 0x000000010a0b7819 */ /* 0x000fe200000006ff */
[----:B---3--:R0:W-:Y:S01]  /*3380*/  STL.128 [R1+0x50], R16 ;  /* 0x0000501001007387 */ /* 0x0081e20000100c00 */
[----:B------:R-:W-:Y:S01]  /*3390*/  I2FP.F32.U32 R3, R3 ;  /* 0x0000000300037245 */ /* 0x000fe20000201000 */
[----:B------:R1:W2:Y:S01]  /*33a0*/  F2F.F64.F32 R26, R5 ;  /* 0x00000005001a7310 */ /* 0x0002a20000201800 */
[----:B------:R-:W-:Y:S01]  /*33b0*/  LOP3.LUT R7, R22, R8, R7, 0x96, !PT ;  /* 0x0000000816077212 */ /* 0x000fe200078e9607 */
[----:B------:R-:W-:Y:S01]  /*33c0*/  IMAD.MOV.U32 R49, RZ, RZ, R45 ;  /* 0x000000ffff317224 */ /* 0x000fe200078e002d */
[C---:B------:R-:W-:Y:S01]  /*33d0*/  IADD3 R8, PT, PT, R4.reuse, 0x212e9e, R21 ;  /* 0x00212e9e04087810 */ /* 0x040fe20007ffe015 */
[----:B------:R-:W-:Y:S01]  /*33e0*/  FFMA R3, R3, R38, 1.1641532182693481445e-10 ;  /* 0x2f00000003037423 */ /* 0x000fe20000000026 */
[----:B------:R-:W-:Y:S01]  /*33f0*/  LOP3.LUT R7, R7, R6, RZ, 0x3c, !PT ;  /* 0x0000000607077212 */ /* 0x000fe200078e3cff */
[----:B------:R-:W-:Y:S01]  /*3400*/  IMAD.MOV.U32 R51, RZ, RZ, R45 ;  /* 0x000000ffff337224 */ /* 0x000fe200078e002d */
[----:B------:R-:W-:Y:S01]  /*3410*/  I2FP.F32.U32 R8, R8 ;  /* 0x0000000800087245 */ /* 0x000fe20000201000 */
[----:B------:R3:W-:Y:S01]  /*3420*/  F2F.F64.F32 R28, R3 ;  /* 0x00000003001c7310 */ /* 0x0007e20000201800 */
[----:B------:R-:W-:Y:S01]  /*3430*/  SHF.R.U32.HI R22, RZ, 0x2, R23 ;  /* 0x00000002ff167819 */ /* 0x000fe20000011617 */
[----:B------:R-:W-:Y:S01]  /*3440*/  IMAD.SHL.U32 R9, R7, 0x10, RZ ;  /* 0x0000001007097824 */ /* 0x000fe200078e00ff */
[----:B-1----:R-:W-:Y:S01]  /*3450*/  IADD3 R5, PT, PT, R4, 0x26b663, R6 ;  /* 0x0026b66304057810 */ /* 0x002fe20007ffe006 */
[-C--:B------:R-:W-:Y:S01]  /*3460*/  FFMA R30, R8, R38.reuse, 1.1641532182693481445e-10 ;  /* 0x2f000000081e7423 */ /* 0x080fe20000000026 */
[----:B------:R-:W-:Y:S01]  /*3470*/  LOP3.LUT R22, R22, R23, RZ, 0x3c, !PT ;  /* 0x0000001716167212 */ /* 0x000fe200078e3cff */
[----:B0-----:R-:W-:Y:S01]  /*3480*/  IMAD.MOV.U32 R16, RZ, RZ, R40 ;  /* 0x000000ffff107224 */ /* 0x001fe200078e0028 */
[----:B------:R-:W-:Y:S01]  /*3490*/  LOP3.LUT R8, R10, R11, R9, 0x96, !PT ;  /* 0x0000000b0a087212 */ /* 0x000fe200078e9609 */
[----:B--2---:R0:W-:Y:S01]  /*34a0*/  STL.128 [R1+0x60], R24 ;  /* 0x0000601801007387 */ /* 0x0041e20000100c00 */
[----:B------:R-:W-:Y:S01]  /*34b0*/  IADD3 R9, PT, PT, R4, 0x2c3e28, R7 ;  /* 0x002c3e2804097810 */ /* 0x000fe20007ffe007 */
[----:B------:R-:W-:Y:S01]  /*34c0*/  IMAD.SHL.U32 R10, R22, 0x2, RZ ;  /* 0x00000002160a7824 */ /* 0x000fe200078e00ff */
[----:B------:R-:W-:Y:S01]  /*34d0*/  LOP3.LUT R8, R8, R7, RZ, 0x3c, !PT ;  /* 0x0000000708087212 */ /* 0x000fe200078e3cff */
[--C-:B------:R-:W-:Y:S01]  /*34e0*/  IMAD.MOV.U32 R17, RZ, RZ, R41.reuse ;  /* 0x000000ffff117224 */ /* 0x100fe200078e0029 */
[----:B------:R-:W-:Y:S01]  /*34f0*/  I2FP.F32.U32 R9, R9 ;  /* 0x0000000900097245 */ /* 0x000fe20000201000 */
[----:B------:R-:W-:Y:S01]  /*3500*/  IMAD.MOV.U32 R19, RZ, RZ, R41 ;  /* 0x000000ffff137224 */ /* 0x000fe200078e0029 */
[----:B------:R-:W-:Y:S01]  /*3510*/  IADD3 R4, PT, PT, R4, 0x31c5ed, R8 ;  /* 0x0031c5ed04047810 */ /* 0x000fe20007ffe008 */
[----:B---3--:R-:W-:Y:S01]  /*3520*/  IMAD.SHL.U32 R3, R8, 0x10, RZ ;  /* 0x0000001008037824 */ /* 0x008fe200078e00ff */
[----:B------:R-:W-:Y:S01]  /*3530*/  I2FP.F32.U32 R5, R5 ;  /* 0x0000000500057245 */ /* 0x000fe20000201000 */
[----:B------:R-:W-:Y:S01]  /*3540*/  FFMA R34, R9, R38, 1.1641532182693481445e-10 ;  /* 0x2f00000009227423 */ /* 0x000fe20000000026 */
[----:B------:R-:W-:Y:S01]  /*3550*/  I2FP.F32.U32 R4, R4 ;  /* 0x0000000400047245 */ /* 0x000fe20000201000 */
[----:B------:R-:W1:Y:S01]  /*3560*/  F2F.F64.F32 R30, R30 ;  /* 0x0000001e001e7310 */ /* 0x000e620000201800 */
[----:B------:R-:W-:Y:S01]  /*3570*/  LOP3.LUT R3, R22, R10, R3, 0x96, !PT ;  /* 0x0000000a16037212 */ /* 0x000fe200078e9603 */
[----:B------:R-:W-:Y:S01]  /*3580*/  FFMA R5, R5, R38, 1.1641532182693481445e-10 ;  /* 0x2f00000005057423 */ /* 0x000fe20000000026 */
[----:B------:R-:W-:Y:S01]  /*3590*/  MOV R18, R40 ;  /* 0x0000002800127202 */ /* 0x000fe20000000f00 */
[----:B------:R-:W-:Y:S01]  /*35a0*/  FFMA R4, R4, R38, 1.1641532182693481445e-10 ;  /* 0x2f00000004047423 */ /* 0x000fe20000000026 */
[----:B------:R-:W-:Y:S01]  /*35b0*/  LOP3.LUT R9, R3, R8, RZ, 0x3c, !PT ;  /* 0x0000000803097212 */ /* 0x000fe200078e3cff */
[----:B0-----:R-:W-:Y:S01]  /*35c0*/  IMAD.MOV.U32 R24, RZ, RZ, R40 ;  /* 0x000000ffff187224 */ /* 0x001fe200078e0028 */
[----:B------:R0:W-:Y:S01]  /*35d0*/  STL.128 [R1+0x130], R56 ;  /* 0x0001303801007387 */ /* 0x0001e20000100c00 */
[----:B------:R-:W-:Y:S01]  /*35e0*/  IMAD.MOV.U32 R25, RZ, RZ, R41 ;  /* 0x000000ffff197224 */ /* 0x000fe200078e0029 */
[----:B------:R-:W-:Y:S01]  /*35f0*/  F2F.F64.F32 R32, R5 ;  /* 0x0000000500207310 */ /* 0x000fe20000201800 */
[----:B------:R-:W-:Y:S01]  /*3600*/  IMAD.IADD R3, R9, 0x1, R20 ;  /* 0x0000000109037824 */ /* 0x000fe200078e0214 */
[----:B------:R2:W-:Y:S01]  /*3610*/  STL.128 [R1+0x110], R16 ;  /* 0x0001101001007387 */ /* 0x0005e20000100c00 */
[----:B------:R-:W-:-:S02]  /*3620*/  IMAD.MOV.U32 R26, RZ, RZ, R40 ;  /* 0x000000ffff1a7224 */ /* 0x000fc400078e0028 */
[----:B------:R-:W-:Y:S01]  /*3630*/  IMAD.MOV.U32 R27, RZ, RZ, R41 ;  /* 0x000000ffff1b7224 */ /* 0x000fe200078e0029 */
[----:B------:R-:W-:Y:S01]  /*3640*/  I2FP.F32.U32 R3, R3 ;  /* 0x0000000300037245 */ /* 0x000fe20000201000 */
[----:B-1----:R1:W-:Y:S01]  /*3650*/  STL.128 [R1+0x70], R28 ;  /* 0x0000701c01007387 */ /* 0x0023e20000100c00 */
[----:B------:R-:W3:Y:S01]  /*3660*/  F2F.F64.F32 R34, R34 ;  /* 0x0000002200227310 */ /* 0x000ee20000201800 */
[--C-:B------:R-:W-:Y:S02]  /*3670*/  IMAD.MOV.U32 R52, RZ, RZ, R44.reuse ;  /* 0x000000ffff347224 */ /* 0x100fe400078e002c */
[----:B------:R-:W-:Y:S01]  /*3680*/  FFMA R3, R3, R38, 1.1641532182693481445e-10 ;  /* 0x2f00000003037423 */ /* 0x000fe20000000026 */
[----:B------:R5:W-:Y:S01]  /*3690*/  STL.128 [R1+0x160], R24 ;  /* 0x0001601801007387 */ /* 0x000be20000100c00 */
[--C-:B------:R-:W-:Y:S01]  /*36a0*/  IMAD.MOV.U32 R53, RZ, RZ, R45.reuse ;  /* 0x000000ffff357224 */ /* 0x100fe200078e002d */
[----:B0-----:R-:W-:Y:S01]  /*36b0*/  MOV R56, R44 ;  /* 0x0000002c00387202 */ /* 0x001fe20000000f00 */
[----:B------:R-:W-:Y:S01]  /*36c0*/  IMAD.MOV.U32 R54, RZ, RZ, R44 ;  /* 0x000000ffff367224 */ /* 0x000fe200078e002c */
[----:B------:R-:W-:Y:S01]  /*36d0*/  F2F.F64.F32 R36, R4 ;  /* 0x0000000400247310 */ /* 0x000fe20000201800 */
[----:B------:R-:W-:Y:S01]  /*36e0*/  STL.128 [R1+0x280], R44 ;  /* 0x0002802c01007387 */ /* 0x000fe20000100c00 */
[----:B--2---:R-:W0:Y:S01]  /*36f0*/  LDC.64 R16, c[0x0][0x428] ;  /* 0x00010a00ff107b82 */ /* 0x004e220000000a00 */
[----:B------:R-:W-:-:S02]  /*3700*/  IMAD.MOV.U32 R55, RZ, RZ, R45 ;  /* 0x000000ffff377224 */ /* 0x000fc400078e002d */
[--C-:B------:R-:W-:Y:S01]  /*3710*/  IMAD.MOV.U32 R57, RZ, RZ, R45.reuse ;  /* 0x000000ffff397224 */ /* 0x100fe200078e002d */
[----:B------:R-:W-:Y:S01]  /*3720*/  STL.128 [R1+0x2b0], R48 ;  /* 0x0002b03001007387 */ /* 0x000fe20000100c00 */
[----:B-1----:R-:W-:Y:S01]  /*3730*/  MOV R28, R44 ;  /* 0x0000002c001c7202 */ /* 0x002fe20000000f00 */
[----:B------:R-:W1:Y:S01]  /*3740*/  F2F.F64.F32 R38, R3 ;  /* 0x0000000300267310 */ /* 0x000e620000201800 */
[--C-:B------:R-:W-:Y:S01]  /*3750*/  IMAD.MOV.U32 R29, RZ, RZ, R45.reuse ;  /* 0x000000ffff1d7224 */ /* 0x100fe200078e002d */
[----:B---3--:R2:W-:Y:S01]  /*3760*/  STL.128 [R1+0x80], R32 ;  /* 0x0000802001007387 */ /* 0x0085e20000100c00 */
[--C-:B------:R-:W-:Y:S02]  /*3770*/  IMAD.MOV.U32 R30, RZ, RZ, R44.reuse ;  /* 0x000000ffff1e7224 */ /* 0x100fe400078e002c */
[----:B-----5:R-:W-:Y:S01]  /*3780*/  IMAD.MOV.U32 R24, RZ, RZ, R44 ;  /* 0x000000ffff187224 */ /* 0x020fe200078e002c */
[----:B------:R0:W-:Y:S01]  /*3790*/  STL.128 [R1+0x230], R44 ;  /* 0x0002302c01007387 */ /* 0x0001e20000100c00 */
[----:B------:R-:W-:-:S02]  /*37a0*/  IMAD.MOV.U32 R25, RZ, RZ, R45 ;  /* 0x000000ffff197224 */ /* 0x000fc400078e002d */
[--C-:B------:R-:W-:Y:S01]  /*37b0*/  IMAD.MOV.U32 R26, RZ, RZ, R44.reuse ;  /* 0x000000ffff1a7224 */ /* 0x100fe200078e002c */
[----:B------:R3:W-:Y:S01]  /*37c0*/  STL.128 [R1+0x270], R52 ;  /* 0x0002703401007387 */ /* 0x0007e20000100c00 */
[--C-:B------:R-:W-:Y:S02]  /*37d0*/  IMAD.MOV.U32 R27, RZ, RZ, R45.reuse ;  /* 0x000000ffff1b7224 */ /* 0x100fe400078e002d */
[--C-:B------:R-:W-:Y:S01]  /*37e0*/  IMAD.MOV.U32 R31, RZ, RZ, R45.reuse ;  /* 0x000000ffff1f7224 */ /* 0x100fe200078e002d */
[----:B------:R-:W-:Y:S01]  /*37f0*/  STL.128 [R1+0xc0], RZ ;  /* 0x0000c0ff01007387 */ /* 0x000fe20000100c00 */
[----:B------:R-:W-:Y:S02]  /*3800*/  IMAD.MOV.U32 R58, RZ, RZ, R44 ;  /* 0x000000ffff3a7224 */ /* 0x000fe400078e002c */
[----:B------:R-:W-:Y:S01]  /*3810*/  IMAD.MOV.U32 R59, RZ, RZ, R45 ;  /* 0x000000ffff3b7224 */ /* 0x000fe200078e002d */
[----:B------:R5:W-:Y:S01]  /*3820*/  STL.128 [R1+0x240], R24 ;  /* 0x0002401801007387 */ /* 0x000be20000100c00 */
[----:B--2---:R-:W-:Y:S01]  /*3830*/  MOV R32, R40 ;  /* 0x0000002800207202 */ /* 0x004fe20000000f00 */
[----:B------:R-:W-:-:S02]  /*3840*/  IMAD.MOV.U32 R33, RZ, RZ, R41 ;  /* 0x000000ffff217224 */ /* 0x000fc400078e0029 */
[----:B-1----:R1:W-:Y:S01]  /*3850*/  STL.128 [R1+0x90], R36 ;  /* 0x0000902401007387 */ /* 0x0023e20000100c00 */
[----:B------:R-:W-:Y:S01]  /*3860*/  IMAD.MOV.U32 R34, RZ, RZ, R40 ;  /* 0x000000ffff227224 */ /* 0x000fe200078e0028 */
[-C--:B0-----:R-:W-:Y:S01]  /*3870*/  MOV R46, R16.reuse ;  /* 0x00000010002e7202 */ /* 0x081fe20000000f00 */
[----:B------:R-:W-:Y:S01]  /*3880*/  IMAD.MOV.U32 R35, RZ, RZ, R41 ;  /* 0x000000ffff237224 */ /* 0x000fe200078e0029 */
[----:B------:R0:W-:Y:S01]  /*3890*/  STL.128 [R1+0x290], R28 ;  /* 0x0002901c01007387 */ /* 0x0001e20000100c00 */
[--C-:B------:R-:W-:Y:S01]  /*38a0*/  IMAD.MOV.U32 R18, RZ, RZ, R16.reuse ;  /* 0x000000ffff127224 */ /* 0x100fe200078e0010 */
[----:B---3--:R-:W-:Y:S01]  /*38b0*/  MOV R52, R16 ;  /* 0x0000001000347202 */ /* 0x008fe20000000f00 */
[--C-:B------:R-:W-:Y:S01]  /*38c0*/  IMAD.MOV.U32 R19, RZ, RZ, R17.reuse ;  /* 0x000000ffff137224 */ /* 0x100fe200078e0011 */
[----:B------:R2:W-:Y:S01]  /*38d0*/  STL.128 [R1+0x120], R32 ;  /* 0x0001202001007387 */ /* 0x0005e20000100c00 */
[--C-:B------:R-:W-:Y:S02]  /*38e0*/  IMAD.MOV.U32 R47, RZ, RZ, R17.reuse ;  /* 0x000000ffff2f7224 */ /* 0x100fe400078e0011 */
[--C-:B------:R-:W-:Y:S01]  /*38f0*/  IMAD.MOV.U32 R48, RZ, RZ, R16.reuse ;  /* 0x000000ffff307224 */ /* 0x100fe200078e0010 */
[----:B-----5:R-:W3:Y:S01]  /*3900*/  LDC.64 R24, c[0x0][0x430] ;  /* 0x00010c00ff187b82 */ /* 0x020ee20000000a00 */
[----:B------:R-:W-:Y:S01]  /*3910*/  IMAD.MOV.U32 R49, RZ, RZ, R17 ;  /* 0x000000ffff317224 */ /* 0x000fe200078e0011 */
[----:B------:R5:W-:Y:S01]  /*3920*/  STL.128 [R1+0x2c0], R56 ;  /* 0x0002c03801007387 */ /* 0x000be20000100c00 */
[----:B------:R-:W-:Y:S01]  /*3930*/  IMAD.MOV.U32 R50, RZ, RZ, R16 ;  /* 0x000000ffff327224 */ /* 0x000fe200078e0010 */
[----:B-1----:R-:W-:Y:S01]  /*3940*/  MOV R38, R40 ;  /* 0x0000002800267202 */ /* 0x002fe20000000f00 */
[----:B------:R-:W-:Y:S01]  /*3950*/  IMAD.MOV.U32 R36, RZ, RZ, R40 ;  /* 0x000000ffff247224 */ /* 0x000fe200078e0028 */
[----:B------:R-:W-:Y:S01]  /*3960*/  MOV R40, R44 ;  /* 0x0000002c00287202 */ /* 0x000fe20000000f00 */
[--C-:B------:R-:W-:Y:S01]  /*3970*/  IMAD.MOV.U32 R37, RZ, RZ, R41.reuse ;  /* 0x000000ffff257224 */ /* 0x100fe200078e0029 */
[----:B0-----:R-:W-:Y:S01]  /*3980*/  MOV R28, R16 ;  /* 0x00000010001c7202 */ /* 0x001fe20000000f00 */
[----:B------:R-:W-:Y:S01]  /*3990*/  IMAD.MOV.U32 R39, RZ, RZ, R41 ;  /* 0x000000ffff277224 */ /* 0x000fe200078e0029 */
[----:B------:R-:W-:Y:S01]  /*39a0*/  STL.128 [R1+0x1e0], R16 ;  /* 0x0001e01001007387 */ /* 0x000fe20000100c00 */
[--C-:B------:R-:W-:Y:S01]  /*39b0*/  IMAD.MOV.U32 R41, RZ, RZ, R45.reuse ;  /* 0x000000ffff297224 */ /* 0x100fe200078e002d */
[----:B--2---:R-:W-:Y:S01]  /*39c0*/  MOV R34, R44 ;  /* 0x0000002c00227202 */ /* 0x004fe20000000f00 */
[----:B------:R-:W-:Y:S01]  /*39d0*/  IMAD.MOV.U32 R32, RZ, RZ, R44 ;  /* 0x000000ffff207224 */ /* 0x000fe200078e002c */
[----:B------:R0:W-:Y:S01]  /*39e0*/  STL.128 [R1+0x170], R36 ;  /* 0x0001702401007387 */ /* 0x0001e20000100c00 */
[----:B------:R-:W-:-:S02]  /*39f0*/  IMAD.MOV.U32 R33, RZ, RZ, R45 ;  /* 0x000000ffff217224 */ /* 0x000fc400078e002d */
[----:B------:R-:W-:Y:S01]  /*3a00*/  IMAD.MOV.U32 R35, RZ, RZ, R45 ;  /* 0x000000ffff237224 */ /* 0x000fe200078e002d */
[----:B------:R1:W-:Y:S01]  /*3a10*/  STL.128 [R1+0x260], R40 ;  /* 0x0002602801007387 */ /* 0x0003e20000100c00 */
[--C-:B------:R-:W-:Y:S01]  /*3a20*/  IMAD.MOV.U32 R29, RZ, RZ, R17.reuse ;  /* 0x000000ffff1d7224 */ /* 0x100fe200078e0011 */
[----:B-----5:R-:W-:Y:S01]  /*3a30*/  MOV R58, R16 ;  /* 0x00000010003a7202 */ /* 0x020fe20000000f00 */
[----:B------:R-:W-:Y:S01]  /*3a40*/  IMAD.MOV.U32 R30, RZ, RZ, R16 ;  /* 0x000000ffff1e7224 */ /* 0x000fe200078e0010 */
[----:B------:R2:W-:Y:S01]  /*3a50*/  STL.128 [R1+0x250], R32 ;  /* 0x0002502001007387 */ /* 0x0005e20000100c00 */
[--C-:B------:R-:W-:Y:S02]  /*3a60*/  IMAD.MOV.U32 R31, RZ, RZ, R17.reuse ;  /* 0x000000ffff1f7224 */ /* 0x100fe400078e0011 */
[--C-:B------:R-:W-:Y:S01]  /*3a70*/  IMAD.MOV.U32 R51, RZ, RZ, R17.reuse ;  /* 0x000000ffff337224 */ /* 0x100fe200078e0011 */
[----:B------:R-:W-:Y:S01]  /*3a80*/  STL.128 [R1+0x190], R16 ;  /* 0x0001901001007387 */ /* 0x000fe20000100c00 */
[----:B------:R-:W-:-:S02]  /*3a90*/  IMAD.MOV.U32 R53, RZ, RZ, R17 ;  /* 0x000000ffff357224 */ /* 0x000fc400078e0011 */
[----:B------:R-:W-:Y:S01]  /*3aa0*/  IMAD.MOV.U32 R54, RZ, RZ, R16 ;  /* 0x000000ffff367224 */ /* 0x000fe200078e0010 */
[----:B------:R3:W-:Y:S01]  /*3ab0*/  STL.128 [R1+0x1a0], R28 ;  /* 0x0001a01c01007387 */ /* 0x0007e20000100c00 */
[--C-:B0-----:R-:W-:Y:S02]  /*3ac0*/  IMAD.MOV.U32 R36, RZ, RZ, R44.reuse ;  /* 0x000000ffff247224 */ /* 0x101fe400078e002c */
[--C-:B------:R-:W-:Y:S01]  /*3ad0*/  IMAD.MOV.U32 R37, RZ, RZ, R45.reuse ;  /* 0x000000ffff257224 */ /* 0x100fe200078e002d */
[-C--:B-1----:R-:W-:Y:S01]  /*3ae0*/  MOV R40, R16.reuse ;  /* 0x0000001000287202 */ /* 0x082fe20000000f00 */
[----:B------:R-:W-:Y:S01]  /*3af0*/  IMAD.MOV.U32 R38, RZ, RZ, R44 ;  /* 0x000000ffff267224 */ /* 0x000fe200078e002c */
[----:B------:R0:W-:Y:S01]  /*3b00*/  STL.128 [R1+0x210], R48 ;  /* 0x0002103001007387 */ /* 0x0001e20000100c00 */
[----:B------:R-:W-:Y:S01]  /*3b10*/  IMAD.MOV.U32 R39, RZ, RZ, R45 ;  /* 0x000000ffff277224 */ /* 0x000fe200078e002d */
[----:B--2---:R-:W-:Y:S01]  /*3b20*/  MOV R34, R16 ;  /* 0x0000001000227202 */ /* 0x004fe20000000f00 */
[----:B------:R-:W-:Y:S01]  /*3b30*/  IMAD.MOV.U32 R32, RZ, RZ, R16 ;  /* 0x000000ffff207224 */ /* 0x000fe200078e0010 */
[----:B------:R-:W-:Y:S01]  /*3b40*/  STL.128 [R1+0xd0], RZ ;  /* 0x0000d0ff01007387 */ /* 0x000fe20000100c00 */
[----:B------:R-:W-:-:S02]  /*3b50*/  IMAD.MOV.U32 R33, RZ, RZ, R17 ;  /* 0x000000ffff217224 */ /* 0x000fc400078e0011 */
[--C-:B------:R-:W-:Y:S01]  /*3b60*/  IMAD.MOV.U32 R35, RZ, RZ, R17.reuse ;  /* 0x000000ffff237224 */ /* 0x100fe200078e0011 */
[----:B------:R1:W-:Y:S01]  /*3b70*/  STL.128 [R1+0x2a0], R36 ;  /* 0x0002a02401007387 */ /* 0x0003e20000100c00 */
[--C-:B------:R-:W-:Y:S01]  /*3b80*/  IMAD.MOV.U32 R41, RZ, RZ, R17.reuse ;  /* 0x000000ffff297224 */ /* 0x100fe200078e0011 */
[-C--:B---3--:R-:W-:Y:S01]  /*3b90*/  MOV R30, R24.reuse ;  /* 0x00000018001e7202 */ /* 0x088fe20000000f00 */
[--C-:B------:R-:W-:Y:S01]  /*3ba0*/  IMAD.MOV.U32 R42, RZ, RZ, R16.reuse ;  /* 0x000000ffff2a7224 */ /* 0x100fe200078e0010 */
[----:B------:R-:W-:Y:S01]  /*3bb0*/  STL.128 [R1+0x1f0], R32 ;  /* 0x0001f02001007387 */ /* 0x000fe20000100c00 */
[--C-:B------:R-:W-:Y:S02]  /*3bc0*/  IMAD.MOV.U32 R43, RZ, RZ, R17.reuse ;  /* 0x000000ffff2b7224 */ /* 0x100fe400078e0011 */
[----:B------:R-:W-:Y:S01]  /*3bd0*/  IMAD.MOV.U32 R44, RZ, RZ, R16 ;  /* 0x000000ffff2c7224 */ /* 0x000fe200078e0010 */
[----:B0-----:R-:W-:Y:S01]  /*3be0*/  MOV R50, R24 ;  /* 0x0000001800327202 */ /* 0x001fe20000000f00 */
[--C-:B------:R-:W-:Y:S01]  /*3bf0*/  IMAD.MOV.U32 R45, RZ, RZ, R17.reuse ;  /* 0x000000ffff2d7224 */ /* 0x100fe200078e0011 */
[----:B------:R0:W-:Y:S01]  /*3c00*/  STL.128 [R1+0x200], R40 ;  /* 0x0002002801007387 */ /* 0x0001e20000100c00 */
[----:B------:R-:W-:-:S02]  /*3c10*/  IMAD.MOV.U32 R55, RZ, RZ, R17 ;  /* 0x000000ffff377224 */ /* 0x000fc400078e0011 */
[--C-:B------:R-:W-:Y:S01]  /*3c20*/  IMAD.MOV.U32 R56, RZ, RZ, R16.reuse ;  /* 0x000000ffff387224 */ /* 0x100fe200078e0010 */
[----:B------:R2:W-:Y:S01]  /*3c30*/  STL.128 [R1+0x1c0], R44 ;  /* 0x0001c02c01007387 */ /* 0x0005e20000100c00 */
[--C-:B------:R-:W-:Y:S02]  /*3c40*/  IMAD.MOV.U32 R57, RZ, RZ, R17.reuse ;  /* 0x000000ffff397224 */ /* 0x100fe400078e0011 */
[--C-:B-1----:R-:W-:Y:S01]  /*3c50*/  IMAD.MOV.U32 R36, RZ, RZ, R16.reuse ;  /* 0x000000ffff247224 */ /* 0x102fe200078e0010 */
[----:B------:R-:W-:Y:S01]  /*3c60*/  STL.128 [R1+0x1d0], R52 ;  /* 0x0001d03401007387 */ /* 0x000fe20000100c00 */
[--C-:B------:R-:W-:Y:S02]  /*3c70*/  IMAD.MOV.U32 R37, RZ, RZ, R17.reuse ;  /* 0x000000ffff257224 */ /* 0x100fe400078e0011 */
[----:B------:R-:W-:Y:S01]  /*3c80*/  IMAD.MOV.U32 R38, RZ, RZ, R16 ;  /* 0x000000ffff267224 */ /* 0x000fe200078e0010 */
[----:B------:R-:W-:Y:S01]  /*3c90*/  STL.128 [R1+0xe0], RZ ;  /* 0x0000e0ff01007387 */ /* 0x000fe20000100c00 */
[----:B------:R-:W-:-:S02]  /*3ca0*/  IMAD.MOV.U32 R39, RZ, RZ, R17 ;  /* 0x000000ffff277224 */ /* 0x000fc400078e0011 */
[----:B------:R-:W-:Y:S01]  /*3cb0*/  IMAD.MOV.U32 R59, RZ, RZ, R17 ;  /* 0x000000ffff3b7224 */ /* 0x000fe200078e0011 */
[-C--:B0-----:R-:W-:Y:S01]  /*3cc0*/  MOV R42, R24.reuse ;  /* 0x00000018002a7202 */ /* 0x081fe20000000f00 */
[--C-:B------:R-:W-:Y:S01]  /*3cd0*/  IMAD.MOV.U32 R26, RZ, RZ, R24.reuse ;  /* 0x000000ffff1a7224 */ /* 0x100fe200078e0018 */
[----:B------:R0:W-:Y:S01]  /*3ce0*/  STL.128 [R1+0x1b0], R36 ;  /* 0x0001b02401007387 */ /* 0x0001e20000100c00 */
[--C-:B------:R-:W-:Y:S01]  /*3cf0*/  IMAD.MOV.U32 R27, RZ, RZ, R25.reuse ;  /* 0x000000ffff1b7224 */ /* 0x100fe200078e0019 */
[----:B--2---:R-:W-:Y:S01]  /*3d00*/  MOV R44, R24 ;  /* 0x00000018002c7202 */ /* 0x004fe20000000f00 */
[--C-:B------:R-:W-:Y:S01]  /*3d10*/  IMAD.MOV.U32 R28, RZ, RZ, R24.reuse ;  /* 0x000000ffff1c7224 */ /* 0x100fe200078e0018 */
[----:B------:R1:W-:Y:S01]  /*3d20*/  STL.128 [R1+0x220], R56 ;  /* 0x0002203801007387 */ /* 0x0003e20000100c00 */
[--C-:B------:R-:W-:Y:S02]  /*3d30*/  IMAD.MOV.U32 R29, RZ, RZ, R25.reuse ;  /* 0x000000ffff1d7224 */ /* 0x100fe400078e0019 */
[----:B------:R-:W-:Y:S01]  /*3d40*/  IMAD.MOV.U32 R31, RZ, RZ, R25 ;  /* 0x000000ffff1f7224 */ /* 0x000fe200078e0019 */
[----:B------:R1:W-:Y:S01]  /*3d50*/  STL.128 [R1+0x320], R24 ;  /* 0x0003201801007387 */ /* 0x0003e20000100c00 */
[----:B------:R-:W-:-:S02]  /*3d60*/  IMAD.MOV.U32 R32, RZ, RZ, R24 ;  /* 0x000000ffff207224 */ /* 0x000fc400078e0018 */
[--C-:B------:R-:W-:Y:S01]  /*3d70*/  IMAD.MOV.U32 R33, RZ, RZ, R25.reuse ;  /* 0x000000ffff217224 */ /* 0x100fe200078e0019 */
[----:B------:R1:W-:Y:S01]  /*3d80*/  STL.128 [R1+0x2e0], R28 ;  /* 0x0002e01c01007387 */ /* 0x0003e20000100c00 */
[--C-:B------:R-:W-:Y:S02]  /*3d90*/  IMAD.MOV.U32 R34, RZ, RZ, R24.reuse ;  /* 0x000000ffff227224 */ /* 0x100fe400078e0018 */
[--C-:B------:R-:W-:Y:S01]  /*3da0*/  IMAD.MOV.U32 R35, RZ, RZ, R25.reuse ;  /* 0x000000ffff237224 */ /* 0x100fe200078e0019 */
[----:B0-----:R-:W-:Y:S01]  /*3db0*/  MOV R36, R24 ;  /* 0x0000001800247202 */ /* 0x001fe20000000f00 */
[--C-:B------:R-:W-:Y:S01]  /*3dc0*/  IMAD.MOV.U32 R37, RZ, RZ, R25.reuse ;  /* 0x000000ffff257224 */ /* 0x100fe200078e0019 */
[----:B------:R1:W-:Y:S01]  /*3dd0*/  STL.128 [R1+0x2d0], R24 ;  /* 0x0002d01801007387 */ /* 0x0003e20000100c00 */
[--C-:B------:R-:W-:Y:S02]  /*3de0*/  IMAD.MOV.U32 R38, RZ, RZ, R24.reuse ;  /* 0x000000ffff267224 */ /* 0x100fe400078e0018 */
[--C-:B------:R-:W-:Y:S01]  /*3df0*/  IMAD.MOV.U32 R39, RZ, RZ, R25.reuse ;  /* 0x000000ffff277224 */ /* 0x100fe200078e0019 */
[----:B------:R1:W-:Y:S01]  /*3e00*/  STL.128 [R1+0x330], R32 ;  /* 0x0003302001007387 */ /* 0x0003e20000100c00 */
[----:B------:R-:W-:Y:S01]  /*3e10*/  IMAD.MOV.U32 R40, RZ, RZ, R24 ;  /* 0x000000ffff287224 */ /* 0x000fe200078e0018 */
[----:B----4-:R-:W-:Y:S01]  /*3e20*/  DSETP.GEU.AND P0, PT, R12, 100, PT ;  /* 0x405900000c00742a */ /* 0x010fe20003f0e000 */
[--C-:B------:R-:W-:Y:S01]  /*3e30*/  IMAD.MOV.U32 R41, RZ, RZ, R25.reuse ;  /* 0x000000ffff297224 */ /* 0x100fe200078e0019 */
[----:B------:R1:W-:Y:S01]  /*3e40*/  STL.128 [R1+0x2f0], R36 ;  /* 0x0002f02401007387 */ /* 0x0003e20000100c00 */
[----:B------:R-:W-:-:S02]  /*3e50*/  IMAD.MOV.U32 R43, RZ, RZ, R25 ;  /* 0x000000ffff2b7224 */ /* 0x000fc400078e0019 */
[--C-:B------:R-:W-:Y:S01]  /*3e60*/  IMAD.MOV.U32 R16, RZ, RZ, R24.reuse ;  /* 0x000000ffff107224 */ /* 0x100fe200078e0018 */
[----:B------:R1:W-:Y:S01]  /*3e70*/  STL.128 [R1+0x360], R28 ;  /* 0x0003601c01007387 */ /* 0x0003e20000100c00 */
[--C-:B------:R-:W-:Y:S02]  /*3e80*/  IMAD.MOV.U32 R17, RZ, RZ, R25.reuse ;  /* 0x000000ffff117224 */ /* 0x100fe400078e0019 */
[--C-:B------:R-:W-:Y:S01]  /*3e90*/  IMAD.MOV.U32 R18, RZ, RZ, R24.reuse ;  /* 0x000000ffff127224 */ /* 0x100fe200078e0018 */
[----:B------:R1:W-:Y:S01]  /*3ea0*/  STL.128 [R1+0x340], R40 ;  /* 0x0003402801007387 */ /* 0x0003e20000100c00 */
[--C-:B------:R-:W-:Y:S02]  /*3eb0*/  IMAD.MOV.U32 R19, RZ, RZ, R25.reuse ;  /* 0x000000ffff137224 */ /* 0x100fe400078e0019 */
[----:B------:R-:W-:Y:S01]  /*3ec0*/  IMAD.MOV.U32 R45, RZ, RZ, R25 ;  /* 0x000000ffff2d7224 */ /* 0x000fe200078e0019 */
[----:B------:R1:W-:Y:S01]  /*3ed0*/  STL.64 [R1+0x600], R20 ;  /* 0x0006001401007387 */ /* 0x0003e20000100a00 */
[----:B------:R-:W-:-:S02]  /*3ee0*/  IMAD.MOV.U32 R46, RZ, RZ, R24 ;  /* 0x000000ffff2e7224 */ /* 0x000fc400078e0018 */
[--C-:B------:R-:W-:Y:S01]  /*3ef0*/  IMAD.MOV.U32 R47, RZ, RZ, R25.reuse ;  /* 0x000000ffff2f7224 */ /* 0x100fe200078e0019 */
[----:B------:R1:W-:Y:S01]  /*3f00*/  STL.128 [R1+0x300], R16 ;  /* 0x0003001001007387 */ /* 0x0003e20000100c00 */
[----:B------:R-:W-:Y:S02]  /*3f10*/  IMAD.MOV.U32 R48, RZ, RZ, R24 ;  /* 0x000000ffff307224 */ /* 0x000fe400078e0018 */
[--C-:B------:R-:W-:Y:S01]  /*3f20*/  IMAD.MOV.U32 R49, RZ, RZ, R25.reuse ;  /* 0x000000ffff317224 */ /* 0x100fe200078e0019 */
[----:B------:R1:W-:Y:S01]  /*3f30*/  STL.128 [R1+0x350], R44 ;  /* 0x0003502c01007387 */ /* 0x0003e20000100c00 */
[----:B------:R-:W-:-:S03]  /*3f40*/  IMAD.MOV.U32 R51, RZ, RZ, R25 ;  /* 0x000000ffff337224 */ /* 0x000fc600078e0019 */
[----:B------:R1:W-:Y:S04]  /*3f50*/  STL.64 [R1+0x608], R6 ;  /* 0x0006080601007387 */ /* 0x0003e80000100a00 */
[----:B------:R1:W-:Y:S04]  /*3f60*/  STL.128 [R1+0x310], R48 ;  /* 0x0003103001007387 */ /* 0x0003e80000100c00 */
[----:B------:R1:W-:Y:S01]  /*3f70*/  STL.64 [R1+0x610], R8 ;  /* 0x0006100801007387 */ /* 0x0003e20000100a00 */
[----:B------:R-:W-:Y:S05]  /*3f80*/  @P0 BRA `(.L_x_19) ;  /* 0x000000b000640947 */ /* 0x000fea0003800000 */
[----:B------:R-:W0:Y:S01]  /*3f90*/  LDCU.64 UR8, c[0x0][0x3c8] ;  /* 0x00007900ff0877ac */ /* 0x000e220008000a00 */
[----:B-1----:R-:W-:Y:S01]  /*3fa0*/  IMAD.MOV.U32 R42, RZ, RZ, 0x3a2c32e4 ;  /* 0x3a2c32e4ff2a7424 */ /* 0x002fe200078e00ff */
[----:B------:R-:W1:Y:S01]  /*3fb0*/  LDC R37, c[0x0][0x3f8] ;  /* 0x0000fe00ff257b82 */ /* 0x000e620000000800 */
[----:B------:R-:W-:Y:S01]  /*3fc0*/  IMAD.MOV.U32 R103, RZ, RZ, R8 ;  /* 0x000000ffff677224 */ /* 0x000fe200078e0008 */
[----:B------:R-:W2:Y:S01]  /*3fd0*/  LDCU.128 UR4, c[0x0][0x3d0] ;  /* 0x00007a00ff0477ac */ /* 0x000ea20008000c00 */
[----:B------:R-:W-:Y:S01]  /*3fe0*/  MOV R8, 0x4 ;  /* 0x0000000400087802 */ /* 0x000fe20000000f00 */
[----:B------:R-:W3:Y:S01]  /*3ff0*/  LDCU.64 UR12, c[0x0][0x398] ;  /* 0x00007300ff0c77ac */ /* 0x000ee20008000a00 */
[----:B0-----:R-:W0:Y:S01]  /*4000*/  F2F.F32.F64 R5, UR8 ;  /* 0x0000000800057d10 */ /* 0x001e220008301000 */
[----:B------:R-:W4:Y:S07]  /*4010*/  LDCU.128 UR8, c[0x0][0x3a0] ;  /* 0x00007400ff0877ac */ /* 0x000f2e0008000c00 */
[----:B--2---:R-:W2:Y:S01]  /*4020*/  F2F.F32.F64 R4, UR6 ;  /* 0x0000000600047d10 */ /* 0x004ea20008301000 */
[----:B------:R-:W5:Y:S01]  /*4030*/  LDCU.64 UR6, c[0x0][0x3b0] ;  /* 0x00007600ff0677ac */ /* 0x000f620008000a00 */
[----:B0-----:R-:W-:-:S06]  /*4040*/  FMUL R10, |R5|, 16777216 ;  /* 0x4b800000050a7820 */ /* 0x001fcc0000400200 */
[----:B---3--:R-:W0:Y:S01]  /*4050*/  F2F.F32.F64 R26, UR12 ;  /* 0x0000000c001a7d10 */ /* 0x008e220008301000 */
[C---:B------:R-:W-:Y:S01]  /*4060*/  FSETP.GEU.AND P0, PT, |R5|.reuse, 1.175494350822287508e-38, PT ;  /* 0x008000000500780b */ /* 0x040fe20003f0e200 */
[----:B------:R-:W-:-:S03]  /*4070*/  FADD R93, R5, R5 ;  /* 0x00000005055d7221 */ /* 0x000fc60000000000 */
[----:B------:R-:W-:Y:S01]  /*4080*/  FSEL R10, R10, |R5|, !P0 ;  /* 0x400000050a0a7208 */ /* 0x000fe20004000000 */
[C---:B--2---:R-:W-:Y:S02]  /*4090*/  FMUL R11, |R4|.reuse, 16777216 ;  /* 0x4b800000040b7820 */ /* 0x044fe40000400200 */
[----:B----4-:R-:W2:Y:S01]  /*40a0*/  F2F.F32.F64 R24, UR10 ;  /* 0x0000000a00187d10 */ /* 0x010ea20008301000 */
[----:B------:R-:W-:Y:S01]  /*40b0*/  FSETP.GEU.AND P1, PT, |R4|, 1.175494350822287508e-38, PT ;  /* 0x008000000400780b */ /* 0x000fe20003f2e200 */
[----:B------:R-:W-:Y:S02]  /*40c0*/  VIADD R3, R10, 0xc0cafb0d ;  /* 0xc0cafb0d0a037836 */ /* 0x000fe40000000000 */
[----:B------:R-:W-:Y:S01]  /*40d0*/  FADD R90, R4, R4 ;  /* 0x00000004045a7221 */ /* 0x000fe20000000000 */
[----:B------:R-:W-:Y:S01]  /*40e0*/  FSEL R12, R11, |R4|, !P1 ;  /* 0x400000040b0c7208 */ /* 0x000fe20004800000 */
[C---:B0-----:R-:W-:Y:S01]  /*40f0*/  FMUL R13, |R26|.reuse, 16777216 ;  /* 0x4b8000001a0d7820 */ /* 0x041fe20000400200 */
[----:B------:R-:W-:Y:S01]  /*4100*/  LOP3.LUT R11, R3, 0xff800000, RZ, 0xc0, !PT ;  /* 0xff800000030b7812 */ /* 0x000fe200078ec0ff */
[----:B------:R-:W0:Y:S01]  /*4110*/  F2F.F32.F64 R96, UR4 ;  /* 0x0000000400607d10 */ /* 0x000e220008301000 */
[----:B------:R-:W-:Y:S01]  /*4120*/  FSETP.GEU.AND P2, PT, |R26|, 1.175494350822287508e-38, PT ;  /* 0x008000001a00780b */ /* 0x000fe20003f4e200 */
[----:B------:R-:W-:Y:S01]  /*4130*/  VIADD R3, R12, 0xc0cafb0d ;  /* 0xc0cafb0d0c037836 */ /* 0x000fe20000000000 */
[----:B------:R-:W3:Y:S01]  /*4140*/  LDCU.64 UR4, c[0x0][0x3e0] ;  /* 0x00007c00ff0477ac */ /* 0x000ee20008000a00 */
[----:B------:R-:W-:Y:S01]  /*4150*/  IMAD.IADD R10, R10, 0x1, -R11 ;  /* 0x000000010a0a7824 */ /* 0x000fe200078e0a0b */
[----:B------:R-:W-:Y:S01]  /*4160*/  FSEL R18, R13, |R26|, !P2 ;  /* 0x4000001a0d127208 */ /* 0x000fe20005000000 */
[C---:B--2---:R-:W-:Y:S01]  /*4170*/  FMUL R19, |R24|.reuse, 16777216 ;  /* 0x4b80000018137820 */ /* 0x044fe20000400200 */
[----:B------:R-:W-:Y:S01]  /*4180*/  FSETP.GEU.AND P3, PT, |R24|, 1.175494350822287508e-38, PT ;  /* 0x008000001800780b */ /* 0x000fe20003f6e200 */
[C---:B------:R-:W-:Y:S01]  /*4190*/  FADD R13, R10.reuse, 1 ;  /* 0x3f8000000a0d7421 */ /* 0x040fe20000000000 */
[----:B------:R-:W-:Y:S01]  /*41a0*/  LOP3.LUT R17, R3, 0xff800000, RZ, 0xc0, !PT ;  /* 0xff80000003117812 */ /* 0x000fe200078ec0ff */
[----:B------:R-:W-:Y:S01]  /*41b0*/  FADD R10, R10, -1 ;  /* 0xbf8000000a0a7421 */ /* 0x000fe20000000000 */
[----:B------:R-:W-:Y:S01]  /*41c0*/  FSEL R28, R19, |R24|, !P3 ;  /* 0x40000018131c7208 */ /* 0x000fe20005800000 */
[----:B------:R-:W-:Y:S01]  /*41d0*/  VIADD R19, R18, 0xc0cafb0d ;  /* 0xc0cafb0d12137836 */ /* 0x000fe20000000000 */
[----:B------:R-:W-:Y:S01]  /*41e0*/  IADD3 R16, PT, PT, R12, -R17, RZ ;  /* 0x800000110c107210 */ /* 0x000fe20007ffe0ff */
[----:B------:R-:W2:Y:S01]  /*41f0*/  MUFU.RCP R13, R13 ;  /* 0x0000000d000d7308 */ /* 0x000ea20000001000 */
[----:B------:R-:W-:Y:S01]  /*4200*/  FSEL R3, RZ, -24, P0 ;  /* 0xc1c00000ff037808 */ /* 0x000fe20000000000 */
[----:B------:R-:W-:Y:S01]  /*4210*/  VIADD R22, R28, 0xc0cafb0d ;  /* 0xc0cafb0d1c167836 */ /* 0x000fe20000000000 */
[----:B------:R-:W-:Y:S01]  /*4220*/  LOP3.LUT R23, R19, 0xff800000, RZ, 0xc0, !PT ;  /* 0xff80000013177812 */ /* 0x000fe200078ec0ff */
[----:B------:R-:W-:Y:S01]  /*4230*/  FADD R19, R16, 1 ;  /* 0x3f80000010137421 */ /* 0x000fe20000000000 */
[----:B------:R-:W-:Y:S01]  /*4240*/  I2FP.F32.S32 R12, R11 ;  /* 0x0000000b000c7245 */ /* 0x000fe20000201400 */
[----:B------:R-:W-:Y:S01]  /*4250*/  FADD R87, R26, R26 ;  /* 0x0000001a1a577221 */ /* 0x000fe20000000000 */
[----:B------:R-:W-:Y:S01]  /*4260*/  LOP3.LUT R31, R22, 0xff800000, RZ, 0xc0, !PT ;  /* 0xff800000161f7812 */ /* 0x000fe200078ec0ff */
[----:B------:R-:W-:Y:S01]  /*4270*/  IMAD.IADD R25, R18, 0x1, -R23 ;  /* 0x0000000112197824 */ /* 0x000fe200078e0a17 */
[----:B------:R-:W-:Y:S01]  /*4280*/  I2FP.F32.S32 R18, R17 ;  /* 0x0000001100127245 */ /* 0x000fe20000201400 */
[----:B------:R-:W4:Y:S01]  /*4290*/  MUFU.RCP R19, R19 ;  /* 0x0000001300137308 */ /* 0x000f220000001000 */
[----:B------:R-:W-:Y:S01]  /*42a0*/  FFMA R3, R12, 1.1920928955078125e-07, R3 ;  /* 0x340000000c037823 */ /* 0x000fe20000000003 */
[----:B------:R-:W-:Y:S01]  /*42b0*/  FADD R27, R25, 1 ;  /* 0x3f800000191b7421 */ /* 0x000fe20000000000 */
[----:B------:R-:W-:-:S02]  /*42c0*/  IMAD.IADD R28, R28, 0x1, -R31 ;  /* 0x000000011c1c7824 */ /* 0x000fc400078e0a1f */
[----:B------:R-:W-:Y:S01]  /*42d0*/  FADD R17, R16, -1 ;  /* 0xbf80000010117421 */ /* 0x000fe20000000000 */
[----:B------:R-:W-:Y:S01]  /*42e0*/  FADD R12, R10, R10 ;  /* 0x0000000a0a0c7221 */ /* 0x000fe20000000000 */
[----:B------:R-:W-:Y:S01]  /*42f0*/  FSEL R22, RZ, -24, P2 ;  /* 0xc1c00000ff167808 */ /* 0x000fe20001000000 */
[C---:B------:R-:W-:Y:S01]  /*4300*/  FADD R32, R28.reuse, 1 ;  /* 0x3f8000001c207421 */ /* 0x040fe20000000000 */
[----:B------:R5:W1:Y:S01]  /*4310*/  MUFU.RCP R29, R27 ;  /* 0x0000001b001d7308 */ /* 0x000a620000001000 */
[----:B------:R-:W-:Y:S01]  /*4320*/  I2FP.F32.S32 R23, R23 ;  /* 0x0000001700177245 */ /* 0x000fe20000201400 */
[----:B------:R-:W-:Y:S01]  /*4330*/  FADD R16, R17, R17 ;  /* 0x0000001111107221 */ /* 0x000fe20000000000 */
[----:B------:R-:W-:Y:S01]  /*4340*/  FSEL R11, RZ, -24, P1 ;  /* 0xc1c00000ff0b7808 */ /* 0x000fe20000800000 */
[----:B--2---:R-:W-:Y:S01]  /*4350*/  FMUL R12, R13, R12 ;  /* 0x0000000c0d0c7220 */ /* 0x004fe20000400000 */
[----:B------:R-:W-:Y:S01]  /*4360*/  FADD R25, R25, -1 ;  /* 0xbf80000019197421 */ /* 0x000fe20000000000 */
[----:B------:R-:W-:Y:S01]  /*4370*/  FSEL R30, RZ, -24, P3 ;  /* 0xc1c00000ff1e7808 */ /* 0x000fe20001800000 */
[----:B------:R-:W-:Y:S01]  /*4380*/  FADD R33, R28, -1 ;  /* 0xbf8000001c217421 */ /* 0x000fe20000000000 */
[----:B------:R-:W2:Y:S01]  /*4390*/  MUFU.RCP R34, R32 ;  /* 0x0000002000227308 */ /* 0x000ea20000001000 */
[----:B-----5:R-:W-:Y:S01]  /*43a0*/  FFMA R27, R23, 1.1920928955078125e-07, R22 ;  /* 0x34000000171b7823 */ /* 0x020fe20000000016 */
[----:B------:R-:W-:Y:S01]  /*43b0*/  I2FP.F32.S32 R31, R31 ;  /* 0x0000001f001f7245 */ /* 0x000fe20000201400 */
[----:B------:R-:W-:Y:S01]  /*43c0*/  FFMA R18, R18, 1.1920928955078125e-07, R11 ;  /* 0x3400000012127823 */ /* 0x000fe2000000000b */
[----:B----4-:R-:W-:Y:S01]  /*43d0*/  FMUL R23, R19, R16 ;  /* 0x0000001013177220 */ /* 0x010fe20000400000 */
[----:B------:R-:W-:Y:S01]  /*43e0*/  FADD R11, R10, -R12 ;  /* 0x8000000c0a0b7221 */ /* 0x000fe20000000000 */
[----:B------:R-:W-:Y:S01]  /*43f0*/  FADD R28, R25, R25 ;  /* 0x00000019191c7221 */ /* 0x000fe20000000000 */
[----:B------:R-:W-:Y:S01]  /*4400*/  FFMA R31, R31, 1.1920928955078125e-07, R30 ;  /* 0x340000001f1f7823 */ /* 0x000fe2000000001e */
[----:B------:R-:W-:Y:S01]  /*4410*/  FADD R16, R17, -R23 ;  /* 0x8000001711107221 */ /* 0x000fe20000000000 */
[----:B------:R-:W-:Y:S01]  /*4420*/  FADD R11, R11, R11 ;  /* 0x0000000b0b0b7221 */ /* 0x000fe20000000000 */
[----:B-1----:R-:W-:Y:S01]  /*4430*/  FMUL R30, R29, R28 ;  /* 0x0000001c1d1e7220 */ /* 0x002fe20000400000 */
[----:B------:R-:W-:Y:S01]  /*4440*/  FADD R35, R33, R33 ;  /* 0x0000002121237221 */ /* 0x000fe20000000000 */
[----:B------:R-:W-:Y:S01]  /*4450*/  FADD R22, R16, R16 ;  /* 0x0000001010167221 */ /* 0x000fe20000000000 */
[-C--:B------:R-:W-:Y:S01]  /*4460*/  FFMA R16, R10, -R12.reuse, R11 ;  /* 0x8000000c0a107223 */ /* 0x080fe2000000000b */
[----:B------:R-:W-:Y:S01]  /*4470*/  FADD R11, R25, -R30 ;  /* 0x8000001e190b7221 */ /* 0x000fe20000000000 */
[----:B------:R-:W-:Y:S01]  /*4480*/  FMUL R10, R12, R12 ;  /* 0x0000000c0c0a7220 */ /* 0x000fe20000400000 */
[----:B------:R-:W-:Y:S01]  /*4490*/  FFMA R22, R17, -R23, R22 ;  /* 0x8000001711167223 */ /* 0x000fe20000000016 */
[----:B--2---:R-:W-:Y:S01]  /*44a0*/  FMUL R36, R34, R35 ;  /* 0x0000002322247220 */ /* 0x004fe20000400000 */
[----:B------:R-:W-:Y:S01]  /*44b0*/  FADD R32, R11, R11 ;  /* 0x0000000b0b207221 */ /* 0x000fe20000000000 */
[C---:B------:R-:W-:Y:S01]  /*44c0*/  FFMA R11, R10.reuse, R42, 0.0032181653659790754318 ;  /* 0x3b52e7db0a0b7423 */ /* 0x040fe2000000002a */
[----:B------:R-:W-:Y:S01]  /*44d0*/  FMUL R17, R23, R23 ;  /* 0x0000001717117220 */ /* 0x000fe20000400000 */
[----:B------:R-:W-:Y:S01]  /*44e0*/  FADD R28, R33, -R36 ;  /* 0x80000024211c7221 */ /* 0x000fe20000000000 */
[----:B------:R-:W-:Y:S01]  /*44f0*/  FMUL R22, R19, R22 ;  /* 0x0000001613167220 */ /* 0x000fe20000400000 */
[----:B------:R-:W-:Y:S01]  /*4500*/  FFMA R11, R10, R11, 0.018033718690276145935 ;  /* 0x3c93bb730a0b7423 */ /* 0x000fe2000000000b */
[----:B------:R-:W-:Y:S01]  /*4510*/  FMUL R19, R30, R30 ;  /* 0x0000001e1e137220 */ /* 0x000fe20000400000 */
[----:B------:R-:W-:Y:S01]  /*4520*/  FADD R38, R28, R28 ;  /* 0x0000001c1c267221 */ /* 0x000fe20000000000 */
[----:B------:R-:W-:Y:S01]  /*4530*/  FFMA R28, R17, R42, 0.0032181653659790754318 ;  /* 0x3b52e7db111c7423 */ /* 0x000fe2000000002a */
[C---:B------:R-:W-:Y:S01]  /*4540*/  FFMA R11, R10.reuse, R11, 0.12022458761930465698 ;  /* 0x3df6384f0a0b7423 */ /* 0x040fe2000000000b */
[----:B------:R-:W-:Y:S01]  /*4550*/  FFMA R32, R25, -R30, R32 ;  /* 0x8000001e19207223 */ /* 0x000fe20000000020 */
[----:B------:R-:W-:Y:S01]  /*4560*/  FFMA R33, R33, -R36, R38 ;  /* 0x8000002421217223 */ /* 0x000fe20000000026 */
[C---:B------:R-:W-:Y:S01]  /*4570*/  FFMA R28, R17.reuse, R28, 0.018033718690276145935 ;  /* 0x3c93bb73111c7423 */ /* 0x040fe2000000001c */
[----:B------:R-:W-:Y:S01]  /*4580*/  FMUL R11, R10, R11 ;  /* 0x0000000b0a0b7220 */ /* 0x000fe20000400000 */
[----:B------:R-:W-:Y:S01]  /*4590*/  FFMA R10, R12, 1.4426950216293334961, R3 ;  /* 0x3fb8aa3b0c0a7823 */ /* 0x000fe20000000003 */
[----:B------:R-:W-:Y:S01]  /*45a0*/  FMUL R33, R34, R33 ;  /* 0x0000002122217220 */ /* 0x000fe20000400000 */
[----:B------:R-:W-:Y:S01]  /*45b0*/  FFMA R28, R17, R28, 0.12022458761930465698 ;  /* 0x3df6384f111c7423 */ /* 0x000fe2000000001c */
[----:B------:R-:W-:Y:S01]  /*45c0*/  FFMA R34, R19, R42, 0.0032181653659790754318 ;  /* 0x3b52e7db13227423 */ /* 0x000fe2000000002a */
[----:B------:R-:W-:Y:S01]  /*45d0*/  FADD R3, R3, -R10 ;  /* 0x8000000a03037221 */ /* 0x000fe20000000000 */
[----:B------:R-:W-:Y:S01]  /*45e0*/  FMUL R25, R36, R36 ;  /* 0x0000002424197220 */ /* 0x000fe20000400000 */
[----:B------:R-:W-:Y:S01]  /*45f0*/  FMUL R16, R13, R16 ;  /* 0x000000100d107220 */ /* 0x000fe20000400000 */
[----:B------:R-:W-:Y:S01]  /*4600*/  FMUL R28, R17, R28 ;  /* 0x0000001c111c7220 */ /* 0x000fe20000400000 */
[----:B------:R-:W-:Y:S01]  /*4610*/  FFMA R3, R12, 1.4426950216293334961, R3 ;  /* 0x3fb8aa3b0c037823 */ /* 0x000fe20000000003 */
[----:B------:R-:W-:Y:S01]  /*4620*/  FFMA R34, R19, R34, 0.018033718690276145935 ;  /* 0x3c93bb7313227423 */ /* 0x000fe20000000022 */
[----:B------:R-:W-:Y:S01]  /*4630*/  FFMA R17, R23, 1.4426950216293334961, R18 ;  /* 0x3fb8aa3b17117823 */ /* 0x000fe20000000012 */
[----:B------:R-:W-:Y:S01]  /*4640*/  FFMA R38, R25, R42, 0.0032181653659790754318 ;  /* 0x3b52e7db19267423 */ /* 0x000fe2000000002a */
[----:B------:R-:W-:Y:S01]  /*4650*/  FFMA R3, R16, 1.4426950216293334961, R3 ;  /* 0x3fb8aa3b10037823 */ /* 0x000fe20000000003 */
[----:B------:R-:W-:Y:S01]  /*4660*/  FFMA R34, R19, R34, 0.12022458761930465698 ;  /* 0x3df6384f13227423 */ /* 0x000fe20000000022 */
[----:B------:R-:W-:Y:S01]  /*4670*/  FADD R18, R18, -R17 ;  /* 0x8000001112127221 */ /* 0x000fe20000000000 */
[----:B------:R-:W-:Y:S01]  /*4680*/  FFMA R38, R25, R38, 0.018033718690276145935 ;  /* 0x3c93bb7319267423 */ /* 0x000fe20000000026 */
[----:B------:R-:W-:Y:S01]  /*4690*/  FMUL R32, R29, R32 ;  /* 0x000000201d207220 */ /* 0x000fe20000400000 */
[----:B------:R-:W-:Y:S01]  /*46a0*/  FFMA R3, R12, 1.9251366722983220825e-08, R3 ;  /* 0x32a55e340c037823 */ /* 0x000fe20000000003 */
[----:B------:R-:W-:Y:S01]  /*46b0*/  FMUL R13, R11, 3 ;  /* 0x404000000b0d7820 */ /* 0x000fe20000400000 */
[----:B------:R-:W-:Y:S01]  /*46c0*/  FMUL R29, R19, R34 ;  /* 0x00000022131d7220 */ /* 0x000fe20000400000 */
[----:B------:R-:W-:Y:S01]  /*46d0*/  FFMA R19, R23, 1.4426950216293334961, R18 ;  /* 0x3fb8aa3b17137823 */ /* 0x000fe20000000012 */
[C---:B------:R-:W-:Y:S01]  /*46e0*/  FFMA R38, R25.reuse, R38, 0.12022458761930465698 ;  /* 0x3df6384f19267423 */ /* 0x040fe20000000026 */
[----:B------:R-:W-:Y:S01]  /*46f0*/  FFMA R3, R16, R13, R3 ;  /* 0x0000000d10037223 */ /* 0x000fe20000000003 */
[----:B------:R-:W-:Y:S01]  /*4700*/  FFMA R34, R30, 1.4426950216293334961, R27 ;  /* 0x3fb8aa3b1e227823 */ /* 0x000fe2000000001b */
[----:B------:R-:W-:Y:S01]  /*4710*/  FFMA R16, R22, 1.4426950216293334961, R19 ;  /* 0x3fb8aa3b16107823 */ /* 0x000fe20000000013 */
[----:B------:R-:W-:Y:S01]  /*4720*/  FMUL R35, R25, R38 ;  /* 0x0000002619237220 */ /* 0x000fe20000400000 */
[----:B------:R-:W-:Y:S01]  /*4730*/  FFMA R38, R36, 1.4426950216293334961, R31 ;  /* 0x3fb8aa3b24267823 */ /* 0x000fe2000000001f */
[----:B------:R-:W-:Y:S01]  /*4740*/  I2FP.F32.S32 R19, R37 ;  /* 0x0000002500137245 */ /* 0x000fe20000201400 */
[----:B------:R-:W-:Y:S01]  /*4750*/  FFMA R13, R23, 1.9251366722983220825e-08, R16 ;  /* 0x32a55e34170d7823 */ /* 0x000fe20000000010 */
[----:B------:R-:W-:Y:S01]  /*4760*/  FMUL R16, R28, 3 ;  /* 0x404000001c107820 */ /* 0x000fe20000400000 */
[----:B------:R-:W-:Y:S01]  /*4770*/  FADD R31, R31, -R38 ;  /* 0x800000261f1f7221 */ /* 0x000fe20000000000 */
[----:B------:R-:W-:Y:S01]  /*4780*/  FADD R27, R27, -R34 ;  /* 0x800000221b1b7221 */ /* 0x000fe20000000000 */
[C---:B------:R-:W-:Y:S01]  /*4790*/  FMUL R18, |R19|.reuse, 16777216 ;  /* 0x4b80000013127820 */ /* 0x040fe20000400200 */
[----:B------:R-:W-:Y:S01]  /*47a0*/  FFMA R16, R22, R16, R13 ;  /* 0x0000001016107223 */ /* 0x000fe2000000000d */
[----:B------:R-:W-:Y:S01]  /*47b0*/  FFMA R22, R36, 1.4426950216293334961, R31 ;  /* 0x3fb8aa3b24167823 */ /* 0x000fe2000000001f */
[----:B------:R-:W-:Y:S01]  /*47c0*/  FSETP.GEU.AND P0, PT, |R19|, 1.175494350822287508e-38, PT ;  /* 0x008000001300780b */ /* 0x000fe20003f0e200 */
[----:B------:R-:W-:Y:S01]  /*47d0*/  FFMA R27, R30, 1.4426950216293334961, R27 ;  /* 0x3fb8aa3b1e1b7823 */ /* 0x000fe2000000001b */
[----:B------:R-:W-:Y:S01]  /*47e0*/  FFMA R3, R12, R11, R3 ;  /* 0x0000000b0c037223 */ /* 0x000fe20000000003 */
[----:B------:R-:W-:Y:S01]  /*47f0*/  FFMA R25, R33, 1.4426950216293334961, R22 ;  /* 0x3fb8aa3b21197823 */ /* 0x000fe20000000016 */
[----:B------:R-:W-:Y:S01]  /*4800*/  FSEL R18, R18, |R19|, !P0 ;  /* 0x4000001312127208 */ /* 0x000fe20004000000 */
[----:B------:R-:W-:Y:S01]  /*4810*/  FFMA R27, R32, 1.4426950216293334961, R27 ;  /* 0x3fb8aa3b201b7823 */ /* 0x000fe2000000001b */
[----:B------:R-:W-:Y:S01]  /*4820*/  FMUL R13, R29, 3 ;  /* 0x404000001d0d7820 */ /* 0x000fe20000400000 */
[----:B------:R-:W-:Y:S01]  /*4830*/  FFMA R22, R36, 1.9251366722983220825e-08, R25 ;  /* 0x32a55e3424167823 */ /* 0x000fe20000000019 */
[----:B------:R-:W-:Y:S01]  /*4840*/  FMUL R25, R35, 3 ;  /* 0x4040000023197820 */ /* 0x000fe20000400000 */
[----:B------:R-:W-:Y:S01]  /*4850*/  FFMA R27, R30, 1.9251366722983220825e-08, R27 ;  /* 0x32a55e341e1b7823 */ /* 0x000fe2000000001b */
[----:B------:R-:W-:-:S02]  /*4860*/  VIADD R12, R18, 0xc0cafb0d ;  /* 0xc0cafb0d120c7836 */ /* 0x000fc40000000000 */
[----:B------:R-:W-:Y:S01]  /*4870*/  FADD R11, R10, R3 ;  /* 0x000000030a0b7221 */ /* 0x000fe20000000000 */
[----:B------:R-:W-:Y:S01]  /*4880*/  FFMA R33, R33, R25, R22 ;  /* 0x0000001921217223 */ /* 0x000fe20000000016 */
[----:B------:R-:W-:Y:S01]  /*4890*/  FFMA R13, R32, R13, R27 ;  /* 0x0000000d200d7223 */ /* 0x000fe2000000001b */
[----:B------:R-:W-:Y:S01]  /*48a0*/  FFMA R16, R23, R28, R16 ;  /* 0x0000001c17107223 */ /* 0x000fe20000000010 */
[----:B------:R-:W-:Y:S01]  /*48b0*/  LOP3.LUT R25, R12, 0xff800000, RZ, 0xc0, !PT ;  /* 0xff8000000c197812 */ /* 0x000fe200078ec0ff */
[----:B---3--:R-:W1:Y:S01]  /*48c0*/  F2F.F32.F64 R99, UR4 ;  /* 0x0000000400637d10 */ /* 0x008e620008301000 */
[----:B------:R-:W-:Y:S01]  /*48d0*/  FFMA R29, R30, R29, R13 ;  /* 0x0000001d1e1d7223 */ /* 0x000fe2000000000d */
[----:B0-----:R-:W-:Y:S01]  /*48e0*/  FMUL R13, R96, R11 ;  /* 0x0000000b600d7220 */ /* 0x001fe20000400000 */
[----:B------:R-:W-:Y:S01]  /*48f0*/  IADD3 R23, PT, PT, R18, -R25, RZ ;  /* 0x8000001912177210 */ /* 0x000fe20007ffe0ff */
[----:B------:R-:W-:Y:S01]  /*4900*/  FADD R10, -R10, R11 ;  /* 0x0000000b0a0a7221 */ /* 0x000fe20000000100 */
[----:B------:R-:W-:Y:S01]  /*4910*/  FADD R18, R17, R16 ;  /* 0x0000001011127221 */ /* 0x000fe20000000000 */
[----:B------:R-:W-:Y:S01]  /*4920*/  FFMA R11, R96, R11, -R13 ;  /* 0x0000000b600b7223 */ /* 0x000fe2000000080d */
[----:B------:R-:W-:Y:S01]  /*4930*/  IMAD.MOV.U32 R31, RZ, RZ, 0x391fcb8e ;  /* 0x391fcb8eff1f7424 */ /* 0x000fe200078e00ff */
[----:B------:R-:W0:Y:S01]  /*4940*/  FRND R12, R13 ;  /* 0x0000000d000c7307 */ /* 0x000e220000201000 */
[----:B------:R-:W-:Y:S01]  /*4950*/  FADD R27, R23, 1 ;  /* 0x3f800000171b7421 */ /* 0x000fe20000000000 */
[----:B------:R-:W-:Y:S01]  /*4960*/  FADD R3, R3, -R10 ;  /* 0x8000000a03037221 */ /* 0x000fe20000000000 */
[----:B------:R-:W-:Y:S01]  /*4970*/  FADD R17, -R17, R18 ;  /* 0x0000001211117221 */ /* 0x000fe20000000100 */
[----:B------:R-:W-:Y:S01]  /*4980*/  FADD R23, R23, -1 ;  /* 0xbf80000017177421 */ /* 0x000fe20000000000 */
[----:B------:R-:W-:Y:S01]  /*4990*/  FADD R28, R34, R29 ;  /* 0x0000001d221c7221 */ /* 0x000fe20000000000 */
[----:B------:R-:W-:Y:S01]  /*49a0*/  FFMA R3, R96, R3, R11 ;  /* 0x0000000360037223 */ /* 0x000fe2000000000b */
[CC--:B-1----:R-:W-:Y:S01]  /*49b0*/  FMUL R22, R99.reuse, R18.reuse ;  /* 0x0000001263167220 */ /* 0x0c2fe20000400000 */
[----:B------:R-:W1:Y:S01]  /*49c0*/  MUFU.RCP R27, R27 ;  /* 0x0000001b001b7308 */ /* 0x000e620000001000 */
[----:B------:R-:W-:Y:S01]  /*49d0*/  FADD R16, R16, -R17 ;  /* 0x8000001110107221 */ /* 0x000fe20000000000 */
[----:B------:R-:W-:Y:S01]  /*49e0*/  FFMA R33, R36, R35, R33 ;  /* 0x0000002324217223 */ /* 0x000fe20000000021 */
[----:B------:R-:W-:Y:S01]  /*49f0*/  FFMA R18, R99, R18, -R22 ;  /* 0x0000001263127223 */ /* 0x000fe20000000816 */
[----:B------:R-:W-:Y:S01]  /*4a00*/  FADD R34, -R34, R28 ;  /* 0x0000001c22227221 */ /* 0x000fe20000000100 */
[----:B------:R-:W-:Y:S01]  /*4a10*/  I2FP.F32.S32 R25, R25 ;  /* 0x0000001900197245 */ /* 0x000fe20000201400 */
[C---:B------:R-:W-:Y:S01]  /*4a20*/  FADD R30, R38.reuse, R33 ;  /* 0x00000021261e7221 */ /* 0x040fe20000000000 */
[----:B0-----:R-:W-:Y:S01]  /*4a30*/  FADD R10, R13, -R12 ;  /* 0x8000000c0d0a7221 */ /* 0x001fe20000000000 */
[----:B------:R-:W-:Y:S01]  /*4a40*/  FFMA R16, R99, R16, R18 ;  /* 0x0000001063107223 */ /* 0x000fe20000000012 */
[----:B------:R-:W0:Y:S01]  /*4a50*/  F2F.F32.F64 R101, UR8 ;  /* 0x0000000800657d10 */ /* 0x000e220008301000 */
[----:B------:R-:W-:Y:S01]  /*4a60*/  FADD R34, R29, -R34 ;  /* 0x800000221d227221 */ /* 0x000fe20000000000 */
[----:B------:R-:W-:Y:S01]  /*4a70*/  FADD R3, R3, R10 ;  /* 0x0000000a03037221 */ /* 0x000fe20000000000 */
[----:B------:R-:W-:Y:S01]  /*4a80*/  FADD R10, R23, R23 ;  /* 0x00000017170a7221 */ /* 0x000fe20000000000 */
[----:B------:R-:W-:Y:S01]  /*4a90*/  FADD R38, -R38, R30 ;  /* 0x0000001e26267221 */ /* 0x000fe20000000100 */
[----:B------:R-:W-:Y:S01]  /*4aa0*/  FSETP.GT.AND P2, PT, R12, RZ, PT ;  /* 0x000000ff0c00720b */ /* 0x000fe20003f44000 */
[----:B------:R-:W-:Y:S01]  /*4ab0*/  FADD R84, R24, R24 ;  /* 0x0000001818547221 */ /* 0x000fe20000000000 */
[----:B------:R-:W-:Y:S01]  /*4ac0*/  FSEL R12, RZ, -24, P0 ;  /* 0xc1c00000ff0c7808 */ /* 0x000fe20000000000 */
[----:B-1----:R-:W-:Y:S01]  /*4ad0*/  FMUL R18, R27, R10 ;  /* 0x0000000a1b127220 */ /* 0x002fe20000400000 */
[-C--:B------:R-:W-:Y:S01]  /*4ae0*/  FFMA R10, R3, R31.reuse, 0.0013391353422775864601 ;  /* 0x3aaf85ed030a7423 */ /* 0x080fe2000000001f */
[----:B------:R-:W1:Y:S01]  /*4af0*/  F2F.F32.F64 R97, UR6 ;  /* 0x0000000600617d10 */ /* 0x000e620008301000 */
[----:B------:R-:W-:Y:S01]  /*4b00*/  FADD R38, R33, -R38 ;  /* 0x8000002621267221 */ /* 0x000fe20000000000 */
[----:B------:R-:W-:Y:S01]  /*4b10*/  FADD R17, R23, -R18 ;  /* 0x8000001217117221 */ /* 0x000fe20000000000 */
[----:B------:R-:W-:Y:S01]  /*4b20*/  FFMA R10, R3, R10, 0.0096188392490148544312 ;  /* 0x3c1d9856030a7423 */ /* 0x000fe2000000000a */
[----:B------:R-:W-:Y:S01]  /*4b30*/  FSETP.GT.AND P6, PT, |R13|, 152, PT ;  /* 0x431800000d00780b */ /* 0x000fe20003fc4200 */
[----:B0-----:R-:W-:Y:S01]  /*4b40*/  FMUL R36, R101, R28 ;  /* 0x0000001c65247220 */ /* 0x001fe20000400000 */
[----:B------:R-:W-:Y:S01]  /*4b50*/  FSETP.GEU.AND P1, PT, R13, RZ, PT ;  /* 0x000000ff0d00720b */ /* 0x000fe20003f2e000 */
[----:B------:R-:W-:Y:S01]  /*4b60*/  FFMA R10, R3, R10, 0.055503588169813156128 ;  /* 0x3d6357bb030a7423 */ /* 0x000fe2000000000a */
[----:B------:R-:W0:Y:S01]  /*4b70*/  FRND R11, R22 ;  /* 0x00000016000b7307 */ /* 0x000e220000201000 */
[----:B------:R-:W-:Y:S01]  /*4b80*/  FFMA R28, R101, R28, -R36 ;  /* 0x0000001c651c7223 */ /* 0x000fe20000000824 */
[----:B------:R-:W-:Y:S01]  /*4b90*/  FFMA R25, R25, 1.1920928955078125e-07, R12 ;  /* 0x3400000019197823 */ /* 0x000fe2000000000c */
[----:B------:R-:W-:Y:S01]  /*4ba0*/  FFMA R10, R3, R10, 0.24022644758224487305 ;  /* 0x3e75fdec030a7423 */ /* 0x000fe2000000000a */
[----:B------:R-:W-:Y:S01]  /*4bb0*/  SEL R12, RZ, 0x83000000, P2 ;  /* 0x83000000ff0c7807 */ /* 0x000fe20001000000 */
[----:B------:R-:W-:Y:S01]  /*4bc0*/  FFMA R34, R101, R34, R28 ;  /* 0x0000002265227223 */ /* 0x000fe2000000001c */
[----:B------:R-:W-:Y:S01]  /*4bd0*/  FADD R28, R17, R17 ;  /* 0x00000011111c7221 */ /* 0x000fe20000000000 */
[----:B------:R-:W-:Y:S01]  /*4be0*/  FFMA R10, R3, R10, 0.69314718246459960938 ;  /* 0x3f317218030a7423 */ /* 0x000fe2000000000a */
[----:B-1----:R-:W-:Y:S01]  /*4bf0*/  FMUL R40, R97, R30 ;  /* 0x0000001e61287220 */ /* 0x002fe20000400000 */
[----:B------:R-:W1:Y:S01]  /*4c00*/  F2I.NTZ R13, R13 ;  /* 0x0000000d000d7305 */ /* 0x000e620000203100 */
[----:B------:R-:W-:Y:S01]  /*4c10*/  FFMA R28, R23, -R18, R28 ;  /* 0x80000012171c7223 */ /* 0x000fe2000000001c */
[----:B------:R-:W-:Y:S01]  /*4c20*/  FFMA R10, R3, R10, 1 ;  /* 0x3f800000030a7423 */ /* 0x000fe2000000000a */
[----:B------:R-:W-:Y:S01]  /*4c30*/  FMUL R3, R96, 0.5 ;  /* 0x3f00000060037820 */ /* 0x000fe20000400000 */
[----:B------:R-:W-:Y:S01]  /*4c40*/  FFMA R30, R97, R30, -R40 ;  /* 0x0000001e611e7223 */ /* 0x000fe20000000828 */
[----:B------:R-:W-:Y:S01]  /*4c50*/  FMUL R23, R18, R18 ;  /* 0x0000001212177220 */ /* 0x000fe20000400000 */
[----:B0-----:R-:W-:Y:S01]  /*4c60*/  FSETP.GT.AND P0, PT, R11, RZ, PT ;  /* 0x000000ff0b00720b */ /* 0x001fe20003f04000 */
[----:B------:R-:W-:Y:S01]  /*4c70*/  FADD R11, R22, -R11 ;  /* 0x8000000b160b7221 */ /* 0x000fe20000000000 */
[----:B------:R-:W-:Y:S01]  /*4c80*/  FFMA R38, R97, R38, R30 ;  /* 0x0000002661267223 */ /* 0x000fe2000000001e */
[----:B------:R-:W0:Y:S01]  /*4c90*/  FRND.TRUNC R3, R3 ;  /* 0x0000000300037307 */ /* 0x000e22000020d000 */
[----:B------:R-:W-:Y:S01]  /*4ca0*/  FFMA R30, R23, R42, 0.0032181653659790754318 ;  /* 0x3b52e7db171e7423 */ /* 0x000fe2000000002a */
[----:B------:R-:W-:Y:S01]  /*4cb0*/  FADD R16, R16, R11 ;  /* 0x0000000b10107221 */ /* 0x000fe20000000000 */
[----:B------:R-:W-:Y:S01]  /*4cc0*/  FFMA R32, R18, 1.4426950216293334961, R25 ;  /* 0x3fb8aa3b12207823 */ /* 0x000fe20000000019 */
[----:B------:R-:W-:Y:S01]  /*4cd0*/  FMUL R28, R27, R28 ;  /* 0x0000001c1b1c7220 */ /* 0x000fe20000400000 */
[----:B------:R-:W-:Y:S01]  /*4ce0*/  FFMA R30, R23, R30, 0.018033718690276145935 ;  /* 0x3c93bb73171e7423 */ /* 0x000fe2000000001e */
[----:B------:R-:W-:Y:S01]  /*4cf0*/  FFMA R11, R16, R31, 0.0013391353422775864601 ;  /* 0x3aaf85ed100b7423 */ /* 0x000fe2000000001f */
[----:B------:R-:W-:Y:S01]  /*4d00*/  FADD R25, R25, -R32 ;  /* 0x8000002019197221 */ /* 0x000fe20000000000 */
[----:B-1----:R-:W-:-:S02]  /*4d10*/  IMAD R13, R13, 0x800000, -R12 ;  /* 0x008000000d0d7824 */ /* 0x002fc400078e0a0c */
[C---:B------:R-:W-:Y:S01]  /*4d20*/  FFMA R30, R23.reuse, R30, 0.12022458761930465698 ;  /* 0x3df6384f171e7423 */ /* 0x040fe2000000001e */
[----:B------:R-:W-:Y:S01]  /*4d30*/  FFMA R17, R16, R11, 0.0096188392490148544312 ;  /* 0x3c1d985610117423 */ /* 0x000fe2000000000b */
[----:B------:R-:W-:Y:S02]  /*4d40*/  VIADD R11, R12, 0x7f000000 ;  /* 0x7f0000000c0b7836 */ /* 0x000fe40000000000 */
[----:B------:R-:W-:Y:S01]  /*4d50*/  FFMA R25, R18, 1.4426950216293334961, R25 ;  /* 0x3fb8aa3b12197823 */ /* 0x000fe20000000019 */
[----:B------:R-:W-:Y:S01]  /*4d60*/  FMUL R23, R23, R30 ;  /* 0x0000001e17177220 */ /* 0x000fe20000400000 */
[----:B------:R-:W-:Y:S01]  /*4d70*/  FSETP.GEU.AND P3, PT, R96, RZ, PT ;  /* 0x000000ff6000720b */ /* 0x000fe20003f6e000 */
[----:B0-----:R-:W-:Y:S01]  /*4d80*/  FADD R3, R3, R3 ;  /* 0x0000000303037221 */ /* 0x001fe20000000000 */
[----:B------:R-:W-:Y:S01]  /*4d90*/  FMUL R10, R10, R11 ;  /* 0x0000000b0a0a7220 */ /* 0x000fe20000400000 */
[----:B------:R-:W-:Y:S01]  /*4da0*/  FFMA R25, R28, 1.4426950216293334961, R25 ;  /* 0x3fb8aa3b1c197823 */ /* 0x000fe20000000019 */
[----:B------:R-:W-:Y:S01]  /*4db0*/  FMUL R11, R23, 3 ;  /* 0x40400000170b7820 */ /* 0x000fe20000400000 */
[----:B------:R-:W-:Y:S01]  /*4dc0*/  FADD R94, R96, -R3 ;  /* 0x80000003605e7221 */ /* 0x000fe20000000000 */
[----:B------:R-:W-:Y:S01]  /*4dd0*/  FMUL R10, R10, R13 ;  /* 0x0000000d0a0a7220 */ /* 0x000fe20000400000 */
[----:B------:R-:W-:Y:S01]  /*4de0*/  FFMA R25, R18, 1.9251366722983220825e-08, R25 ;  /* 0x32a55e3412197823 */ /* 0x000fe20000000019 */
[----:B------:R-:W-:Y:S01]  /*4df0*/  FRND.FLOOR R95, R96 ;  /* 0x00000060005f7307 */ /* 0x000fe20000205000 */
[----:B------:R-:W-:Y:S01]  /*4e00*/  SEL R13, RZ, 0x83000000, P0 ;  /* 0x83000000ff0d7807 */ /* 0x000fe20000000000 */
[----:B------:R-:W-:Y:S01]  /*4e10*/  FMUL R3, R99, 0.5 ;  /* 0x3f00000063037820 */ /* 0x000fe20000400000 */
[----:B------:R-:W-:Y:S01]  /*4e20*/  @P6 FSEL R10, RZ, +INF , !P1 ;  /* 0x7f800000ff0a6808 */ /* 0x000fe20004800000 */
[----:B------:R-:W-:Y:S01]  /*4e30*/  FFMA R17, R16, R17, 0.055503588169813156128 ;  /* 0x3d6357bb10117423 */ /* 0x000fe20000000011 */
[C---:B------:R-:W-:Y:S01]  /*4e40*/  FSETP.NEU.AND P0, PT, |R5|.reuse, +INF , PT ;  /* 0x7f8000000500780b */ /* 0x040fe20003f0d200 */
[----:B------:R-:W-:Y:S01]  /*4e50*/  FFMA R25, R28, R11, R25 ;  /* 0x0000000b1c197223 */ /* 0x000fe20000000019 */
[----:B------:R-:W-:Y:S01]  /*4e60*/  FSETP.NEU.AND P1, PT, |R94|, 1, PT ;  /* 0x3f8000005e00780b */ /* 0x000fe20003f2d200 */
[----:B------:R0:W1:Y:S01]  /*4e70*/  FRND.TRUNC R11, R3 ;  /* 0x00000003000b7307 */ /* 0x000062000020d000 */
[----:B------:R-:W-:Y:S01]  /*4e80*/  FSETP.GT.AND P2, PT, |R22|, 152, PT ;  /* 0x431800001600780b */ /* 0x000fe20003f44200 */
[----:B------:R-:W-:Y:S01]  /*4e90*/  FFMA R17, R16, R17, 0.24022644758224487305 ;  /* 0x3e75fdec10117423 */ /* 0x000fe20000000011 */
[----:B------:R-:W-:Y:S01]  /*4ea0*/  FSETP.GEU.AND P4, PT, R22, RZ, PT ;  /* 0x000000ff1600720b */ /* 0x000fe20003f8e000 */
[----:B------:R-:W-:Y:S01]  /*4eb0*/  FFMA R25, R18, R23, R25 ;  /* 0x0000001712197223 */ /* 0x000fe20000000019 */
[----:B------:R-:W-:Y:S01]  /*4ec0*/  FSETP.EQ.OR P0, PT, R5, RZ, !P0 ;  /* 0x000000ff0500720b */ /* 0x000fe20004702400 */
[----:B------:R-:W-:Y:S01]  /*4ed0*/  FFMA R17, R16, R17, 0.69314718246459960938 ;  /* 0x3f31721810117423 */ /* 0x000fe20000000011 */
[----:B------:R-:W-:Y:S01]  /*4ee0*/  FSETP.NEU.AND P6, PT, |R96|, +INF , PT ;  /* 0x7f8000006000780b */ /* 0x000fe20003fcd200 */
[----:B------:R-:W2:Y:S01]  /*4ef0*/  F2I.NTZ R22, R22 ;  /* 0x0000001600167305 */ /* 0x000ea20000203100 */
[----:B------:R-:W-:Y:S01]  /*4f00*/  @!P3 LOP3.LUT R93, R93, 0x7f800000, RZ, 0x3c, !PT ;  /* 0x7f8000005d5db812 */ /* 0x000fe200078e3cff */
[----:B------:R-:W-:Y:S01]  /*4f10*/  FFMA R17, R16, R17, 1 ;  /* 0x3f80000010117423 */ /* 0x000fe20000000011 */
[----:B------:R-:W-:Y:S01]  /*4f20*/  VIADD R12, R13, 0x7f000000 ;  /* 0x7f0000000d0c7836 */ /* 0x000fe20000000000 */
[----:B------:R-:W-:Y:S01]  /*4f30*/  FSETP.EQ.AND P6, PT, R5, -1, !P6 ;  /* 0xbf8000000500780b */ /* 0x000fe200077c2000 */
[----:B------:R-:W-:Y:S01]  /*4f40*/  FADD R28, R19, R19 ;  /* 0x00000013131c7221 */ /* 0x000fe20000000000 */
[----:B------:R-:W-:Y:S01]  /*4f50*/  @P1 LOP3.LUT R93, R93, 0x7fffffff, RZ, 0xc0, !PT ;  /* 0x7fffffff5d5d1812 */ /* 0x000fe200078ec0ff */
[----:B------:R-:W-:Y:S01]  /*4f60*/  FMUL R17, R17, R12 ;  /* 0x0000000c11117220 */ /* 0x000fe20000400000 */
[----:B------:R-:W3:Y:S01]  /*4f70*/  FRND R29, R36 ;  /* 0x00000024001d7307 */ /* 0x000ee20000201000 */
[C---:B0-----:R-:W-:Y:S01]  /*4f80*/  FSEL R3, R10.reuse, -R10, P1 ;  /* 0x8000000a0a037208 */ /* 0x041fe20000800000 */
[----:B-1----:R-:W-:Y:S01]  /*4f90*/  FADD R12, R11, R11 ;  /* 0x0000000b0b0c7221 */ /* 0x002fe20000000000 */
[----:B------:R-:W-:Y:S01]  /*4fa0*/  FSETP.NEU.AND P1, PT, R95, R96, PT ;  /* 0x000000605f00720b */ /* 0x000fe20003f2d000 */
[----:B------:R-:W0:Y:S01]  /*4fb0*/  LDCU.64 UR4, c[0x0][0x3f0] ;  /* 0x00007e00ff0477ac */ /* 0x000e220008000a00 */
[----:B------:R-:W-:Y:S01]  /*4fc0*/  @!P0 FSEL R93, R10, 1, !P6 ;  /* 0x3f8000000a5d8808 */ /* 0x000fe20007000000 */
[----:B------:R-:W-:Y:S01]  /*4fd0*/  FADD R91, R99, -R12 ;  /* 0x8000000c635b7221 */ /* 0x000fe20000000000 */
[----:B------:R-:W-:Y:S01]  /*4fe0*/  FSETP.GEU.AND P3, PT, R5, RZ, PT ;  /* 0x000000ff0500720b */ /* 0x000fe20003f6e000 */
[----:B------:R-:W1:Y:S01]  /*4ff0*/  FRND R23, R40 ;  /* 0x0000002800177307 */ /* 0x000e620000201000 */
[----:B------:R-:W-:Y:S01]  /*5000*/  FSEL R10, R3, +QNAN , !P1 ;  /* 0x7fffffff030a7808 */ /* 0x000fe20004800000 */
[----:B--2---:R-:W-:-:S02]  /*5010*/  IMAD R22, R22, 0x800000, -R13 ;  /* 0x0080000016167824 */ /* 0x004fc400078e0a0d */
[----:B------:R-:W-:Y:S01]  /*5020*/  FADD R13, R32, R25 ;  /* 0x00000019200d7221 */ /* 0x000fe20000000000 */
[----:B------:R-:W-:Y:S01]  /*5030*/  FSETP.GEU.AND P1, PT, R99, RZ, PT ;  /* 0x000000ff6300720b */ /* 0x000fe20003f2e000 */
[----:B------:R-:W-:Y:S01]  /*5040*/  FADD R106, R96, R5 ;  /* 0x00000005606a7221 */ /* 0x000fe20000000000 */
[----:B------:R-:W-:Y:S01]  /*5050*/  FSEL R10, R93, R10, P3 ;  /* 0x0000000a5d0a7208 */ /* 0x000fe20001800000 */
[----:B------:R-:W-:Y:S01]  /*5060*/  FMUL R16, R13, 7 ;  /* 0x40e000000d107820 */ /* 0x000fe20000400000 */
[----:B------:R-:W2:Y:S01]  /*5070*/  FRND.FLOOR R92, R99 ;  /* 0x00000063005c7307 */ /* 0x000ea20000205000 */
[----:B---3--:R-:W-:Y:S01]  /*5080*/  FSETP.GT.AND P5, PT, R29, RZ, PT ;  /* 0x000000ff1d00720b */ /* 0x008fe20003fa4000 */
[----:B------:R-:W-:Y:S01]  /*5090*/  FADD R29, R36, -R29 ;  /* 0x8000001d241d7221 */ /* 0x000fe20000000000 */
[----:B------:R-:W-:Y:S01]  /*50a0*/  FMUL R17, R17, R22 ;  /* 0x0000001611117220 */ /* 0x000fe20000400000 */
[----:B------:R-:W-:Y:S01]  /*50b0*/  @!P0 FSEL R93, R93, R10, P6 ;  /* 0x0000000a5d5d8208 */ /* 0x000fe20003000000 */
[----:B------:R-:W-:Y:S01]  /*50c0*/  FADD R32, -R32, R13 ;  /* 0x0000000d20207221 */ /* 0x000fe20000000100 */
[----:B------:R-:W-:Y:S01]  /*50d0*/  FADD R29, R34, R29 ;  /* 0x0000001d221d7221 */ /* 0x000fe20000000000 */
[----:B-1----:R-:W-:Y:S01]  /*50e0*/  FSETP.GT.AND P3, PT, R23, RZ, PT ;  /* 0x000000ff1700720b */ /* 0x002fe20003f64000 */
[----:B------:R-:W-:Y:S01]  /*50f0*/  FADD R23, R40, -R23 ;  /* 0x8000001728177221 */ /* 0x000fe20000000000 */
[----:B------:R-:W-:Y:S01]  /*5100*/  FSETP.NEU.AND P6, PT, |R91|, 1, PT ;  /* 0x3f8000005b00780b */ /* 0x000fe20003fcd200 */
[----:B------:R-:W1:Y:S01]  /*5110*/  FRND R11, R16 ;  /* 0x00000010000b7307 */ /* 0x000e620000201000 */
[----:B------:R-:W-:Y:S01]  /*5120*/  @P2 FSEL R17, RZ, +INF , !P4 ;  /* 0x7f800000ff112808 */ /* 0x000fe20006000000 */
[----:B------:R-:W-:Y:S01]  /*5130*/  FADD R38, R38, R23 ;  /* 0x0000001726267221 */ /* 0x000fe20000000000 */
[----:B------:R-:W-:Y:S01]  /*5140*/  FFMA R10, R29, R31, 0.0013391353422775864601 ;  /* 0x3aaf85ed1d0a7423 */ /* 0x000fe2000000001f */
[----:B------:R-:W-:Y:S01]  /*5150*/  FSETP.NEU.AND P2, PT, |R4|, +INF , PT ;  /* 0x7f8000000400780b */ /* 0x000fe20003f4d200 */
[----:B------:R-:W-:Y:S01]  /*5160*/  FADD R32, R25, -R32 ;  /* 0x8000002019207221 */ /* 0x000fe20000000000 */
[----:B--2---:R-:W-:Y:S01]  /*5170*/  FSETP.NEU.AND P4, PT, R92, R99, PT ;  /* 0x000000635c00720b */ /* 0x004fe20003f8d000 */
[----:B------:R-:W-:Y:S01]  /*5180*/  FFMA R23, R38, R31, 0.0013391353422775864601 ;  /* 0x3aaf85ed26177423 */ /* 0x000fe2000000001f */
[----:B------:R-:W-:Y:S01]  /*5190*/  FSEL R3, R17, -R17, P6 ;  /* 0x8000001111037208 */ /* 0x000fe20003000000 */
[----:B------:R-:W-:Y:S01]  /*51a0*/  FFMA R10, R29, R10, 0.0096188392490148544312 ;  /* 0x3c1d98561d0a7423 */ /* 0x000fe2000000000a */
[----:B------:R-:W-:Y:S01]  /*51b0*/  @!P1 LOP3.LUT R90, R90, 0x7f800000, RZ, 0x3c, !PT ;  /* 0x7f8000005a5a9812 */ /* 0x000fe200078e3cff */
[----:B------:R-:W-:Y:S01]  /*51c0*/  FFMA R25, R38, R23, 0.0096188392490148544312 ;  /* 0x3c1d985626197423 */ /* 0x000fe20000000017 */
[----:B------:R-:W-:Y:S01]  /*51d0*/  FSEL R3, R3, +QNAN , !P4 ;  /* 0x7fffffff03037808 */ /* 0x000fe20006000000 */
[----:B------:R-:W-:Y:S01]  /*51e0*/  FFMA R10, R29, R10, 0.055503588169813156128 ;  /* 0x3d6357bb1d0a7423 */ /* 0x000fe2000000000a */
[C---:B------:R-:W-:Y:S01]  /*51f0*/  FSETP.GT.AND P1, PT, |R36|.reuse, 152, PT ;  /* 0x431800002400780b */ /* 0x040fe20003f24200 */
[----:B------:R-:W-:Y:S01]  /*5200*/  FFMA R13, R13, 7, -R16 ;  /* 0x40e000000d0d7823 */ /* 0x000fe20000000810 */
[----:B------:R-:W-:Y:S01]  /*5210*/  FSETP.GEU.AND P4, PT, R36, RZ, PT ;  /* 0x000000ff2400720b */ /* 0x000fe20003f8e000 */
[----:B------:R-:W-:Y:S01]  /*5220*/  FFMA R25, R38, R25, 0.055503588169813156128 ;  /* 0x3d6357bb26197423 */ /* 0x000fe20000000019 */
[----:B------:R-:W2:Y:S01]  /*5230*/  F2I.NTZ R36, R36 ;  /* 0x0000002400247305 */ /* 0x000ea20000203100 */
[----:B------:R-:W-:Y:S01]  /*5240*/  FSETP.EQ.OR P2, PT, R4, RZ, !P2 ;  /* 0x000000ff0400720b */ /* 0x000fe20005742400 */
[----:B------:R-:W-:Y:S01]  /*5250*/  FFMA R12, R29, R10, 0.24022644758224487305 ;  /* 0x3e75fdec1d0c7423 */ /* 0x000fe2000000000a */
[----:B------:R-:W-:Y:S01]  /*5260*/  FSETP.NEU.AND P0, PT, |R99|, +INF , PT ;  /* 0x7f8000006300780b */ /* 0x000fe20003f0d200 */
[----:B------:R-:W-:Y:S01]  /*5270*/  FFMA R13, R32, 7, R13 ;  /* 0x40e00000200d7823 */ /* 0x000fe2000000000d */
[----:B-1----:R-:W-:Y:S01]  /*5280*/  FADD R10, R16, -R11 ;  /* 0x8000000b100a7221 */ /* 0x002fe20000000000 */
[----:B------:R-:W-:Y:S01]  /*5290*/  @P6 LOP3.LUT R90, R90, 0x7fffffff, RZ, 0xc0, !PT ;  /* 0x7fffffff5a5a6812 */ /* 0x000fe200078ec0ff */
[----:B------:R-:W-:Y:S01]  /*52a0*/  FFMA R25, R38, R25, 0.24022644758224487305 ;  /* 0x3e75fdec26197423 */ /* 0x000fe20000000019 */
[----:B------:R-:W-:Y:S01]  /*52b0*/  SEL R23, RZ, 0x83000000, P5 ;  /* 0x83000000ff177807 */ /* 0x000fe20002800000 */
[----:B------:R-:W-:Y:S01]  /*52c0*/  FFMA R12, R29, R12, 0.69314718246459960938 ;  /* 0x3f3172181d0c7423 */ /* 0x000fe2000000000c */
[C---:B------:R-:W-:Y:S01]  /*52d0*/  FSETP.GT.AND P6, PT, |R40|.reuse, 152, PT ;  /* 0x431800002800780b */ /* 0x040fe20003fc4200 */
[----:B------:R-:W-:Y:S01]  /*52e0*/  FADD R10, R13, R10 ;  /* 0x0000000a0d0a7221 */ /* 0x000fe20000000000 */
[----:B------:R-:W-:Y:S01]  /*52f0*/  FSETP.GEU.AND P5, PT, R40, RZ, PT ;  /* 0x000000ff2800720b */ /* 0x000fe20003fae000 */
[----:B------:R-:W-:Y:S01]  /*5300*/  FFMA R25, R38, R25, 0.69314718246459960938 ;  /* 0x3f31721826197423 */ /* 0x000fe20000000019 */
[----:B------:R-:W1:Y:S01]  /*5310*/  F2I.NTZ R40, R40 ;  /* 0x0000002800287305 */ /* 0x000e620000203100 */
[----:B------:R-:W-:Y:S01]  /*5320*/  FSETP.EQ.AND P0, PT, R4, -1, !P0 ;  /* 0xbf8000000400780b */ /* 0x000fe20004702000 */
[----:B------:R-:W-:Y:S01]  /*5330*/  FFMA R12, R29, R12, 1 ;  /* 0x3f8000001d0c7423 */ /* 0x000fe2000000000c */
[----:B------:R-:W-:Y:S01]  /*5340*/  SEL R27, RZ, 0x83000000, P3 ;  /* 0x83000000ff1b7807 */ /* 0x000fe20001800000 */
[----:B------:R-:W-:Y:S01]  /*5350*/  FFMA R13, R10, R31, 0.0013391353422775864601 ;  /* 0x3aaf85ed0a0d7423 */ /* 0x000fe2000000001f */
[----:B------:R-:W-:Y:S01]  /*5360*/  @!P2 FSEL R90, R17, 1, !P0 ;  /* 0x3f800000115aa808 */ /* 0x000fe20004000000 */
[----:B------:R-:W-:Y:S01]  /*5370*/  FMUL R17, R101, 0.5 ;  /* 0x3f00000065117820 */ /* 0x000fe20000400000 */
[----:B--2---:R-:W-:Y:S01]  /*5380*/  LEA R36, R36, -R23, 0x17 ;  /* 0x8000001724247211 */ /* 0x004fe200078eb8ff */
[----:B------:R-:W-:-:S02]  /*5390*/  VIADD R23, R23, 0x7f000000 ;  /* 0x7f00000017177836 */ /* 0x000fc40000000000 */
[----:B------:R-:W-:Y:S01]  /*53a0*/  FFMA R25, R38, R25, 1 ;  /* 0x3f80000026197423 */ /* 0x000fe20000000019 */
[----:B------:R-:W-:Y:S02]  /*53b0*/  VIADD R18, R27, 0x7f000000 ;  /* 0x7f0000001b127836 */ /* 0x000fe40000000000 */
[----:B------:R-:W-:Y:S01]  /*53c0*/  FFMA R13, R10, R13, 0.0096188392490148544312 ;  /* 0x3c1d98560a0d7423 */ /* 0x000fe2000000000d */
[----:B------:R-:W-:Y:S01]  /*53d0*/  FMUL R23, R12, R23 ;  /* 0x000000170c177220 */ /* 0x000fe20000400000 */
[----:B------:R-:W2:Y:S01]  /*53e0*/  FRND.TRUNC R17, R17 ;  /* 0x0000001100117307 */ /* 0x000ea2000020d000 */
[----:B------:R-:W-:Y:S01]  /*53f0*/  FMUL R25, R25, R18 ;  /* 0x0000001219197220 */ /* 0x000fe20000400000 */
[----:B------:R-:W-:Y:S01]  /*5400*/  FMUL R18, R97, 0.5 ;  /* 0x3f00000061127820 */ /* 0x000fe20000400000 */
[----:B------:R-:W-:Y:S01]  /*5410*/  FSETP.GEU.AND P3, PT, R4, RZ, PT ;  /* 0x000000ff0400720b */ /* 0x000fe20003f6e000 */
[----:B------:R-:W-:Y:S01]  /*5420*/  FFMA R13, R10, R13, 0.055503588169813156128 ;  /* 0x3d6357bb0a0d7423 */ /* 0x000fe2000000000d */
[----:B-1----:R-:W-:-:S02]  /*5430*/  IMAD R40, R40, 0x800000, -R27 ;  /* 0x0080000028287824 */ /* 0x002fc400078e0a1b */
[----:B------:R-:W-:Y:S01]  /*5440*/  FMUL R23, R23, R36 ;  /* 0x0000002417177220 */ /* 0x000fe20000400000 */
[----:B------:R-:W-:Y:S01]  /*5450*/  FSEL R27, R90, R3, P3 ;  /* 0x000000035a1b7208 */ /* 0x000fe20001800000 */
[----:B------:R-:W1:Y:S01]  /*5460*/  F2I.NTZ R12, R16 ;  /* 0x00000010000c7305 */ /* 0x000e620000203100 */
[----:B------:R-:W-:Y:S01]  /*5470*/  FSETP.GT.AND P3, PT, R11, RZ, PT ;  /* 0x000000ff0b00720b */ /* 0x000fe20003f64000 */
[----:B------:R-:W-:Y:S01]  /*5480*/  FFMA R13, R10, R13, 0.24022644758224487305 ;  /* 0x3e75fdec0a0d7423 */ /* 0x000fe2000000000d */
[----:B------:R-:W-:Y:S01]  /*5490*/  @!P2 FSEL R90, R90, R27, P0 ;  /* 0x0000001b5a5aa208 */ /* 0x000fe20000000000 */
[----:B------:R-:W-:Y:S01]  /*54a0*/  FMUL R25, R25, R40 ;  /* 0x0000002819197220 */ /* 0x000fe20000400000 */
[----:B------:R-:W-:Y:S01]  /*54b0*/  SEL R3, RZ, 0x83000000, P3 ;  /* 0x83000000ff037807 */ /* 0x000fe20001800000 */
[----:B------:R-:W-:Y:S01]  /*54c0*/  FFMA R13, R10, R13, 0.69314718246459960938 ;  /* 0x3f3172180a0d7423 */ /* 0x000fe2000000000d */
[----:B------:R-:W-:Y:S01]  /*54d0*/  FSETP.GT.AND P2, PT, |R16|, 152, PT ;  /* 0x431800001000780b */ /* 0x000fe20003f44200 */
[----:B------:R-:W3:Y:S01]  /*54e0*/  FRND.TRUNC R18, R18 ;  /* 0x0000001200127307 */ /* 0x000ee2000020d000 */
[----:B------:R-:W-:Y:S01]  /*54f0*/  FSETP.GEU.AND P0, PT, R101, RZ, PT ;  /* 0x000000ff6500720b */ /* 0x000fe20003f0e000 */
[----:B------:R-:W-:Y:S01]  /*5500*/  FFMA R13, R10, R13, 1 ;  /* 0x3f8000000a0d7423 */ /* 0x000fe2000000000d */
[----:B--2---:R-:W-:Y:S01]  /*5510*/  FADD R10, R17, R17 ;  /* 0x00000011110a7221 */ /* 0x004fe20000000000 */
[----:B------:R-:W-:Y:S01]  /*5520*/  @P1 FSEL R23, RZ, +INF , !P4 ;  /* 0x7f800000ff171808 */ /* 0x000fe20006000000 */
[----:B------:R-:W-:Y:S01]  /*5530*/  FADD R107, R4, R99 ;  /* 0x00000063046b7221 */ /* 0x000fe20000000000 */
[----:B------:R-:W-:Y:S01]  /*5540*/  FSETP.GEU.AND P3, PT, R16, RZ, PT ;  /* 0x000000ff1000720b */ /* 0x000fe20003f6e000 */
[----:B-1----:R-:W-:-:S02]  /*5550*/  IMAD R11, R12, 0x800000, -R3 ;  /* 0x008000000c0b7824 */ /* 0x002fc400078e0a03 */
[----:B------:R-:W-:Y:S01]  /*5560*/  FADD R89, R101, -R10 ;  /* 0x8000000a65597221 */ /* 0x000fe20000000000 */
[----:B------:R-:W-:Y:S01]  /*5570*/  VIADD R12, R3, 0x7f000000 ;  /* 0x7f000000030c7836 */ /* 0x000fe20000000000 */
[----:B------:R-:W-:Y:S01]  /*5580*/  FSETP.NEU.AND P1, PT, |R26|, +INF , PT ;  /* 0x7f8000001a00780b */ /* 0x000fe20003f2d200 */
[----:B------:R-:W1:Y:S01]  /*5590*/  FRND.FLOOR R88, R101 ;  /* 0x0000006500587307 */ /* 0x000e620000205000 */
[----:B------:R-:W-:Y:S01]  /*55a0*/  @P6 FSEL R25, RZ, +INF , !P5 ;  /* 0x7f800000ff196808 */ /* 0x000fe20006800000 */
[----:B------:R-:W-:Y:S01]  /*55b0*/  FMUL R12, R13, R12 ;  /* 0x0000000c0d0c7220 */ /* 0x000fe20000400000 */
[----:B------:R-:W-:Y:S01]  /*55c0*/  FSETP.NEU.AND P4, PT, |R89|, 1, PT ;  /* 0x3f8000005900780b */ /* 0x000fe20003f8d200 */
[----:B---3--:R-:W-:Y:S01]  /*55d0*/  FADD R18, R18, R18 ;  /* 0x0000001212127221 */ /* 0x008fe20000000000 */
[----:B------:R-:W-:Y:S01]  /*55e0*/  FSETP.EQ.OR P1, PT, R26, RZ, !P1 ;  /* 0x000000ff1a00720b */ /* 0x000fe20004f22400 */
[----:B------:R-:W-:Y:S01]  /*55f0*/  FMUL R11, R12, R11 ;  /* 0x0000000b0c0b7220 */ /* 0x000fe20000400000 */
[----:B------:R-:W-:Y:S01]  /*5600*/  @P2 FSEL R11, RZ, +INF , !P3 ;  /* 0x7f800000ff0b2808 */ /* 0x000fe20005800000 */
[C---:B------:R-:W-:Y:S01]  /*5610*/  FADD R85, R97.reuse, -R18 ;  /* 0x8000001261557221 */ /* 0x040fe20000000000 */
[----:B------:R-:W-:Y:S01]  /*5620*/  FSETP.GEU.AND P3, PT, R97, RZ, PT ;  /* 0x000000ff6100720b */ /* 0x000fe20003f6e000 */
[----:B------:R-:W2:Y:S01]  /*5630*/  FRND.FLOOR R86, R97 ;  /* 0x0000006100567307 */ /* 0x000ea20000205000 */
[----:B------:R-:W-:Y:S01]  /*5640*/  FSETP.NEU.AND P2, PT, |R101|, +INF , PT ;  /* 0x7f8000006500780b */ /* 0x000fe20003f4d200 */
[----:B------:R-:W-:Y:S01]  /*5650*/  IMAD.MOV.U32 R18, RZ, RZ, R7 ;  /* 0x000000ffff127224 */ /* 0x000fe200078e0007 */
[----:B------:R-:W-:Y:S01]  /*5660*/  FSETP.NEU.AND P5, PT, |R85|, 1, PT ;  /* 0x3f8000005500780b */ /* 0x000fe20003fad200 */
[----:B------:R-:W-:Y:S01]  /*5670*/  IMAD.MOV.U32 R22, RZ, RZ, RZ ;  /* 0x000000ffff167224 */ /* 0x000fe200078e00ff */
[----:B------:R-:W-:Y:S01]  /*5680*/  @!P0 LOP3.LUT R87, R87, 0x7f800000, RZ, 0x3c, !PT ;  /* 0x7f80000057578812 */ /* 0x000fe200078e3cff */
[----:B------:R-:W-:Y:S01]  /*5690*/  IMAD.MOV.U32 R17, RZ, RZ, 0x4 ;  /* 0x00000004ff117424 */ /* 0x000fe200078e00ff */
[----:B------:R-:W-:Y:S01]  /*56a0*/  FSETP.EQ.AND P2, PT, R26, -1, !P2 ;  /* 0xbf8000001a00780b */ /* 0x000fe20005742000 */
[----:B------:R-:W-:Y:S01]  /*56b0*/  IMAD.MOV.U32 R12, RZ, RZ, -0x14e3bcd3 ;  /* 0xeb1c432dff0c7424 */ /* 0x000fe200078e00ff */
[----:B------:R-:W-:Y:S01]  /*56c0*/  FSETP.NEU.AND P0, PT, |R24|, +INF , PT ;  /* 0x7f8000001800780b */ /* 0x000fe20003f0d200 */
[----:B------:R-:W-:Y:S01]  /*56d0*/  IMAD.MOV.U32 R13, RZ, RZ, 0x3f1a36e2 ;  /* 0x3f1a36e2ff0d7424 */ /* 0x000fe200078e00ff */
[----:B------:R-:W-:Y:S01]  /*56e0*/  @P4 LOP3.LUT R87, R87, 0x7fffffff, RZ, 0xc0, !PT ;  /* 0x7fffffff57574812 */ /* 0x000fe200078ec0ff */
[----:B------:R-:W-:Y:S01]  /*56f0*/  IMAD.MOV.U32 R7, RZ, RZ, 0x4 ;  /* 0x00000004ff077424 */ /* 0x000fe200078e00ff */
[----:B------:R-:W-:-:S02]  /*5700*/  @!P1 FSEL R87, R23, 1, !P2 ;  /* 0x3f80000017579808 */ /* 0x000fc40005000000 */
[----:B-1----:R-:W-:Y:S02]  /*5710*/  FSETP.NEU.AND P6, PT, R88, R101, PT ;  /* 0x000000655800720b */ /* 0x002fe40003fcd000 */
[----:B------:R-:W-:Y:S02]  /*5720*/  FSEL R23, R23, -R23, P4 ;  /* 0x8000001717177208 */ /* 0x000fe40002000000 */
[----:B------:R-:W-:Y:S02]  /*5730*/  FSETP.EQ.OR P0, PT, R24, RZ, !P0 ;  /* 0x000000ff1800720b */ /* 0x000fe40004702400 */
[----:B------:R-:W-:Y:S02]  /*5740*/  @!P3 LOP3.LUT R84, R84, 0x7f800000, RZ, 0x3c, !PT ;  /* 0x7f8000005454b812 */ /* 0x000fe400078e3cff */
[----:B------:R-:W-:Y:S02]  /*5750*/  ISETP.GE.AND P4, PT, R37, RZ, PT ;  /* 0x000000ff2500720c */ /* 0x000fe40003f86270 */
[----:B------:R-:W-:-:S02]  /*5760*/  FSEL R10, R23, +QNAN , !P6 ;  /* 0x7fffffff170a7808 */ /* 0x000fc40007000000 */
[----:B------:R-:W-:Y:S02]  /*5770*/  FSEL R3, R25, -R25, P5 ;  /* 0x8000001919037208 */ /* 0x000fe40002800000 */
[----:B------:R-:W-:Y:S02]  /*5780*/  @P5 LOP3.LUT R84, R84, 0x7fffffff, RZ, 0xc0, !PT ;  /* 0x7fffffff54545812 */ /* 0x000fe400078ec0ff */
[----:B------:R-:W-:Y:S02]  /*5790*/  FSETP.NEU.AND P6, PT, |R97|, +INF , PT ;  /* 0x7f8000006100780b */ /* 0x000fe40003fcd200 */
[----:B--2---:R-:W-:Y:S02]  /*57a0*/  FSETP.NEU.AND P5, PT, R86, R97, PT ;  /* 0x000000615600720b */ /* 0x004fe40003fad000 */
[----:B------:R-:W-:Y:S02]  /*57b0*/  FSEL R11, -R11, R11, !P4 ;  /* 0x0000000b0b0b7208 */ /* 0x000fe40006000100 */
[----:B------:R-:W-:-:S02]  /*57c0*/  FSETP.GEU.AND P3, PT, R26, RZ, PT ;  /* 0x000000ff1a00720b */ /* 0x000fc40003f6e000 */
[----:B------:R-:W-:Y:S02]  /*57d0*/  ISETP.NE.AND P4, PT, R37, RZ, PT ;  /* 0x000000ff2500720c */ /* 0x000fe40003f85270 */
[----:B------:R-:W-:Y:S02]  /*57e0*/  FSETP.EQ.AND P6, PT, R24, -1, !P6 ;  /* 0xbf8000001800780b */ /* 0x000fe400077c2000 */
[----:B------:R-:W-:Y:S02]  /*57f0*/  FSEL R3, R3, +QNAN , !P5 ;  /* 0x7fffffff03037808 */ /* 0x000fe40006800000 */
[----:B------:R-:W-:Y:S02]  /*5800*/  FSETP.NAN.AND P5, PT, |R19|, |R19|, PT ;  /* 0x400000131300720b */ /* 0x000fe40003fa8200 */
[----:B------:R-:W-:Y:S02]  /*5810*/  FSEL R10, R87, R10, P3 ;  /* 0x0000000a570a7208 */ /* 0x000fe40001800000 */
[----:B------:R-:W-:-:S02]  /*5820*/  @!P0 FSEL R84, R25, 1, !P6 ;  /* 0x3f80000019548808 */ /* 0x000fc40007000000 */
[----:B------:R-:W-:Y:S02]  /*5830*/  FSETP.GEU.AND P3, PT, R24, RZ, PT ;  /* 0x000000ff1800720b */ /* 0x000fe40003f6e000 */
[----:B------:R-:W-:Y:S01]  /*5840*/  @!P1 FSEL R87, R87, R10, P2 ;  /* 0x0000000a57579208 */ /* 0x000fe20001000000 */
[----:B------:R-:W-:Y:S01]  /*5850*/  IMAD.MOV.U32 R10, RZ, RZ, 0x4 ;  /* 0x00000004ff0a7424 */ /* 0x000fe200078e00ff */
[C---:B------:R-:W-:Y:S02]  /*5860*/  FSEL R3, R84.reuse, R3, P3 ;  /* 0x0000000354037208 */ /* 0x040fe40001800000 */
[C---:B------:R-:W-:Y:S02]  /*5870*/  FSETP.NEU.AND P3, PT, |R19|.reuse, +INF , PT ;  /* 0x7f8000001300780b */ /* 0x040fe40003f6d200 */
[----:B------:R-:W-:Y:S02]  /*5880*/  @!P0 FSEL R84, R84, R3, P6 ;  /* 0x0000000354548208 */ /* 0x000fe40003000000 */
[----:B------:R-:W-:Y:S01]  /*5890*/  @P4 FSEL R28, R28, R11, !P3 ;  /* 0x0000000b1c1c4208 */ /* 0x000fe20005800000 */
[----:B------:R-:W-:Y:S01]  /*58a0*/  @P5 FADD R28, R19, 7 ;  /* 0x40e00000131c5421 */ /* 0x000fe20000000000 */
[----:B------:R-:W-:Y:S01]  /*58b0*/  FSETP.NEU.AND P5, PT, R26, 1, PT ;  /* 0x3f8000001a00780b */ /* 0x000fe20003fad000 */
[C---:B------:R-:W-:Y:S01]  /*58c0*/  FADD R26, R101.reuse, R26 ;  /* 0x0000001a651a7221 */ /* 0x040fe20000000000 */
[----:B------:R-:W-:Y:S01]  /*58d0*/  FSETP.NEU.AND P4, PT, R101, RZ, PT ;  /* 0x000000ff6500720b */ /* 0x000fe20003f8d000 */
[----:B------:R-:W-:Y:S01]  /*58e0*/  IMAD.MOV.U32 R19, RZ, RZ, R9 ;  /* 0x000000ffff137224 */ /* 0x000fe200078e0009 */
[----:B------:R-:W-:Y:S01]  /*58f0*/  FSETP.NEU.AND P0, PT, R96, RZ, PT ;  /* 0x000000ff6000720b */ /* 0x000fe20003f0d000 */
[----:B------:R-:W-:Y:S01]  /*5900*/  IMAD.MOV.U32 R11, RZ, RZ, 0x4 ;  /* 0x00000004ff0b7424 */ /* 0x000fe200078e00ff */
[----:B------:R-:W-:Y:S01]  /*5910*/  FSEL R26, R26, 1, P4 ;  /* 0x3f8000001a1a7808 */ /* 0x000fe20002000000 */
[----:B------:R-:W-:Y:S01]  /*5920*/  IMAD.MOV.U32 R9, RZ, RZ, 0x4 ;  /* 0x00000004ff097424 */ /* 0x000fe200078e00ff */
[----:B------:R-:W-:-:S02]  /*5930*/  FSETP.NEU.AND P1, PT, R99, RZ, PT ;  /* 0x000000ff6300720b */ /* 0x000fc40003f2d000 */
[----:B------:R-:W-:Y:S02]  /*5940*/  FSETP.EQ.OR P0, PT, R5, 1, !P0 ;  /* 0x3f8000000500780b */ /* 0x000fe40004702400 */
[C---:B------:R-:W-:Y:S01]  /*5950*/  FSETP.NEU.AND P2, PT, R24.reuse, 1, PT ;  /* 0x3f8000001800780b */ /* 0x040fe20003f4d000 */
[----:B------:R-:W-:Y:S01]  /*5960*/  FADD R24, R24, R97 ;  /* 0x0000006118187221 */ /* 0x000fe20000000000 */
[----:B------:R-:W-:Y:S02]  /*5970*/  FSETP.NEU.AND P4, PT, R97, RZ, PT ;  /* 0x000000ff6100720b */ /* 0x000fe40003f8d000 */
[----:B------:R-:W-:Y:S02]  /*5980*/  FSEL R108, R26, 1, P5 ;  /* 0x3f8000001a6c7808 */ /* 0x000fe40002800000 */
[----:B------:R-:W-:Y:S02]  /*5990*/  FSETP.EQ.OR P1, PT, R4, 1, !P1 ;  /* 0x3f8000000400780b */ /* 0x000fe40004f22400 */
[----:B------:R-:W-:Y:S01]  /*59a0*/  FSETP.NAN.OR P5, PT, |R5|, |R5|, P0 ;  /* 0x400000050500720b */ /* 0x000fe200007a8600 */
[----:B------:R-:W-:Y:S01]  /*59b0*/  IMAD.MOV.U32 R5, RZ, RZ, 0x4 ;  /* 0x00000004ff057424 */ /* 0x000fe200078e00ff */
[----:B------:R-:W-:-:S02]  /*59c0*/  FSEL R24, R24, 1, P4 ;  /* 0x3f80000018187808 */ /* 0x000fc40002000000 */
[----:B------:R-:W-:Y:S02]  /*59d0*/  ISETP.NE.AND P3, PT, R37, 0x1, PT ;  /* 0x000000012500780c */ /* 0x000fe40003f65270 */
[----:B------:R-:W-:Y:S01]  /*59e0*/  FSETP.NAN.OR P6, PT, |R4|, |R4|, P1 ;  /* 0x400000040400720b */ /* 0x000fe20000fc8600 */
[----:B------:R-:W-:Y:S01]  /*59f0*/  IMAD.MOV.U32 R4, RZ, RZ, 0x4 ;  /* 0x00000004ff047424 */ /* 0x000fe200078e00ff */
[----:B------:R-:W-:Y:S02]  /*5a00*/  FSETP.NAN.OR P4, PT, |R96|, |R96|, P5 ;  /* 0x400000606000720b */ /* 0x000fe40002f88600 */
[----:B------:R-:W-:Y:S01]  /*5a10*/  MOV R3, R6 ;  /* 0x0000000600037202 */ /* 0x000fe20000000f00 */
[----:B------:R-:W-:Y:S01]  /*5a20*/  IMAD.MOV.U32 R6, RZ, RZ, 0x4 ;  /* 0x00000004ff067424 */ /* 0x000fe200078e00ff */
[----:B0-----:R-:W-:Y:S02]  /*5a30*/  I2FP.F32.S32 R111, UR4 ;  /* 0x00000004006f7c45 */ /* 0x001fe40008201400 */
[----:B------:R-:W-:-:S02]  /*5a40*/  I2FP.F32.S32 R110, UR5 ;  /* 0x00000005006e7c45 */ /* 0x000fc40008201400 */
[----:B------:R-:W-:Y:S02]  /*5a50*/  MOV R16, 0x4 ;  /* 0x0000000400107802 */ /* 0x000fe40000000f00 */
[----:B------:R-:W-:Y:S02]  /*5a60*/  FSETP.NAN.OR P6, PT, |R99|, |R99|, P6 ;  /* 0x400000636300720b */ /* 0x000fe400037c8600 */
[----:B------:R-:W-:Y:S02]  /*5a70*/  P2R R112, PR, RZ, 0x10 ;  /* 0x00000010ff707803 */ /* 0x000fe40000000000 */
[----:B------:R-:W-:Y:S02]  /*5a80*/  FSEL R109, R24, 1, P2 ;  /* 0x3f800000186d7808 */ /* 0x000fe40001000000 */
[----:B------:R-:W-:Y:S02]  /*5a90*/  FSEL R106, R106, 1, !P0 ;  /* 0x3f8000006a6a7808 */ /* 0x000fe40004000000 */
[----:B------:R-:W-:-:S02]  /*5aa0*/  FSEL R107, R107, 1, !P1 ;  /* 0x3f8000006b6b7808 */ /* 0x000fc40004800000 */
[----:B------:R-:W-:-:S07]  /*5ab0*/  FSEL R105, R28, 1, P3 ;  /* 0x3f8000001c697808 */ /* 0x000fce0001800000 */
.L_x_139:
[----:B------:R-:W0:Y:S01]  /*5ac0*/  LDCU.128 UR4, c[0x0][0x440] ;  /* 0x00008800ff0477ac */ /* 0x000e220008000c00 */
[C---:B------:R-:W-:Y:S01]  /*5ad0*/  IMAD.SHL.U32 R56, R14.reuse, 0x8, RZ ;  /* 0x000000080e387824 */ /* 0x040fe200078e00ff */
[----:B------:R-:W-:-:S04]  /*5ae0*/  SHF.L.U64.HI R14, R14, 0x3, R15 ;  /* 0x000000030e0e7819 */ /* 0x000fc8000001020f */
[----:B0-----:R-:W-:-:S04]  /*5af0*/  IADD3 R54, P0, PT, R56, UR6, RZ ;  /* 0x0000000638367c10 */ /* 0x001fc8000ff1e0ff */
[----:B------:R-:W-:-:S06]  /*5b00*/  IADD3.X R55, PT, PT, R14, UR7, RZ, P0, !PT ;  /* 0x000000070e377c10 */ /* 0x000fcc00087fe4ff */
[----:B------:R-:W2:Y:S01]  /*5b10*/  LDG.E.64 R54, desc[UR36][R54.64] ;  /* 0x0000002436367981 */ /* 0x000ea2000c1e1b00 */
[----:B------:R-:W-:-:S04]  /*5b20*/  IADD3 R56, P0, PT, R56, UR4, RZ ;  /* 0x0000000438387c10 */ /* 0x000fc8000ff1e0ff */
[----:B------:R-:W-:-:S06]  /*5b30*/  IADD3.X R57, PT, PT, R14, UR5, RZ, P0, !PT ;  /* 0x000000050e397c10 */ /* 0x000fcc00087fe4ff */
[----:B------:R-:W5:Y:S01]  /*5b40*/  LDG.E.64 R56, desc[UR36][R56.64] ;  /* 0x0000002438387981 */ /* 0x000f62000c1e1b00 */
[----:B------:R-:W-:Y:S01]  /*5b50*/  IADD3 R14, PT, PT, R4, -0x5, RZ ;  /* 0xfffffffb040e7810 */ /* 0x000fe20007ffe0ff */
[----:B------:R-:W-:Y:S01]  /*5b60*/  VIADD R26, R6, 0xfffffffb ;  /* 0xfffffffb061a7836 */ /* 0x000fe20000000000 */
[----:B------:R-:W-:Y:S01]  /*5b70*/  IADD3 R27, PT, PT, R7, -0x5, RZ ;  /* 0xfffffffb071b7810 */ /* 0x000fe20007ffe0ff */
[----:B------:R-:W-:Y:S01]  /*5b80*/  IMAD.MOV.U32 R23, RZ, RZ, 0x2 ;  /* 0x00000002ff177424 */ /* 0x000fe200078e00ff */
[----:B------:R-:W-:Y:S01]  /*5b90*/  ISETP.GE.U32.AND P0, PT, R14, 0x2, PT ;  /* 0x000000020e00780c */ /* 0x000fe20003f06070 */
[----:B------:R-:W-:Y:S01]  /*5ba0*/  VIADD R14, R5, 0xfffffffb ;  /* 0xfffffffb050e7836 */ /* 0x000fe20000000000 */
[----:B------:R-:W-:Y:S01]  /*5bb0*/  ISETP.GE.U32.AND P2, PT, R26, 0x2, PT ;  /* 0x000000021a00780c */ /* 0x000fe20003f46070 */
[----:B------:R-:W-:Y:S01]  /*5bc0*/  VIADD R31, R16, 0xfffffffb ;  /* 0xfffffffb101f7836 */ /* 0x000fe20000000000 */
[----:B------:R-:W-:Y:S01]  /*5bd0*/  SEL R26, RZ, 0x1, P0 ;  /* 0x00000001ff1a7807 */ /* 0x000fe20000000000 */
[----:B------:R-:W-:Y:S01]  /*5be0*/  BSSY.RECONVERGENT B1, `(.L_x_20) ;  /* 0x000003a000017945 */ /* 0x000fe20003800200 */
[----:B------:R-:W-:Y:S01]  /*5bf0*/  ISETP.GE.U32.AND P1, PT, R14, 0x2, PT ;  /* 0x000000020e00780c */ /* 0x000fe20003f26070 */
[----:B------:R-:W-:Y:S01]  /*5c00*/  IMAD.MOV.U32 R14, RZ, RZ, 0x1 ;  /* 0x00000001ff0e7424 */ /* 0x000fe200078e00ff */
[----:B------:R-:W-:Y:S01]  /*5c10*/  MOV R104, R22 ;  /* 0x0000001600687202 */ /* 0x000fe20000000f00 */
[----:B------:R-:W-:-:S02]  /*5c20*/  IMAD.MOV.U32 R102, RZ, RZ, R18 ;  /* 0x000000ffff667224 */ /* 0x000fc400078e0012 */
[----:B------:R-:W-:Y:S02]  /*5c30*/  IMAD.MOV.U32 R100, RZ, RZ, R103 ;  /* 0x000000ffff647224 */ /* 0x000fe400078e0067 */
[----:B------:R-:W-:Y:S01]  /*5c40*/  @P0 IMAD.MOV R23, RZ, RZ, 0x1 ;  /* 0x00000001ff170424 */ /* 0x000fe200078e02ff */
[----:B------:R-:W-:Y:S01]  /*5c50*/  ISETP.GE.U32.AND P0, PT, R27, 0x2, PT ;  /* 0x000000021b00780c */ /* 0x000fe20003f06070 */
[----:B------:R-:W-:Y:S01]  /*5c60*/  IMAD.MOV.U32 R98, RZ, RZ, R19 ;  /* 0x000000ffff627224 */ /* 0x000fe200078e0013 */
[----:B------:R-:W-:-:S03]  /*5c70*/  IADD3 R27, PT, PT, R9, -0x5, RZ ;  /* 0xfffffffb091b7810 */ /* 0x000fc60007ffe0ff */
[----:B------:R-:W-:-:S04]  /*5c80*/  @P1 IMAD.MOV R23, RZ, RZ, R26 ;  /* 0x000000ffff171224 */ /* 0x000fc800078e021a */
[----:B------:R-:W-:Y:S02]  /*5c90*/  VIADD R26, R23, 0x1 ;  /* 0x00000001171a7836 */ /* 0x000fe40000000000 */
[----:B------:R-:W-:-:S04]  /*5ca0*/  @P2 IMAD.MOV R26, RZ, RZ, R23 ;  /* 0x000000ffff1a2224 */ /* 0x000fc800078e0217 */
[----:B------:R-:W-:Y:S02]  /*5cb0*/  VIADD R23, R26, 0x1 ;  /* 0x000000011a177836 */ /* 0x000fe40000000000 */
[----:B------:R-:W-:Y:S01]  /*5cc0*/  @P0 IMAD.MOV R23, RZ, RZ, R26 ;  /* 0x000000ffff170224 */ /* 0x000fe200078e021a */
[----:B------:R-:W-:Y:S02]  /*5cd0*/  ISETP.GE.U32.AND P0, PT, R27, 0x2, PT ;  /* 0x000000021b00780c */ /* 0x000fe40003f06070 */
[----:B------:R-:W-:Y:S01]  /*5ce0*/  IADD3 R27, PT, PT, R11, -0x5, RZ ;  /* 0xfffffffb0b1b7810 */ /* 0x000fe20007ffe0ff */
[----:B------:R-:W-:Y:S01]  /*5cf0*/  VIADD R26, R23, 0x1 ;  /* 0x00000001171a7836 */ /* 0x000fe20000000000 */
[C---:B--2---:R-:W-:Y:S02]  /*5d00*/  DADD R28, R54.reuse, 12 ;  /* 0x40280000361c7429 */ /* 0x044fe40000000000 */
[----:B------:R-:W-:-:S04]  /*5d10*/  DMUL R36, R54, 4000 ;  /* 0x40af400036247828 */ /* 0x000fc80000000000 */
[----:B------:R-:W0:Y:S06]  /*5d20*/  MUFU.RCP64H R15, R29 ;  /* 0x0000001d000f7308 */ /* 0x000e2c0000001800 */
[----:B------:R-:W-:Y:S01]  /*5d30*/  FSETP.GEU.AND P2, PT, |R37|, 6.5827683646048100446e-37, PT ;  /* 0x036000002500780b */ /* 0x000fe20003f4e200 */
[----:B0-----:R-:W-:-:S08]  /*5d40*/  DFMA R24, -R28, R14, 1 ;  /* 0x3ff000001c18742b */ /* 0x001fd0000000010e */
[----:B------:R-:W-:-:S08]  /*5d50*/  DFMA R24, R24, R24, R24 ;  /* 0x000000181818722b */ /* 0x000fd00000000018 */
[----:B------:R-:W-:Y:S01]  /*5d60*/  DFMA R24, R14, R24, R14 ;  /* 0x000000180e18722b */ /* 0x000fe2000000000e */
[----:B------:R-:W-:-:S05]  /*5d70*/  VIADD R14, R8, 0xfffffffb ;  /* 0xfffffffb080e7836 */ /* 0x000fca0000000000 */
[----:B------:R-:W-:Y:S02]  /*5d80*/  ISETP.GE.U32.AND P1, PT, R14, 0x2, PT ;  /* 0x000000020e00780c */ /* 0x000fe40003f26070 */
[----:B------:R-:W-:-:S08]  /*5d90*/  DFMA R14, -R28, R24, 1 ;  /* 0x3ff000001c0e742b */ /* 0x000fd00000000118 */
[----:B------:R-:W-:Y:S01]  /*5da0*/  DFMA R14, R24, R14, R24 ;  /* 0x0000000e180e722b */ /* 0x000fe20000000018 */
[----:B------:R-:W-:Y:S02]  /*5db0*/  VIADD R24, R10, 0xfffffffb ;  /* 0xfffffffb0a187836 */ /* 0x000fe40000000000 */
[----:B------:R-:W-:-:S03]  /*5dc0*/  @P1 IMAD.MOV R26, RZ, RZ, R23 ;  /* 0x000000ffff1a1224 */ /* 0x000fc600078e0217 */
[----:B------:R-:W-:Y:S02]  /*5dd0*/  ISETP.GE.U32.AND P1, PT, R24, 0x2, PT ;  /* 0x000000021800780c */ /* 0x000fe40003f26070 */
[----:B------:R-:W-:Y:S01]  /*5de0*/  DMUL R24, R36, R14 ;  /* 0x0000000e24187228 */ /* 0x000fe20000000000 */
[----:B------:R-:W-:Y:S02]  /*5df0*/  VIADD R23, R26, 0x1 ;  /* 0x000000011a177836 */ /* 0x000fe40000000000 */
[----:B------:R-:W-:Y:S01]  /*5e00*/  @P0 IMAD.MOV R23, RZ, RZ, R26 ;  /* 0x000000ffff170224 */ /* 0x000fe200078e021a */
[----:B------:R-:W-:-:S03]  /*5e10*/  ISETP.GE.U32.AND P0, PT, R27, 0x2, PT ;  /* 0x000000021b00780c */ /* 0x000fc60003f06070 */
[----:B------:R-:W-:Y:S01]  /*5e20*/  VIADD R30, R23, 0x1 ;  /* 0x00000001171e7836 */ /* 0x000fe20000000000 */
[----:B------:R-:W-:-:S03]  /*5e30*/  DFMA R26, -R28, R24, R36 ;  /* 0x000000181c1a722b */ /* 0x000fc60000000124 */
[----:B------:R-:W-:Y:S01]  /*5e40*/  @P1 IMAD.MOV R30, RZ, RZ, R23 ;  /* 0x000000ffff1e1224 */ /* 0x000fe200078e0217 */
[----:B------:R-:W-:-:S04]  /*5e50*/  ISETP.GE.U32.AND P1, PT, R31, 0x2, PT ;  /* 0x000000021f00780c */ /* 0x000fc80003f26070 */
[----:B------:R-:W-:Y:S01]  /*5e60*/  DFMA R14, R14, R26, R24 ;  /* 0x0000001a0e0e722b */ /* 0x000fe20000000018 */
[----:B------:R-:W-:Y:S01]  /*5e70*/  VIADD R23, R30, 0x1 ;  /* 0x000000011e177836 */ /* 0x000fe20000000000 */
[----:B------:R-:W-:Y:S01]  /*5e80*/  IADD3 R24, PT, PT, R17, -0x5, RZ ;  /* 0xfffffffb11187810 */ /* 0x000fe20007ffe0ff */
[----:B------:R-:W-:-:S03]  /*5e90*/  @P0 IMAD.MOV R23, RZ, RZ, R30 ;  /* 0x000000ffff170224 */ /* 0x000fc600078e021e */
[----:B------:R-:W-:Y:S01]  /*5ea0*/  ISETP.GE.U32.AND P0, PT, R24, 0x2, PT ;  /* 0x000000021800780c */ /* 0x000fe20003f06070 */
[----:B------:R-:W-:-:S03]  /*5eb0*/  VIADD R24, R23, 0x1 ;  /* 0x0000000117187836 */ /* 0x000fc60000000000 */
[----:B------:R-:W-:Y:S01]  /*5ec0*/  FFMA R25, RZ, R29, R15 ;  /* 0x0000001dff197223 */ /* 0x000fe2000000000f */
[----:B------:R-:W-:-:S04]  /*5ed0*/  @P1 IMAD.MOV R24, RZ, RZ, R23 ;  /* 0x000000ffff181224 */ /* 0x000fc800078e0217 */
[----:B------:R-:W-:Y:S01]  /*5ee0*/  FSETP.GT.AND P1, PT, |R25|, 1.469367938527859385e-39, PT ;  /* 0x001000001900780b */ /* 0x000fe20003f24200 */
[----:B------:R-:W-:-:S03]  /*5ef0*/  VIADD R23, R24, 0x1 ;  /* 0x0000000118177836 */ /* 0x000fc60000000000 */
[----:B------:R-:W-:-:S09]  /*5f00*/  @P0 IMAD.MOV R23, RZ, RZ, R24 ;  /* 0x000000ffff170224 */ /* 0x000fd200078e0218 */
[----:B------:R-:W-:Y:S05]  /*5f10*/  @P1 BRA P2, `(.L_x_21) ;  /* 0x0000000000181947 */ /* 0x000fea0001000000 */
[----:B------:R-:W-:Y:S01]  /*5f20*/  IMAD.MOV.U32 R42, RZ, RZ, R28 ;  /* 0x000000ffff2a7224 */ /* 0x000fe200078e001c */
[----:B------:R-:W-:Y:S01]  /*5f30*/  MOV R75, 0x5f60 ;  /* 0x00005f60004b7802 */ /* 0x000fe20000000f00 */
[----:B------:R-:W-:-:S07]  /*5f40*/  IMAD.MOV.U32 R43, RZ, RZ, R29 ;  /* 0x000000ffff2b7224 */ /* 0x000fce00078e001d */
[----:B-----5:R-:W-:Y:S05]  /*5f50*/  CALL.REL.NOINC `($__internal_1_$__cuda_sm20_div_rn_f64_full) ;  /* 0x00000094004c7944 */ /* 0x020fea0003c00000 */
[----:B------:R-:W-:Y:S01]  /*5f60*/  MOV R14, R40 ;  /* 0x00000028000e7202 */ /* 0x000fe20000000f00 */
[----:B------:R-:W-:-:S07]  /*5f70*/  IMAD.MOV.U32 R15, RZ, RZ, R41 ;  /* 0x000000ffff0f7224 */ /* 0x000fce00078e0029 */
.L_x_21:
[----:B------:R-:W-:Y:S05]  /*5f80*/  BSYNC.RECONVERGENT B1 ;  /* 0x0000000000017941 */ /* 0x000fea0003800200 */
.L_x_20:
[----:B------:R-:W0:Y:S01]  /*5f90*/  LDCU UR4, c[0x0][0x3fc] ;  /* 0x00007f80ff0477ac */ /* 0x000e220008000800 */
[----:B------:R-:W1:Y:S01]  /*5fa0*/  LDC.64 R26, c[0x0][0x380] ;  /* 0x0000e000ff1a7b82 */ /* 0x000e620000000a00 */
[----:B------:R-:W1:Y:S01]  /*5fb0*/  I2F.F64.U32 R58, R23 ;  /* 0x00000017003a7312 */ /* 0x000e620000201800 */
[----:B------:R-:W-:Y:S01]  /*5fc0*/  BSSY.RECONVERGENT B1, `(.L_x_22) ;  /* 0x000002a000017945 */ /* 0x000fe20003800200 */
[----:B------:R-:W2:Y:S01]  /*5fd0*/  LDCU UR6, c[0x0][0x400] ;  /* 0x00008000ff0677ac */ /* 0x000ea20008000800 */
[----:B------:R-:W3:Y:S05]  /*5fe0*/  LDCU UR5, c[0x0][0x408] ;  /* 0x00008100ff0577ac */ /* 0x000eea0008000800 */
[----:B0-----:R-:W0:Y:S01]  /*5ff0*/  I2F.F64 R24, UR4 ;  /* 0x0000000400187d12 */ /* 0x001e220008201c00 */
[----:B-1----:R-:W-:-:S07]  /*6000*/  DFMA R58, R58, 200, R26 ;  /* 0x406900003a3a782b */ /* 0x002fce000000001a */
[----:B--2---:R-:W1:Y:S01]  /*6010*/  I2F.F64 R28, UR6 ;  /* 0x00000006001c7d12 */ /* 0x004e620008201c00 */
[----:B0----5:R-:W-:-:S07]  /*6020*/  DADD R62, -R56, R24 ;  /* 0x00000000383e7229 */ /* 0x021fce0000000118 */
[----:B---3--:R-:W0:Y:S01]  /*6030*/  I2F.F64 R30, UR5 ;  /* 0x00000005001e7d12 */ /* 0x008e220008201c00 */
[----:B------:R-:W-:Y:S02]  /*6040*/  DADD R14, R58, -R14 ;  /* 0x000000003a0e7229 */ /* 0x000fe4000000080e */
[----:B-1----:R-:W-:-:S06]  /*6050*/  DMUL R26, R28, R54 ;  /* 0x000000361c1a7228 */ /* 0x002fcc0000000000 */
[----:B0-----:R-:W-:-:S08]  /*6060*/  DFMA R14, R30, R62, R14 ;  /* 0x0000003e1e0e722b */ /* 0x001fd0000000000e */
[CC--:B------:R-:W-:Y:S01]  /*6070*/  DFMA R66, -R56.reuse, R26.reuse, R14 ;  /* 0x0000001a3842722b */ /* 0x0c0fe2000000010e */
[----:B------:R-:W-:Y:S01]  /*6080*/  IMAD.MOV.U32 R14, RZ, RZ, 0x1 ;  /* 0x00000001ff0e7424 */ /* 0x000fe200078e00ff */
[----:B------:R-:W-:-:S06]  /*6090*/  DMUL R26, R56, R26 ;  /* 0x0000001a381a7228 */ /* 0x000fcc0000000000 */
[----:B------:R-:W-:Y:S02]  /*60a0*/  DMUL R32, R66, R12 ;  /* 0x0000000c42207228 */ /* 0x000fe40000000000 */
[----:B------:R-:W-:-:S06]  /*60b0*/  DFMA R62, R30, R62, -R26 ;  /* 0x0000003e1e3e722b */ /* 0x000fcc000000081a */
[----:B------:R-:W-:Y:S02]  /*60c0*/  DFMA R46, R32, 0.5, R54 ;  /* 0x3fe00000202e782b */ /* 0x000fe40000000036 */
[----:B------:R-:W-:-:S06]  /*60d0*/  DMUL R48, R62, R12 ;  /* 0x0000000c3e307228 */ /* 0x000fcc0000000000 */
[C---:B------:R-:W-:Y:S02]  /*60e0*/  DADD R40, R46.reuse, 12 ;  /* 0x402800002e287429 */ /* 0x040fe40000000000 */
[----:B------:R-:W-:Y:S02]  /*60f0*/  DMUL R38, R46, 4000 ;  /* 0x40af40002e267828 */ /* 0x000fe40000000000 */
[----:B------:R-:W-:Y:S02]  /*6100*/  DFMA R48, R48, 0.5, R56 ;  /* 0x3fe000003030782b */ /* 0x000fe40000000038 */
[----:B------:R-:W0:Y:S06]  /*6110*/  MUFU.RCP64H R15, R41 ;  /* 0x00000029000f7308 */ /* 0x000e2c0000001800 */
[----:B------:R-:W-:Y:S01]  /*6120*/  FSETP.GEU.AND P1, PT, |R39|, 6.5827683646048100446e-37, PT ;  /* 0x036000002700780b */ /* 0x000fe20003f2e200 */
[----:B0-----:R-:W-:-:S08]  /*6130*/  DFMA R34, -R40, R14, 1 ;  /* 0x3ff000002822742b */ /* 0x001fd0000000010e */
[----:B------:R-:W-:-:S08]  /*6140*/  DFMA R34, R34, R34, R34 ;  /* 0x000000222222722b */ /* 0x000fd00000000022 */
[----:B------:R-:W-:-:S08]  /*6150*/  DFMA R34, R14, R34, R14 ;  /* 0x000000220e22722b */ /* 0x000fd0000000000e */
[----:B------:R-:W-:-:S08]  /*6160*/  DFMA R14, -R40, R34, 1 ;  /* 0x3ff00000280e742b */ /* 0x000fd00000000122 */
[----:B------:R-:W-:-:S08]  /*6170*/  DFMA R14, R34, R14, R34 ;  /* 0x0000000e220e722b */ /* 0x000fd00000000022 */
[----:B------:R-:W-:-:S08]  /*6180*/  DMUL R34, R38, R14 ;  /* 0x0000000e26227228 */ /* 0x000fd00000000000 */
[----:B------:R-:W-:-:S08]  /*6190*/  DFMA R36, -R40, R34, R38 ;  /* 0x000000222824722b */ /* 0x000fd00000000126 */
[----:B------:R-:W-:-:S10]  /*61a0*/  DFMA R14, R14, R36, R34 ;  /* 0x000000240e0e722b */ /* 0x000fd40000000022 */
[----:B------:R-:W-:-:S05]  /*61b0*/  FFMA R23, RZ, R41, R15 ;  /* 0x00000029ff177223 */ /* 0x000fca000000000f */
[----:B------:R-:W-:-:S13]  /*61c0*/  FSETP.GT.AND P0, PT, |R23|, 1.469367938527859385e-39, PT ;  /* 0x001000001700780b */ /* 0x000fda0003f04200 */
[----:B------:R-:W-:Y:S05]  /*61d0*/  @P0 BRA P1, `(.L_x_23) ;  /* 0x0000000000200947 */ /* 0x000fea0000800000 */
[----:B------:R-:W-:Y:S01]  /*61e0*/  IMAD.MOV.U32 R36, RZ, RZ, R38 ;  /* 0x000000ffff247224 */ /* 0x000fe200078e0026 */
[----:B------:R-:W-:Y:S01]  /*61f0*/  MOV R43, R41 ;  /* 0x00000029002b7202 */ /* 0x000fe20000000f00 */
[----:B------:R-:W-:Y:S01]  /*6200*/  IMAD.MOV.U32 R37, RZ, RZ, R39 ;  /* 0x000000ffff257224 */ /* 0x000fe200078e0027 */
[----:B------:R-:W-:Y:S01]  /*6210*/  MOV R75, 0x6240 ;  /* 0x00006240004b7802 */ /* 0x000fe20000000f00 */
[----:B------:R-:W-:-:S07]  /*6220*/  IMAD.MOV.U32 R42, RZ, RZ, R40 ;  /* 0x000000ffff2a7224 */ /* 0x000fce00078e0028 */
[----:B------:R-:W-:Y:S05]  /*6230*/  CALL.REL.NOINC `($__internal_1_$__cuda_sm20_div_rn_f64_full) ;  /* 0x0000009000947944 */ /* 0x000fea0003c00000 */
[----:B------:R-:W-:Y:S02]  /*6240*/  IMAD.MOV.U32 R14, RZ, RZ, R40 ;  /* 0x000000ffff0e7224 */ /* 0x000fe400078e0028 */
[----:B------:R-:W-:-:S07]  /*6250*/  IMAD.MOV.U32 R15, RZ, RZ, R41 ;  /* 0x000000ffff0f7224 */ /* 0x000fce00078e0029 */
.L_x_23:
[----:B------:R-:W-:Y:S05]  /*6260*/  BSYNC.RECONVERGENT B1 ;  /* 0x0000000000017941 */ /* 0x000fea0003800200 */
.L_x_22:
[----:B------:R-:W-:Y:S01]  /*6270*/  DADD R14, R58, -R14 ;  /* 0x000000003a0e7229 */ /* 0x000fe2000000080e */
[----:B------:R-:W-:Y:S01]  /*6280*/  BSSY.RECONVERGENT B1, `(.L_x_24) ;  /* 0x0000021000017945 */ /* 0x000fe20003800200 */
[----:B------:R-:W-:Y:S02]  /*6290*/  DADD R26, R24, -R48 ;  /* 0x00000000181a7229 */ /* 0x000fe40000000830 */
[----:B------:R-:W-:-:S06]  /*62a0*/  DMUL R34, R28, R46 ;  /* 0x0000002e1c227228 */ /* 0x000fcc0000000000 */
[----:B------:R-:W-:-:S08]  /*62b0*/  DFMA R14, R30, R26, R14 ;  /* 0x0000001a1e0e722b */ /* 0x000fd0000000000e */
[CC--:B------:R-:W-:Y:S02]  /*62c0*/  DFMA R14, R48.reuse, -R34.reuse, R14 ;  /* 0x80000022300e722b */ /* 0x0c0fe4000000000e */
[----:B------:R-:W-:-:S06]  /*62d0*/  DMUL R34, R48, R34 ;  /* 0x0000002230227228 */ /* 0x000fcc0000000000 */
[----:B------:R-:W-:Y:S01]  /*62e0*/  DMUL R46, R14, R12 ;  /* 0x0000000c0e2e7228 */ /* 0x000fe20000000000 */
[----:B------:R-:W-:Y:S01]  /*62f0*/  IMAD.MOV.U32 R14, RZ, RZ, 0x1 ;  /* 0x00000001ff0e7424 */ /* 0x000fe200078e00ff */
        /* <DEDUP_REMOVED lines=20> */
[----:B------:R-:W-:Y:S01]  /*6440*/  MOV R75, 0x6470 ;  /* 0x00006470004b7802 */ /* 0x000fe20000000f00 */
[----:B------:R-:W-:-:S07]  /*6450*/  IMAD.MOV.U32 R37, RZ, RZ, R41 ;  /* 0x000000ffff257224 */ /* 0x000fce00078e0029 */
[----:B------:R-:W-:Y:S05]  /*6460*/  CALL.REL.NOINC `($__internal_1_$__cuda_sm20_div_rn_f64_full) ;  /* 0x0000009000087944 */ /* 0x000fea0003c00000 */
[----:B------:R-:W-:Y:S01]  /*6470*/  MOV R14, R40 ;  /* 0x00000028000e7202 */ /* 0x000fe20000000f00 */
[----:B------:R-:W-:-:S07]  /*6480*/  IMAD.MOV.U32 R15, RZ, RZ, R41 ;  /* 0x000000ffff0f7224 */ /* 0x000fce00078e0029 */
.L_x_25:
[----:B------:R-:W-:Y:S05]  /*6490*/  BSYNC.RECONVERGENT B1 ;  /* 0x0000000000017941 */ /* 0x000fea0003800200 */
.L_x_24:
[----:B------:R-:W-:Y:S01]  /*64a0*/  DADD R14, R58, -R14 ;  /* 0x000000003a0e7229 */ /* 0x000fe2000000080e */
[----:B------:R-:W-:Y:S01]  /*64b0*/  BSSY.RECONVERGENT B1, `(.L_x_26) ;  /* 0x0000020000017945 */ /* 0x000fe20003800200 */
[----:B------:R-:W-:Y:S02]  /*64c0*/  DADD R26, R24, -R52 ;  /* 0x00000000181a7229 */ /* 0x000fe40000000834 */
[----:B------:R-:W-:-:S06]  /*64d0*/  DMUL R34, R28, R50 ;  /* 0x000000321c227228 */ /* 0x000fcc0000000000 */
[----:B------:R-:W-:-:S08]  /*64e0*/  DFMA R14, R30, R26, R14 ;  /* 0x0000001a1e0e722b */ /* 0x000fd0000000000e */
[CC--:B------:R-:W-:Y:S02]  /*64f0*/  DFMA R14, -R52.reuse, R34.reuse, R14 ;  /* 0x00000022340e722b */ /* 0x0c0fe4000000010e */
[----:B------:R-:W-:-:S06]  /*6500*/  DMUL R34, R52, R34 ;  /* 0x0000002234227228 */ /* 0x000fcc0000000000 */
[----:B------:R-:W-:Y:S01]  /*6510*/  DMUL R48, R14, R12 ;  /* 0x0000000c0e307228 */ /* 0x000fe20000000000 */
[----:B------:R-:W-:Y:S01]  /*6520*/  IMAD.MOV.U32 R14, RZ, RZ, 0x1 ;  /* 0x00000001ff0e7424 */ /* 0x000fe200078e00ff */
[----:B------:R-:W-:-:S06]  /*6530*/  DFMA R34, R30, R26, -R34 ;  /* 0x0000001a1e22722b */ /* 0x000fcc0000000822 */
[----:B------:R-:W-:Y:S02]  /*6540*/  DADD R50, R54, R48 ;  /* 0x0000000036327229 */ /* 0x000fe40000000030 */
[----:B------:R-:W-:-:S06]  /*6550*/  DFMA R52, R34, R12, R56 ;  /* 0x0000000c2234722b */ /* 0x000fcc0000000038 */
[C---:B------:R-:W-:Y:S02]  /*6560*/  DADD R42, R50.reuse, 12 ;  /* 0x40280000322a7429 */ /* 0x040fe40000000000 */
[----:B------:R-:W-:-:S04]  /*6570*/  DMUL R40, R50, 4000 ;  /* 0x40af400032287828 */ /* 0x000fc80000000000 */
        /* <DEDUP_REMOVED lines=17> */
[----:B------:R-:W-:Y:S01]  /*6690*/  IMAD.MOV.U32 R14, RZ, RZ, R40 ;  /* 0x000000ffff0e7224 */ /* 0x000fe200078e0028 */
[----:B------:R-:W-:-:S07]  /*66a0*/  MOV R15, R41 ;  /* 0x00000029000f7202 */ /* 0x000fce0000000f00 */
.L_x_27:
[----:B------:R-:W-:Y:S05]  /*66b0*/  BSYNC.RECONVERGENT B1 ;  /* 0x0000000000017941 */ /* 0x000fea0003800200 */
.L_x_26:
[----:B------:R-:W0:Y:S01]  /*66c0*/  MUFU.RCP64H R27, 6 ;  /* 0x40180000001b7908 */ /* 0x000e220000001800 */
[----:B------:R-:W-:Y:S01]  /*66d0*/  IMAD.MOV.U32 R36, RZ, RZ, 0x0 ;  /* 0x00000000ff247424 */ /* 0x000fe200078e00ff */
[----:B------:R-:W-:Y:S01]  /*66e0*/  DADD R14, R58, -R14 ;  /* 0x000000003a0e7229 */ /* 0x000fe2000000080e */
[----:B------:R-:W-:Y:S01]  /*66f0*/  IMAD.MOV.U32 R37, RZ, RZ, 0x40180000 ;  /* 0x40180000ff257424 */ /* 0x000fe200078e00ff */
[----:B------:R-:W-:Y:S01]  /*6700*/  DADD R24, R24, -R52 ;  /* 0x0000000018187229 */ /* 0x000fe20000000834 */
[----:B------:R-:W-:Y:S01]  /*6710*/  IMAD.MOV.U32 R26, RZ, RZ, 0x1 ;  /* 0x00000001ff1a7424 */ /* 0x000fe200078e00ff */
[----:B------:R-:W-:Y:S01]  /*6720*/  DMUL R28, R28, R50 ;  /* 0x000000321c1c7228 */ /* 0x000fe20000000000 */
[----:B------:R-:W-:Y:S01]  /*6730*/  BSSY.RECONVERGENT B1, `(.L_x_28) ;  /* 0x0000018000017945 */ /* 0x000fe20003800200 */
[----:B------:R-:W-:-:S04]  /*6740*/  DFMA R32, R46, 2, R32 ;  /* 0x400000002e20782b */ /* 0x000fc80000000020 */
[----:B------:R-:W-:-:S04]  /*6750*/  DFMA R14, R30, R24, R14 ;  /* 0x000000181e0e722b */ /* 0x000fc8000000000e */
[----:B------:R-:W-:Y:S02]  /*6760*/  DFMA R32, R48, 2, R32 ;  /* 0x400000003020782b */ /* 0x000fe40000000020 */
[----:B0-----:R-:W-:Y:S02]  /*6770*/  DFMA R34, R26, -R36, 1 ;  /* 0x3ff000001a22742b */ /* 0x001fe40000000824 */
[----:B------:R-:W-:-:S06]  /*6780*/  DFMA R14, -R52, R28, R14 ;  /* 0x0000001c340e722b */ /* 0x000fcc000000010e */
[----:B------:R-:W-:-:S08]  /*6790*/  DFMA R34, R34, R34, R34 ;  /* 0x000000222222722b */ /* 0x000fd00000000022 */
[----:B------:R-:W-:-:S08]  /*67a0*/  DFMA R34, R26, R34, R26 ;  /* 0x000000221a22722b */ /* 0x000fd0000000001a */
[----:B------:R-:W-:Y:S02]  /*67b0*/  DFMA R24, R34, -R36, 1 ;  /* 0x3ff000002218742b */ /* 0x000fe40000000824 */
[----:B------:R-:W-:-:S06]  /*67c0*/  DFMA R36, R14, R12, R32 ;  /* 0x0000000c0e24722b */ /* 0x000fcc0000000020 */
[----:B------:R-:W-:-:S04]  /*67d0*/  DFMA R24, R34, R24, R34 ;  /* 0x000000182218722b */ /* 0x000fc80000000022 */
[----:B------:R-:W-:-:S04]  /*67e0*/  FSETP.GEU.AND P1, PT, |R37|, 6.5827683646048100446e-37, PT ;  /* 0x036000002500780b */ /* 0x000fc80003f2e200 */
[----:B------:R-:W-:-:S08]  /*67f0*/  DMUL R30, R36, R24 ;  /* 0x00000018241e7228 */ /* 0x000fd00000000000 */
[----:B------:R-:W-:-:S08]  /*6800*/  DFMA R14, R30, -6, R36 ;  /* 0xc01800001e0e782b */ /* 0x000fd00000000024 */
[----:B------:R-:W-:-:S10]  /*6810*/  DFMA R30, R24, R14, R30 ;  /* 0x0000000e181e722b */ /* 0x000fd4000000001e */
[----:B------:R-:W-:-:S05]  /*6820*/  FFMA R14, RZ, 2.375, R31 ;  /* 0x40180000ff0e7823 */ /* 0x000fca000000001f */
[----:B------:R-:W-:-:S13]  /*6830*/  FSETP.GT.AND P0, PT, |R14|, 1.469367938527859385e-39, PT ;  /* 0x001000000e00780b */ /* 0x000fda0003f04200 */
[----:B------:R-:W-:Y:S05]  /*6840*/  @P0 BRA P1, `(.L_x_29) ;  /* 0x0000000000180947 */ /* 0x000fea0000800000 */
[----:B------:R-:W-:Y:S01]  /*6850*/  IMAD.MOV.U32 R42, RZ, RZ, RZ ;  /* 0x000000ffff2a7224 */ /* 0x000fe200078e00ff */
[----:B------:R-:W-:Y:S01]  /*6860*/  MOV R75, 0x6890 ;  /* 0x00006890004b7802 */ /* 0x000fe20000000f00 */
[----:B------:R-:W-:-:S07]  /*6870*/  IMAD.MOV.U32 R43, RZ, RZ, 0x40180000 ;  /* 0x40180000ff2b7424 */ /* 0x000fce00078e00ff */
[----:B------:R-:W-:Y:S05]  /*6880*/  CALL.REL.NOINC `($__internal_1_$__cuda_sm20_div_rn_f64_full) ;  /* 0x0000008c00007944 */ /* 0x000fea0003c00000 */
[----:B------:R-:W-:Y:S01]  /*6890*/  MOV R30, R40 ;  /* 0x00000028001e7202 */ /* 0x000fe20000000f00 */
[----:B------:R-:W-:-:S07]  /*68a0*/  IMAD.MOV.U32 R31, RZ, RZ, R41 ;  /* 0x000000ffff1f7224 */ /* 0x000fce00078e0029 */
.L_x_29:
[----:B------:R-:W-:Y:S05]  /*68b0*/  BSYNC.RECONVERGENT B1 ;  /* 0x0000000000017941 */ /* 0x000fea0003800200 */
.L_x_28:
[--C-:B------:R-:W-:Y:S01]  /*68c0*/  IMAD.MOV.U32 R24, RZ, RZ, R12.reuse ;  /* 0x000000ffff187224 */ /* 0x100fe200078e000c */
[-C--:B------:R-:W-:Y:S01]  /*68d0*/  MOV R36, R12.reuse ;  /* 0x0000000c00247202 */ /* 0x080fe20000000f00 */
[--C-:B------:R-:W-:Y:S01]  /*68e0*/  IMAD.MOV.U32 R25, RZ, RZ, R13.reuse ;  /* 0x000000ffff197224 */ /* 0x100fe200078e000d */
[-C--:B------:R-:W-:Y:S01]  /*68f0*/  MOV R42, R12.reuse ;  /* 0x0000000c002a7202 */ /* 0x080fe20000000f00 */
[--C-:B------:R-:W-:Y:S01]  /*6900*/  IMAD.MOV.U32 R26, RZ, RZ, R12.reuse ;  /* 0x000000ffff1a7224 */ /* 0x100fe200078e000c */
[----:B------:R-:W-:Y:S01]  /*6910*/  MOV R14, R12 ;  /* 0x0000000c000e7202 */ /* 0x000fe20000000f00 */
[--C-:B------:R-:W-:Y:S01]  /*6920*/  IMAD.MOV.U32 R27, RZ, RZ, R13.reuse ;  /* 0x000000ffff1b7224 */ /* 0x100fe200078e000d */
[----:B------:R-:W-:Y:S01]  /*6930*/  DADD R30, R54, R30 ;  /* 0x00000000361e7229 */ /* 0x000fe2000000001e */
[--C-:B------:R-:W-:Y:S01]  /*6940*/  IMAD.MOV.U32 R37, RZ, RZ, R13.reuse ;  /* 0x000000ffff257224 */ /* 0x100fe200078e000d */
[----:B------:R-:W-:Y:S01]  /*6950*/  DMUL R28, R12, 100 ;  /* 0x405900000c1c7828 */ /* 0x000fe20000000000 */
[--C-:B------:R-:W-:Y:S01]  /*6960*/  IMAD.MOV.U32 R38, RZ, RZ, R12.reuse ;  /* 0x000000ffff267224 */ /* 0x100fe200078e000c */
[----:B------:R0:W-:Y:S01]  /*6970*/  STL.128 [R1+0x10], R24 ;  /* 0x0000101801007387 */ /* 0x0001e20000100c00 */
[----:B------:R-:W-:Y:S01]  /*6980*/  IMAD.MOV.U32 R39, RZ, RZ, R13 ;  /* 0x000000ffff277224 */ /* 0x000fe200078e000d */
[----:B------:R-:W-:Y:S01]  /*6990*/  BSSY.RECONVERGENT B1, `(.L_x_30) ;  /* 0x000035d000017945 */ /* 0x000fe20003800200 */
[----:B------:R-:W-:-:S02]  /*69a0*/  IMAD.MOV.U32 R40, RZ, RZ, R12 ;  /* 0x000000ffff287224 */ /* 0x000fc400078e000c */
[--C-:B------:R-:W-:Y:S01]  /*69b0*/  IMAD.MOV.U32 R41, RZ, RZ, R13.reuse ;  /* 0x000000ffff297224 */ /* 0x100fe200078e000d */
[----:B------:R0:W-:Y:S01]  /*69c0*/  STL.128 [R1+0x20], R36 ;  /* 0x0000202401007387 */ /* 0x0001e20000100c00 */
[--C-:B------:R-:W-:Y:S02]  /*69d0*/  IMAD.MOV.U32 R43, RZ, RZ, R13.reuse ;  /* 0x000000ffff2b7224 */ /* 0x100fe400078e000d */
[--C-:B------:R-:W-:Y:S02]  /*69e0*/  IMAD.MOV.U32 R44, RZ, RZ, R12.reuse ;  /* 0x000000ffff2c7224 */ /* 0x100fe400078e000c */
[--C-:B------:R-:W-:Y:S01]  /*69f0*/  IMAD.MOV.U32 R45, RZ, RZ, R13.reuse ;  /* 0x000000ffff2d7224 */ /* 0x100fe200078e000d */
[----:B------:R0:W-:Y:S01]  /*6a00*/  STL.128 [R1+0x30], R40 ;  /* 0x0000302801007387 */ /* 0x0001e20000100c00 */
[----:B------:R-:W-:Y:S02]  /*6a10*/  IMAD.MOV.U32 R46, RZ, RZ, R12 ;  /* 0x000000ffff2e7224 */ /* 0x000fe400078e000c */
[----:B------:R-:W-:-:S02]  /*6a20*/  IMAD.MOV.U32 R47, RZ, RZ, R13 ;  /* 0x000000ffff2f7224 */ /* 0x000fc400078e000d */
[----:B------:R-:W-:Y:S02]  /*6a30*/  IMAD.MOV.U32 R15, RZ, RZ, R13 ;  /* 0x000000ffff0f7224 */ /* 0x000fe400078e000d */
[----:B------:R-:W-:Y:S01]  /*6a40*/  IMAD.MOV.U32 R23, RZ, RZ, RZ ;  /* 0x000000ffff177224 */ /* 0x000fe200078e00ff */
[----:B------:R0:W-:Y:S01]  /*6a50*/  STL.128 [R1+0x40], R44 ;  /* 0x0000402c01007387 */ /* 0x0001e20000100c00 */
[----:B------:R-:W-:Y:S02]  /*6a60*/  IMAD.MOV.U32 R32, RZ, RZ, RZ ;  /* 0x000000ffff207224 */ /* 0x000fe400078e00ff */
[----:B------:R-:W-:Y:S01]  /*6a70*/  IMAD.MOV.U32 R33, RZ, RZ, R2 ;  /* 0x000000ffff217224 */ /* 0x000fe200078e0002 */
[----:B------:R0:W-:Y:S06]  /*6a80*/  STL.128 [R1], R12 ;  /* 0x0000000c01007387 */ /* 0x0001ec0000100c00 */
.L_x_74:
[----:B------:R-:W2:Y:S01]  /*6a90*/  LDL R61, [R33] ;  /* 0x00000000213d7983 */ /* 0x000ea20000100800 */
[----:B0-----:R-:W-:Y:S01]  /*6aa0*/  IMAD.MOV.U32 R24, RZ, RZ, 0x405e0000 ;  /* 0x405e0000ff187424 */ /* 0x001fe200078e00ff */
[----:B------:R-:W-:Y:S01]  /*6ab0*/  BSSY.RECONVERGENT B2, `(.L_x_31) ;  /* 0x0000061000027945 */ /* 0x000fe20003800200 */
[----:B------:R-:W-:Y:S02]  /*6ac0*/  IMAD.MOV.U32 R34, RZ, RZ, 0x3a2c32e4 ;  /* 0x3a2c32e4ff227424 */ /* 0x000fe400078e00ff */
[----:B------:R-:W-:-:S05]  /*6ad0*/  VIADD R23, R23, 0x1 ;  /* 0x0000000117177836 */ /* 0x000fca0000000000 */
[----:B------:R-:W-:Y:S01]  /*6ae0*/  ISETP.NE.AND P5, PT, R23, 0xa, PT ;  /* 0x0000000a1700780c */ /* 0x000fe20003fa5270 */
[----:B--2---:R-:W0:Y:S02]  /*6af0*/  I2F.F64 R14, R61 ;  /* 0x0000003d000e7312 */ /* 0x004e240000201c00 */
[----:B0-----:R-:W-:-:S08]  /*6b00*/  DADD R14, R14, -4.5 ;  /* 0xc01200000e0e7429 */ /* 0x001fd00000000000 */
[----:B------:R-:W-:-:S06]  /*6b10*/  DSETP.GT.AND P0, PT, R14, RZ, PT ;  /* 0x000000ff0e00722a */ /* 0x000fcc0003f04000 */
[----:B------:R-:W-:Y:S01]  /*6b20*/  FSEL R25, R24, 3.21875, P0 ;  /* 0x404e000018197808 */ /* 0x000fe20000000000 */
[----:B------:R-:W-:Y:S01]  /*6b30*/  DSETP.GEU.AND P0, PT, R14, RZ, PT ;  /* 0x000000ff0e00722a */ /* 0x000fe20003f0e000 */
[----:B------:R-:W-:-:S06]  /*6b40*/  MOV R24, RZ ;  /* 0x000000ff00187202 */ /* 0x000fcc0000000f00 */
[----:B------:R-:W-:-:S10]  /*6b50*/  DADD R24, R30, R24 ;  /* 0x000000001e187229 */ /* 0x000fd40000000018 */
[----:B------:R-:W-:Y:S02]  /*6b60*/  FSEL R70, R30, R24, !P0 ;  /* 0x000000181e467208 */ /* 0x000fe40004000000 */
[----:B------:R-:W-:-:S04]  /*6b70*/  FSEL R71, R31, R25, !P0 ;  /* 0x000000191f477208 */ /* 0x000fc80004000000 */
[----:B------:R-:W0:Y:S02]  /*6b80*/  F2F.F32.F64 R70, R70 ;  /* 0x0000004600467310 */ /* 0x000e240000301000 */
[C---:B0-----:R-:W-:Y:S01]  /*6b90*/  FMUL R15, |R70|.reuse, 16777216 ;  /* 0x4b800000460f7820 */ /* 0x041fe20000400200 */
[----:B------:R-:W-:-:S04]  /*6ba0*/  FSETP.GEU.AND P0, PT, |R70|, 1.175494350822287508e-38, PT ;  /* 0x008000004600780b */ /* 0x000fc80003f0e200 */
[----:B------:R-:W-:-:S05]  /*6bb0*/  FSEL R15, R15, |R70|, !P0 ;  /* 0x400000460f0f7208 */ /* 0x000fca0004000000 */
[----:B------:R-:W-:-:S05]  /*6bc0*/  VIADD R14, R15, 0xc0cafb0d ;  /* 0xc0cafb0d0f0e7836 */ /* 0x000fca0000000000 */
[----:B------:R-:W-:Y:S02]  /*6bd0*/  LOP3.LUT R24, R14, 0xff800000, RZ, 0xc0, !PT ;  /* 0xff8000000e187812 */ /* 0x000fe400078ec0ff */
[----:B------:R-:W-:-:S03]  /*6be0*/  FSEL R14, RZ, -24, P0 ;  /* 0xc1c00000ff0e7808 */ /* 0x000fc60000000000 */
[----:B------:R-:W-:-:S04]  /*6bf0*/  IMAD.IADD R15, R15, 0x1, -R24 ;  /* 0x000000010f0f7824 */ /* 0x000fc800078e0a18 */
[C---:B------:R-:W-:Y:S01]  /*6c00*/  FADD R26, R15.reuse, 1 ;  /* 0x3f8000000f1a7421 */ /* 0x040fe20000000000 */
[----:B------:R-:W-:Y:S01]  /*6c10*/  FADD R25, R15, -1 ;  /* 0xbf8000000f197421 */ /* 0x000fe20000000000 */
[----:B------:R-:W-:-:S03]  /*6c20*/  I2FP.F32.S32 R15, R24 ;  /* 0x00000018000f7245 */ /* 0x000fc60000201400 */
[----:B------:R-:W-:Y:S01]  /*6c30*/  FADD R27, R25, R25 ;  /* 0x00000019191b7221 */ /* 0x000fe20000000000 */
[----:B------:R-:W0:Y:S01]  /*6c40*/  MUFU.RCP R26, R26 ;  /* 0x0000001a001a7308 */ /* 0x000e220000001000 */
[----:B------:R-:W-:Y:S02]  /*6c50*/  FFMA R14, R15, 1.1920928955078125e-07, R14 ;  /* 0x340000000f0e7823 */ /* 0x000fe4000000000e */
[----:B0-----:R-:W-:-:S04]  /*6c60*/  FMUL R27, R26, R27 ;  /* 0x0000001b1a1b7220 */ /* 0x001fc80000400000 */
[----:B------:R-:W-:Y:S01]  /*6c70*/  FADD R24, R25, -R27 ;  /* 0x8000001b19187221 */ /* 0x000fe20000000000 */
[CC--:B------:R-:W-:Y:S01]  /*6c80*/  FMUL R15, R27.reuse, R27.reuse ;  /* 0x0000001b1b0f7220 */ /* 0x0c0fe20000400000 */
[----:B------:R-:W-:Y:S02]  /*6c90*/  FFMA R35, R27, 1.4426950216293334961, R14 ;  /* 0x3fb8aa3b1b237823 */ /* 0x000fe4000000000e */
[----:B------:R-:W-:Y:S01]  /*6ca0*/  FADD R24, R24, R24 ;  /* 0x0000001818187221 */ /* 0x000fe20000000000 */
[----:B------:R-:W-:Y:S01]  /*6cb0*/  FFMA R34, R15, R34, 0.0032181653659790754318 ;  /* 0x3b52e7db0f227423 */ /* 0x000fe20000000022 */
[----:B------:R-:W-:Y:S02]  /*6cc0*/  FADD R14, R14, -R35 ;  /* 0x800000230e0e7221 */ /* 0x000fe40000000000 */
[----:B------:R-:W-:Y:S01]  /*6cd0*/  FFMA R25, R25, -R27, R24 ;  /* 0x8000001b19197223 */ /* 0x000fe20000000018 */
[----:B------:R-:W-:Y:S01]  /*6ce0*/  FFMA R34, R15, R34, 0.018033718690276145935 ;  /* 0x3c93bb730f227423 */ /* 0x000fe20000000022 */
[----:B------:R-:W-:-:S02]  /*6cf0*/  FFMA R14, R27, 1.4426950216293334961, R14 ;  /* 0x3fb8aa3b1b0e7823 */ /* 0x000fc4000000000e */
[----:B------:R-:W-:Y:S01]  /*6d00*/  FMUL R25, R26, R25 ;  /* 0x000000191a197220 */ /* 0x000fe20000400000 */
[----:B------:R-:W-:-:S03]  /*6d10*/  FFMA R34, R15, R34, 0.12022458761930465698 ;  /* 0x3df6384f0f227423 */ /* 0x000fc60000000022 */
[----:B------:R-:W-:Y:S01]  /*6d20*/  FFMA R14, R25, 1.4426950216293334961, R14 ;  /* 0x3fb8aa3b190e7823 */ /* 0x000fe2000000000e */
[----:B------:R-:W-:-:S03]  /*6d30*/  FMUL R34, R15, R34 ;  /* 0x000000220f227220 */ /* 0x000fc60000400000 */
[----:B------:R-:W-:Y:S01]  /*6d40*/  FFMA R14, R27, 1.9251366722983220825e-08, R14 ;  /* 0x32a55e341b0e7823 */ /* 0x000fe2000000000e */
[----:B------:R-:W-:-:S04]  /*6d50*/  FMUL R15, R34, 3 ;  /* 0x40400000220f7820 */ /* 0x000fc80000400000 */
[----:B------:R-:W-:-:S04]  /*6d60*/  FFMA R15, R25, R15, R14 ;  /* 0x0000000f190f7223 */ /* 0x000fc8000000000e */
[----:B------:R-:W-:Y:S01]  /*6d70*/  FFMA R34, R27, R34, R15 ;  /* 0x000000221b227223 */ /* 0x000fe2000000000f */
[----:B------:R-:W-:-:S03]  /*6d80*/  IMAD.MOV.U32 R27, RZ, RZ, 0x391fcb8e ;  /* 0x391fcb8eff1b7424 */ /* 0x000fc600078e00ff */
[----:B------:R-:W-:-:S04]  /*6d90*/  FADD R72, R35, R34 ;  /* 0x0000002223487221 */ /* 0x000fc80000000000 */
[----:B------:R-:W-:Y:S01]  /*6da0*/  FMUL R15, R96, R72 ;  /* 0x00000048600f7220 */ /* 0x000fe20000400000 */
[----:B------:R-:W-:-:S03]  /*6db0*/  FADD R35, -R35, R72 ;  /* 0x0000004823237221 */ /* 0x000fc60000000100 */
[----:B------:R-:W0:Y:S01]  /*6dc0*/  FRND R14, R15 ;  /* 0x0000000f000e7307 */ /* 0x000e220000201000 */
[----:B------:R-:W-:Y:S01]  /*6dd0*/  FADD R74, R34, -R35 ;  /* 0x80000023224a7221 */ /* 0x000fe20000000000 */
[C---:B------:R-:W-:Y:S01]  /*6de0*/  FFMA R25, R96.reuse, R72, -R15 ;  /* 0x0000004860197223 */ /* 0x040fe2000000080f */
[C---:B------:R-:W-:Y:S02]  /*6df0*/  FSETP.GT.AND P1, PT, |R15|.reuse, 152, PT ;  /* 0x431800000f00780b */ /* 0x040fe40003f24200 */
[C---:B------:R-:W-:Y:S01]  /*6e00*/  FSETP.GEU.AND P2, PT, R15.reuse, RZ, PT ;  /* 0x000000ff0f00720b */ /* 0x040fe20003f4e000 */
[----:B------:R-:W-:Y:S02]  /*6e10*/  FFMA R25, R96, R74, R25 ;  /* 0x0000004a60197223 */ /* 0x000fe40000000019 */
[----:B------:R1:W2:Y:S01]  /*6e20*/  F2I.NTZ R26, R15 ;  /* 0x0000000f001a7305 */ /* 0x0002a20000203100 */
[----:B0-----:R-:W-:Y:S01]  /*6e30*/  FADD R24, R15, -R14 ;  /* 0x8000000e0f187221 */ /* 0x001fe20000000000 */
[----:B------:R-:W-:Y:S01]  /*6e40*/  FSETP.GT.AND P0, PT, R14, RZ, PT ;  /* 0x000000ff0e00720b */ /* 0x000fe20003f04000 */
[----:B-1----:R-:W-:-:S02]  /*6e50*/  IMAD.MOV.U32 R15, RZ, RZ, 0x3f800000 ;  /* 0x3f800000ff0f7424 */ /* 0x002fc400078e00ff */
[----:B------:R-:W-:-:S04]  /*6e60*/  FADD R24, R25, R24 ;  /* 0x0000001819187221 */ /* 0x000fc80000000000 */
[----:B------:R-:W-:Y:S01]  /*6e70*/  FFMA R25, R24, R27, 0.0013391353422775864601 ;  /* 0x3aaf85ed18197423 */ /* 0x000fe2000000001b */
[----:B------:R-:W-:Y:S02]  /*6e80*/  SEL R27, RZ, 0x83000000, P0 ;  /* 0x83000000ff1b7807 */ /* 0x000fe40000000000 */
[----:B------:R-:W-:Y:S01]  /*6e90*/  FSETP.NEU.AND P0, PT, R96, RZ, PT ;  /* 0x000000ff6000720b */ /* 0x000fe20003f0d000 */
[----:B------:R-:W-:Y:S02]  /*6ea0*/  FFMA R25, R24, R25, 0.0096188392490148544312 ;  /* 0x3c1d985618197423 */ /* 0x000fe40000000019 */
[----:B------:R-:W-:Y:S01]  /*6eb0*/  VIADD R14, R27, 0x7f000000 ;  /* 0x7f0000001b0e7836 */ /* 0x000fe20000000000 */
[----:B------:R-:W-:Y:S01]  /*6ec0*/  FSETP.EQ.OR P0, PT, R70, 1, !P0 ;  /* 0x3f8000004600780b */ /* 0x000fe20004702400 */
[----:B------:R-:W-:Y:S01]  /*6ed0*/  FFMA R25, R24, R25, 0.055503588169813156128 ;  /* 0x3d6357bb18197423 */ /* 0x000fe20000000019 */
[----:B--2---:R-:W-:-:S03]  /*6ee0*/  LEA R27, R26, -R27, 0x17 ;  /* 0x8000001b1a1b7211 */ /* 0x004fc600078eb8ff */
[----:B------:R-:W-:-:S04]  /*6ef0*/  FFMA R25, R24, R25, 0.24022644758224487305 ;  /* 0x3e75fdec18197423 */ /* 0x000fc80000000019 */
[----:B------:R-:W-:-:S04]  /*6f00*/  FFMA R25, R24, R25, 0.69314718246459960938 ;  /* 0x3f31721818197423 */ /* 0x000fc80000000019 */
[----:B------:R-:W-:-:S04]  /*6f10*/  FFMA R25, R24, R25, 1 ;  /* 0x3f80000018197423 */ /* 0x000fc80000000019 */
[----:B------:R-:W-:-:S04]  /*6f20*/  FMUL R14, R25, R14 ;  /* 0x0000000e190e7220 */ /* 0x000fc80000400000 */
[----:B------:R-:W-:Y:S01]  /*6f30*/  FMUL R14, R14, R27 ;  /* 0x0000001b0e0e7220 */ /* 0x000fe20000400000 */
[----:B------:R-:W-:Y:S01]  /*6f40*/  @P1 FSEL R14, RZ, +INF , !P2 ;  /* 0x7f800000ff0e1808 */ /* 0x000fe20005000000 */
[----:B------:R-:W-:Y:S06]  /*6f50*/  @P0 BRA `(.L_x_32) ;  /* 0x0000000000580947 */ /* 0x000fec0003800000 */
[----:B------:R-:W-:-:S04]  /*6f60*/  FSETP.NAN.AND P0, PT, |R96|, |R96|, PT ;  /* 0x400000606000720b */ /* 0x000fc80003f08200 */
[----:B------:R-:W-:-:S13]  /*6f70*/  FSETP.NUM.AND P0, PT, |R70|, |R70|, !P0 ;  /* 0x400000464600720b */ /* 0x000fda0004707200 */
[----:B------:R-:W-:Y:S01]  /*6f80*/  @!P0 FADD R15, R96, R70 ;  /* 0x00000046600f8221 */ /* 0x000fe20000000000 */
[----:B------:R-:W-:Y:S06]  /*6f90*/  @!P0 BRA `(.L_x_32) ;  /* 0x0000000000488947 */ /* 0x000fec0003800000 */
[----:B------:R-:W-:-:S04]  /*6fa0*/  FSETP.NEU.AND P0, PT, |R70|, +INF , PT ;  /* 0x7f8000004600780b */ /* 0x000fc80003f0d200 */
[----:B------:R-:W-:-:S04]  /*6fb0*/  FSETP.NEU.AND P0, PT, R70, RZ, P0 ;  /* 0x000000ff4600720b */ /* 0x000fc8000070d000 */
[----:B------:R-:W-:Y:S02]  /*6fc0*/  FSETP.GEU.OR P1, PT, R96, RZ, P0 ;  /* 0x000000ff6000720b */ /* 0x000fe4000072e400 */
[----:B------:R-:W-:-:S07]  /*6fd0*/  FSETP.NEU.AND P2, PT, |R94|, 1, !P0 ;  /* 0x3f8000005e00780b */ /* 0x000fce000474d200 */
[----:B------:R-:W-:-:S05]  /*6fe0*/  @!P0 FADD R24, R70, R70 ;  /* 0x0000004646188221 */ /* 0x000fca0000000000 */
[----:B------:R-:W-:-:S04]  /*6ff0*/  @!P1 LOP3.LUT R24, R24, 0x7f800000, RZ, 0x3c, !PT ;  /* 0x7f80000018189812 */ /* 0x000fc800078e3cff */
[----:B------:R-:W-:-:S05]  /*7000*/  @P2 LOP3.LUT R24, R24, 0x7fffffff, RZ, 0xc0, !PT ;  /* 0x7fffffff18182812 */ /* 0x000fca00078ec0ff */
[----:B------:R-:W-:Y:S01]  /*7010*/  @!P0 IMAD.MOV.U32 R15, RZ, RZ, R24 ;  /* 0x000000ffff0f8224 */ /* 0x000fe200078e0018 */
[----:B------:R-:W-:Y:S06]  /*7020*/  @!P0 BRA `(.L_x_32) ;  /* 0x0000000000248947 */ /* 0x000fec0003800000 */
[----:B------:R-:W-:Y:S02]  /*7030*/  FSETP.NEU.AND P0, PT, |R96|, +INF , PT ;  /* 0x7f8000006000780b */ /* 0x000fe40003f0d200 */
[----:B------:R-:W-:-:S13]  /*7040*/  FSETP.EQ.AND P1, PT, R70, -1, PT ;  /* 0xbf8000004600780b */ /* 0x000fda0003f22000 */
[----:B------:R-:W-:Y:S05]  /*7050*/  @!P0 BRA P1, `(.L_x_32) ;  /* 0x0000000000188947 */ /* 0x000fea0000800000 */
[----:B------:R-:W-:Y:S01]  /*7060*/  FSETP.GEU.AND P0, PT, R70, RZ, PT ;  /* 0x000000ff4600720b */ /* 0x000fe20003f0e000 */
[----:B------:R-:W-:-:S12]  /*7070*/  IMAD.MOV.U32 R15, RZ, RZ, R14 ;  /* 0x000000ffff0f7224 */ /* 0x000fd800078e000e */
[----:B------:R-:W-:Y:S02]  /*7080*/  @!P0 FSETP.NEU.AND P2, PT, |R94|, 1, PT ;  /* 0x3f8000005e00880b */ /* 0x000fe40003f4d200 */
[----:B------:R-:W-:Y:S02]  /*7090*/  @!P0 FSETP.NEU.AND P1, PT, R95, R96, PT ;  /* 0x000000605f00820b */ /* 0x000fe40003f2d000 */
[----:B------:R-:W-:-:S04]  /*70a0*/  @!P0 FSEL R24, R14, -R14, P2 ;  /* 0x8000000e0e188208 */ /* 0x000fc80001000000 */
[----:B------:R-:W-:-:S07]  /*70b0*/  @!P0 FSEL R15, R24, +QNAN , !P1 ;  /* 0x7fffffff180f8808 */ /* 0x000fce0004800000 */
.L_x_32:
[----:B------:R-:W-:Y:S05]  /*70c0*/  BSYNC.RECONVERGENT B2 ;  /* 0x0000000000027941 */ /* 0x000fea0003800200 */
.L_x_31:
[----:B------:R-:W-:Y:S01]  /*70d0*/  FSETP.NEU.AND P3, PT, R70, 1, PT ;  /* 0x3f8000004600780b */ /* 0x000fe20003f6d000 */
[----:B------:R-:W-:Y:S01]  /*70e0*/  BSSY.RECONVERGENT B2, `(.L_x_33) ;  /* 0x000001a000027945 */ /* 0x000fe20003800200 */
[----:B------:R-:W-:Y:S02]  /*70f0*/  IMAD.MOV.U32 R25, RZ, RZ, 0x3f800000 ;  /* 0x3f800000ff197424 */ /* 0x000fe400078e00ff */
[----:B------:R-:W-:-:S13]  /*7100*/  FSETP.EQ.OR P0, PT, R96, RZ, !P3 ;  /* 0x000000ff6000720b */ /* 0x000fda0005f02400 */
[----:B------:R-:W-:Y:S05]  /*7110*/  @P0 BRA `(.L_x_34) ;  /* 0x0000000000580947 */ /* 0x000fea0003800000 */
        /* <DEDUP_REMOVED lines=10> */
[----:B------:R-:W-:-:S04]  /*71c0*/  @P2 LOP3.LUT R24, R24, 0x7fffffff, RZ, 0xc0, !PT ;  /* 0x7fffffff18182812 */ /* 0x000fc800078ec0ff */
[----:B------:R-:W-:Y:S01]  /*71d0*/  @!P0 MOV R25, R24 ;  /* 0x0000001800198202 */ /* 0x000fe20000000f00 */
        /* <DEDUP_REMOVED lines=10> */
.L_x_34:
[----:B------:R-:W-:Y:S05]  /*7280*/  BSYNC.RECONVERGENT B2 ;  /* 0x0000000000027941 */ /* 0x000fea0003800200 */
.L_x_33:
[----:B------:R-:W-:Y:S01]  /*7290*/  ISETP.NE.AND P0, PT, R112, RZ, PT ;  /* 0x000000ff7000720c */ /* 0x000fe20003f05270 */
[----:B------:R-:W-:Y:S03]  /*72a0*/  BSSY.RECONVERGENT B4, `(.L_x_35) ;  /* 0x000000e000047945 */ /* 0x000fe60003800200 */
[----:B------:R-:W-:-:S05]  /*72b0*/  FSEL R60, R106, R93, P0 ;  /* 0x0000005d6a3c7208 */ /* 0x000fca0000000000 */
[----:B------:R-:W-:-:S04]  /*72c0*/  FADD R26, R60, R25 ;  /* 0x000000193c1a7221 */ /* 0x000fc80000000000 */
[----:B------:R-:W0:Y:S08]  /*72d0*/  MUFU.RCP R14, R26 ;  /* 0x0000001a000e7308 */ /* 0x000e300000001000 */
[----:B------:R-:W1:Y:S01]  /*72e0*/  FCHK P0, R15, R26 ;  /* 0x0000001a0f007302 */ /* 0x000e620000000000 */
[----:B0-----:R-:W-:-:S04]  /*72f0*/  FFMA R25, -R26, R14, 1 ;  /* 0x3f8000001a197423 */ /* 0x001fc8000000010e */
[----:B------:R-:W-:-:S04]  /*7300*/  FFMA R14, R14, R25, R14 ;  /* 0x000000190e0e7223 */ /* 0x000fc8000000000e */
[----:B------:R-:W-:-:S04]  /*7310*/  FFMA R24, R14, R15, RZ ;  /* 0x0000000f0e187223 */ /* 0x000fc800000000ff */
[----:B------:R-:W-:-:S04]  /*7320*/  FFMA R25, -R26, R24, R15 ;  /* 0x000000181a197223 */ /* 0x000fc8000000010f */
[----:B------:R-:W-:Y:S01]  /*7330*/  FFMA R14, R14, R25, R24 ;  /* 0x000000190e0e7223 */ /* 0x000fe20000000018 */
[----:B-1----:R-:W-:Y:S06]  /*7340*/  @!P0 BRA `(.L_x_36) ;  /* 0x00000000000c8947 */ /* 0x002fec0003800000 */
[----:B------:R-:W-:-:S07]  /*7350*/  MOV R38, 0x7370 ;  /* 0x0000737000267802 */ /* 0x000fce0000000f00 */
[----:B------:R-:W-:Y:S05]  /*7360*/  CALL.REL.NOINC `($__internal_2_$__cuda_sm3x_div_rn_noftz_f32_slowpath) ;  /* 0x0000008400bc7944 */ /* 0x000fea0003c00000 */
[----:B------:R-:W-:-:S07]  /*7370*/  IMAD.MOV.U32 R14, RZ, RZ, R34 ;  /* 0x000000ffff0e7224 */ /* 0x000fce00078e0022 */
.L_x_36:
[----:B------:R-:W-:Y:S05]  /*7380*/  BSYNC.RECONVERGENT B4 ;  /* 0x0000000000047941 */ /* 0x000fea0003800200 */
.L_x_35:
[----:B------:R-:W-:-:S06]  /*7390*/  IMAD.IADD R46, R1, 0x1, R32 ;  /* 0x00000001012e7824 */ /* 0x000fcc00078e0220 */
[----:B------:R-:W2:Y:S01]  /*73a0*/  LDL.64 R46, [R46+0x2d0] ;  /* 0x0002d0002e2e7983 */ /* 0x000ea20000100a00 */
[----:B------:R-:W2:Y:S01]  /*73b0*/  F2F.F64.F32 R14, R14 ;  /* 0x0000000e000e7310 */ /* 0x000ea20000201800 */
[----:B------:R-:W-:Y:S01]  /*73c0*/  IMAD.MOV.U32 R38, RZ, RZ, 0x0 ;  /* 0x00000000ff267424 */ /* 0x000fe200078e00ff */
[----:B------:R-:W-:Y:S01]  /*73d0*/  MOV R36, 0x1 ;  /* 0x0000000100247802 */ /* 0x000fe20000000f00 */
[----:B------:R-:W-:Y:S01]  /*73e0*/  IMAD.MOV.U32 R39, RZ, RZ, 0x40180000 ;  /* 0x40180000ff277424 */ /* 0x000fe200078e00ff */
[----:B------:R-:W-:Y:S04]  /*73f0*/  BSSY.RECONVERGENT B3, `(.L_x_37) ;  /* 0x0000021000037945 */ /* 0x000fe80003800200 */
[----:B------:R-:W0:Y:S02]  /*7400*/  MUFU.RCP64H R37, 6 ;  /* 0x4018000000257908 */ /* 0x000e240000001800 */
[----:B0-----:R-:W-:-:S08]  /*7410*/  DFMA R40, R36, -R38, 1 ;  /* 0x3ff000002428742b */ /* 0x001fd00000000826 */
[----:B------:R-:W-:-:S08]  /*7420*/  DFMA R40, R40, R40, R40 ;  /* 0x000000282828722b */ /* 0x000fd00000000028 */
[----:B------:R-:W-:-:S08]  /*7430*/  DFMA R40, R36, R40, R36 ;  /* 0x000000282428722b */ /* 0x000fd00000000024 */
[----:B------:R-:W-:-:S08]  /*7440*/  DFMA R38, R40, -R38, 1 ;  /* 0x3ff000002826742b */ /* 0x000fd00000000826 */
[----:B------:R-:W-:Y:S02]  /*7450*/  DFMA R38, R40, R38, R40 ;  /* 0x000000262826722b */ /* 0x000fe40000000028 */
[----:B--2---:R-:W-:-:S08]  /*7460*/  DADD R24, R14, -R46 ;  /* 0x000000000e187229 */ /* 0x004fd0000000082e */
[----:B------:R-:W-:-:S08]  /*7470*/  DMUL R24, R28, R24 ;  /* 0x000000181c187228 */ /* 0x000fd00000000000 */
[----:B------:R-:W-:-:S08]  /*7480*/  DFMA R26, R24, 0.5, R46 ;  /* 0x3fe00000181a782b */ /* 0x000fd0000000002e */
[----:B------:R-:W-:-:S08]  /*7490*/  DADD R26, R14, -R26 ;  /* 0x000000000e1a7229 */ /* 0x000fd0000000081a */
[----:B------:R-:W-:-:S08]  /*74a0*/  DMUL R26, R28, R26 ;  /* 0x0000001a1c1a7228 */ /* 0x000fd00000000000 */
[C---:B------:R-:W-:Y:S02]  /*74b0*/  DFMA R34, R26.reuse, 0.5, R46 ;  /* 0x3fe000001a22782b */ /* 0x040fe4000000002e */
[----:B------:R-:W-:-:S06]  /*74c0*/  DFMA R26, R26, 2, R24 ;  /* 0x400000001a1a782b */ /* 0x000fcc0000000018 */
[----:B------:R-:W-:-:S08]  /*74d0*/  DADD R34, R14, -R34 ;  /* 0x000000000e227229 */ /* 0x000fd00000000822 */
[----:B------:R-:W-:-:S08]  /*74e0*/  DMUL R34, R28, R34 ;  /* 0x000000221c227228 */ /* 0x000fd00000000000 */
[----:B------:R-:W-:Y:S02]  /*74f0*/  DADD R24, R46, R34 ;  /* 0x000000002e187229 */ /* 0x000fe40000000022 */
[----:B------:R-:W-:-:S06]  /*7500*/  DFMA R26, R34, 2, R26 ;  /* 0x40000000221a782b */ /* 0x000fcc000000001a */
[----:B------:R-:W-:-:S08]  /*7510*/  DADD R24, R14, -R24 ;  /* 0x000000000e187229 */ /* 0x000fd00000000818 */
[----:B------:R-:W-:-:S08]  /*7520*/  DFMA R36, R28, R24, R26 ;  /* 0x000000181c24722b */ /* 0x000fd0000000001a */
[----:B------:R-:W-:Y:S02]  /*7530*/  DMUL R14, R38, R36 ;  /* 0x00000024260e7228 */ /* 0x000fe40000000000 */
[----:B------:R-:W-:-:S06]  /*7540*/  FSETP.GEU.AND P1, PT, |R37|, 6.5827683646048100446e-37, PT ;  /* 0x036000002500780b */ /* 0x000fcc0003f2e200 */
        /* <DEDUP_REMOVED lines=9> */
[----:B------:R-:W-:Y:S02]  /*75e0*/  IMAD.MOV.U32 R14, RZ, RZ, R40 ;  /* 0x000000ffff0e7224 */ /* 0x000fe400078e0028 */
[----:B------:R-:W-:-:S07]  /*75f0*/  IMAD.MOV.U32 R15, RZ, RZ, R41 ;  /* 0x000000ffff0f7224 */ /* 0x000fce00078e0029 */
.L_x_38:
[----:B------:R-:W-:Y:S05]  /*7600*/  BSYNC.RECONVERGENT B3 ;  /* 0x0000000000037941 */ /* 0x000fea0003800200 */
.L_x_37:
[CC--:B------:R-:W-:Y:S01]  /*7610*/  FMUL R24, R99.reuse, R72.reuse ;  /* 0x0000004863187220 */ /* 0x0c0fe20000400000 */
[----:B------:R-:W-:Y:S01]  /*7620*/  IMAD.MOV.U32 R34, RZ, RZ, 0x391fcb8e ;  /* 0x391fcb8eff227424 */ /* 0x000fe200078e00ff */
[----:B------:R-:W-:Y:S01]  /*7630*/  DADD R48, R46, R14 ;  /* 0x000000002e307229 */ /* 0x000fe2000000000e */
[C---:B------:R-:W-:Y:S01]  /*7640*/  FSETP.EQ.OR P3, PT, R99.reuse, RZ, !P3 ;  /* 0x000000ff6300720b */ /* 0x040fe20005f62400 */
[----:B------:R-:W0:Y:S01]  /*7650*/  FRND R27, R24 ;  /* 0x00000018001b7307 */ /* 0x000e220000201000 */
[C---:B------:R-:W-:Y:S01]  /*7660*/  FFMA R25, R99.reuse, R72, -R24 ;  /* 0x0000004863197223 */ /* 0x040fe20000000818 */
[C---:B------:R-:W-:Y:S01]  /*7670*/  FSETP.GEU.AND P1, PT, R24.reuse, RZ, PT ;  /* 0x000000ff1800720b */ /* 0x040fe20003f2e000 */
[----:B------:R-:W-:Y:S02]  /*7680*/  BSSY.RECONVERGENT B2, `(.L_x_39) ;  /* 0x000002d000027945 */ /* 0x000fe40003800200 */
[----:B------:R-:W-:Y:S01]  /*7690*/  FFMA R25, R99, R74, R25 ;  /* 0x0000004a63197223 */ /* 0x000fe20000000019 */
[----:B0-----:R-:W-:Y:S01]  /*76a0*/  FADD R26, R24, -R27 ;  /* 0x8000001b181a7221 */ /* 0x001fe20000000000 */
[----:B------:R-:W-:-:S02]  /*76b0*/  FSETP.GT.AND P0, PT, R27, RZ, PT ;  /* 0x000000ff1b00720b */ /* 0x000fc40003f04000 */
[----:B------:R-:W-:Y:S01]  /*76c0*/  IADD3 R27, PT, PT, R1, R32, RZ ;  /* 0x00000020011b7210 */ /* 0x000fe20007ffe0ff */
[----:B------:R-:W-:Y:S01]  /*76d0*/  FADD R25, R25, R26 ;  /* 0x0000001a19197221 */ /* 0x000fe20000000000 */
[----:B------:R-:W-:Y:S02]  /*76e0*/  SEL R15, RZ, 0x83000000, P0 ;  /* 0x83000000ff0f7807 */ /* 0x000fe40000000000 */
[----:B------:R-:W-:Y:S01]  /*76f0*/  FSETP.GT.AND P0, PT, |R24|, 152, PT ;  /* 0x431800001800780b */ /* 0x000fe20003f04200 */
[C---:B------:R-:W-:Y:S01]  /*7700*/  FFMA R26, R25.reuse, R34, 0.0013391353422775864601 ;  /* 0x3aaf85ed191a7423 */ /* 0x040fe20000000022 */
[----:B------:R0:W-:Y:S01]  /*7710*/  STL.64 [R27+0x320], R48 ;  /* 0x000320301b007387 */ /* 0x0001e20000100a00 */
[----:B------:R-:W1:Y:S02]  /*7720*/  F2I.NTZ R34, R24 ;  /* 0x0000001800227305 */ /* 0x000e640000203100 */
[----:B------:R-:W-:-:S04]  /*7730*/  FFMA R26, R25, R26, 0.0096188392490148544312 ;  /* 0x3c1d9856191a7423 */ /* 0x000fc8000000001a */
[----:B------:R-:W-:-:S04]  /*7740*/  FFMA R26, R25, R26, 0.055503588169813156128 ;  /* 0x3d6357bb191a7423 */ /* 0x000fc8000000001a */
[----:B------:R-:W-:-:S04]  /*7750*/  FFMA R26, R25, R26, 0.24022644758224487305 ;  /* 0x3e75fdec191a7423 */ /* 0x000fc8000000001a */
[----:B------:R-:W-:Y:S01]  /*7760*/  FFMA R26, R25, R26, 0.69314718246459960938 ;  /* 0x3f317218191a7423 */ /* 0x000fe2000000001a */
[----:B-1----:R-:W-:-:S03]  /*7770*/  IMAD R34, R34, 0x800000, -R15 ;  /* 0x0080000022227824 */ /* 0x002fc600078e0a0f */
[----:B------:R-:W-:Y:S01]  /*7780*/  FFMA R26, R25, R26, 1 ;  /* 0x3f800000191a7423 */ /* 0x000fe2000000001a */
[----:B------:R-:W-:Y:S02]  /*7790*/  VIADD R25, R15, 0x7f000000 ;  /* 0x7f0000000f197836 */ /* 0x000fe40000000000 */
[----:B------:R-:W-:Y:S02]  /*77a0*/  IMAD.MOV.U32 R15, RZ, RZ, 0x3f800000 ;  /* 0x3f800000ff0f7424 */ /* 0x000fe400078e00ff */
[----:B------:R-:W-:-:S04]  /*77b0*/  FMUL R25, R26, R25 ;  /* 0x000000191a197220 */ /* 0x000fc80000400000 */
[----:B------:R-:W-:Y:S01]  /*77c0*/  FMUL R25, R25, R34 ;  /* 0x0000002219197220 */ /* 0x000fe20000400000 */
[----:B------:R-:W-:Y:S01]  /*77d0*/  @P0 FSEL R25, RZ, +INF , !P1 ;  /* 0x7f800000ff190808 */ /* 0x000fe20004800000 */
[----:B0-----:R-:W-:Y:S06]  /*77e0*/  @P3 BRA `(.L_x_40) ;  /* 0x0000000000583947 */ /* 0x001fec0003800000 */
        /* <DEDUP_REMOVED lines=22> */
.L_x_40:
[----:B------:R-:W-:Y:S05]  /*7950*/  BSYNC.RECONVERGENT B2 ;  /* 0x0000000000027941 */ /* 0x000fea0003800200 */
.L_x_39:
[----:B------:R-:W-:Y:S01]  /*7960*/  FSEL R14, R107, R90, P6 ;  /* 0x0000005a6b0e7208 */ /* 0x000fe20003000000 */
[----:B------:R-:W-:Y:S01]  /*7970*/  BSSY.RECONVERGENT B4, `(.L_x_41) ;  /* 0x000000f000047945 */ /* 0x000fe20003800200 */
[----:B------:R-:W-:-:S03]  /*7980*/  FSETP.NEU.AND P3, PT, R70, 1, PT ;  /* 0x3f8000004600780b */ /* 0x000fc60003f6d000 */
        /* <DEDUP_REMOVED lines=9> */
[----:B------:R-:W-:Y:S02]  /*7a20*/  MOV R15, R14 ;  /* 0x0000000e000f7202 */ /* 0x000fe40000000f00 */
[----:B------:R-:W-:-:S07]  /*7a30*/  MOV R38, 0x7a50 ;  /* 0x00007a5000267802 */ /* 0x000fce0000000f00 */
[----:B------:R-:W-:Y:S05]  /*7a40*/  CALL.REL.NOINC `($__internal_2_$__cuda_sm3x_div_rn_noftz_f32_slowpath) ;  /* 0x0000008000047944 */ /* 0x000fea0003c00000 */
[----:B------:R-:W-:-:S07]  /*7a50*/  IMAD.MOV.U32 R24, RZ, RZ, R34 ;  /* 0x000000ffff187224 */ /* 0x000fce00078e0022 */
.L_x_42:
[----:B------:R-:W-:Y:S05]  /*7a60*/  BSYNC.RECONVERGENT B4 ;  /* 0x0000000000047941 */ /* 0x000fea0003800200 */
.L_x_41:
[C---:B------:R-:W-:Y:S01]  /*7a70*/  FMUL R15, R72.reuse, 7 ;  /* 0x40e00000480f7820 */ /* 0x040fe20000400000 */
[----:B------:R-:W-:Y:S01]  /*7a80*/  IMAD.MOV.U32 R36, RZ, RZ, 0x391fcb8e ;  /* 0x391fcb8eff247424 */ /* 0x000fe200078e00ff */
[----:B------:R-:W-:Y:S02]  /*7a90*/  BSSY.RECONVERGENT B2, `(.L_x_43) ;  /* 0x0000022000027945 */ /* 0x000fe40003800200 */
[----:B------:R-:W0:Y:S01]  /*7aa0*/  FRND R26, R15 ;  /* 0x0000000f001a7307 */ /* 0x000e220000201000 */
[----:B------:R-:W-:Y:S01]  /*7ab0*/  FFMA R25, R72, 7, -R15 ;  /* 0x40e0000048197823 */ /* 0x000fe2000000080f */
[----:B------:R-:W-:-:S03]  /*7ac0*/  FSETP.GEU.AND P1, PT, R15, RZ, PT ;  /* 0x000000ff0f00720b */ /* 0x000fc60003f2e000 */
[----:B------:R-:W-:-:S03]  /*7ad0*/  FFMA R25, R74, 7, R25 ;  /* 0x40e000004a197823 */ /* 0x000fc60000000019 */
[----:B------:R1:W2:Y:S01]  /*7ae0*/  F2I.NTZ R27, R15 ;  /* 0x0000000f001b7305 */ /* 0x0002a20000203100 */
[----:B0-----:R-:W-:Y:S01]  /*7af0*/  FADD R34, R15, -R26 ;  /* 0x8000001a0f227221 */ /* 0x001fe20000000000 */
[----:B------:R-:W-:-:S03]  /*7b00*/  FSETP.GT.AND P0, PT, R26, RZ, PT ;  /* 0x000000ff1a00720b */ /* 0x000fc60003f04000 */
[----:B------:R-:W-:Y:S01]  /*7b10*/  FADD R25, R25, R34 ;  /* 0x0000002219197221 */ /* 0x000fe20000000000 */
[----:B------:R-:W-:Y:S02]  /*7b20*/  SEL R26, RZ, 0x83000000, P0 ;  /* 0x83000000ff1a7807 */ /* 0x000fe40000000000 */
[----:B------:R-:W-:Y:S01]  /*7b30*/  FSETP.GT.AND P0, PT, |R15|, 152, PT ;  /* 0x431800000f00780b */ /* 0x000fe20003f04200 */
[C---:B------:R-:W-:Y:S01]  /*7b40*/  FFMA R34, R25.reuse, R36, 0.0013391353422775864601 ;  /* 0x3aaf85ed19227423 */ /* 0x040fe20000000024 */
[----:B-1----:R-:W-:Y:S02]  /*7b50*/  IMAD.MOV.U32 R15, RZ, RZ, 0x3f800000 ;  /* 0x3f800000ff0f7424 */ /* 0x002fe400078e00ff */
[----:B------:R-:W-:Y:S02]  /*7b60*/  VIADD R35, R26, 0x7f000000 ;  /* 0x7f0000001a237836 */ /* 0x000fe40000000000 */
[----:B------:R-:W-:Y:S01]  /*7b70*/  FFMA R34, R25, R34, 0.0096188392490148544312 ;  /* 0x3c1d985619227423 */ /* 0x000fe20000000022 */
[----:B--2---:R-:W-:-:S03]  /*7b80*/  IMAD R27, R27, 0x800000, -R26 ;  /* 0x008000001b1b7824 */ /* 0x004fc600078e0a1a */
[----:B------:R-:W-:-:S04]  /*7b90*/  FFMA R34, R25, R34, 0.055503588169813156128 ;  /* 0x3d6357bb19227423 */ /* 0x000fc80000000022 */
[----:B------:R-:W-:-:S04]  /*7ba0*/  FFMA R34, R25, R34, 0.24022644758224487305 ;  /* 0x3e75fdec19227423 */ /* 0x000fc80000000022 */
[----:B------:R-:W-:-:S04]  /*7bb0*/  FFMA R34, R25, R34, 0.69314718246459960938 ;  /* 0x3f31721819227423 */ /* 0x000fc80000000022 */
[----:B------:R-:W-:-:S04]  /*7bc0*/  FFMA R34, R25, R34, 1 ;  /* 0x3f80000019227423 */ /* 0x000fc80000000022 */
[----:B------:R-:W-:-:S04]  /*7bd0*/  FMUL R34, R34, R35 ;  /* 0x0000002322227220 */ /* 0x000fc80000400000 */
[----:B------:R-:W-:Y:S01]  /*7be0*/  FMUL R27, R34, R27 ;  /* 0x0000001b221b7220 */ /* 0x000fe20000400000 */
[----:B------:R-:W-:Y:S01]  /*7bf0*/  @P0 FSEL R27, RZ, +INF , !P1 ;  /* 0x7f800000ff1b0808 */ /* 0x000fe20004800000 */
[----:B------:R-:W-:Y:S06]  /*7c00*/  @!P3 BRA `(.L_x_44) ;  /* 0x000000000028b947 */ /* 0x000fec0003800000 */
[----:B------:R-:W-:-:S13]  /*7c10*/  FSETP.NAN.AND P0, PT, |R70|, |R70|, PT ;  /* 0x400000464600720b */ /* 0x000fda0003f08200 */
[----:B------:R-:W-:Y:S01]  /*7c20*/  @P0 FADD R15, R70, 7 ;  /* 0x40e00000460f0421 */ /* 0x000fe20000000000 */
[----:B------:R-:W-:Y:S06]  /*7c30*/  @P0 BRA `(.L_x_44) ;  /* 0x00000000001c0947 */ /* 0x000fec0003800000 */
[----:B------:R-:W-:-:S04]  /*7c40*/  FSETP.NEU.AND P0, PT, |R70|, +INF , PT ;  /* 0x7f8000004600780b */ /* 0x000fc80003f0d200 */
[----:B------:R-:W-:-:S13]  /*7c50*/  FSETP.NEU.AND P0, PT, R70, RZ, P0 ;  /* 0x000000ff4600720b */ /* 0x000fda000070d000 */
[----:B------:R-:W-:Y:S01]  /*7c60*/  @!P0 FADD R15, R70, R70 ;  /* 0x00000046460f8221 */ /* 0x000fe20000000000 */
[----:B------:R-:W-:Y:S06]  /*7c70*/  @!P0 BRA `(.L_x_44) ;  /* 0x00000000000c8947 */ /* 0x000fec0003800000 */
[----:B------:R-:W-:Y:S02]  /*7c80*/  FSETP.GEU.AND P0, PT, R70, RZ, PT ;  /* 0x000000ff4600720b */ /* 0x000fe40003f0e000 */
[----:B------:R-:W-:-:S11]  /*7c90*/  MOV R15, R27 ;  /* 0x0000001b000f7202 */ /* 0x000fd60000000f00 */
[----:B------:R-:W-:-:S07]  /*7ca0*/  @!P0 FADD R15, -R27, -RZ ;  /* 0x800000ff1b0f8221 */ /* 0x000fce0000000100 */
.L_x_44:
[----:B------:R-:W-:Y:S05]  /*7cb0*/  BSYNC.RECONVERGENT B2 ;  /* 0x0000000000027941 */ /* 0x000fea0003800200 */
.L_x_43:
[----:B------:R-:W-:Y:S01]  /*7cc0*/  BSSY.RECONVERGENT B2, `(.L_x_45) ;  /* 0x000000d000027945 */ /* 0x000fe20003800200 */
[----:B------:R-:W-:-:S03]  /*7cd0*/  IMAD.MOV.U32 R26, RZ, RZ, 0x3f800000 ;  /* 0x3f800000ff1a7424 */ /* 0x000fc600078e00ff */
[----:B------:R-:W-:Y:S05]  /*7ce0*/  @!P3 BRA `(.L_x_46) ;  /* 0x000000000028b947 */ /* 0x000fea0003800000 */
[----:B------:R-:W-:-:S13]  /*7cf0*/  FSETP.NAN.AND P0, PT, |R70|, |R70|, PT ;  /* 0x400000464600720b */ /* 0x000fda0003f08200 */
[----:B------:R-:W-:Y:S01]  /*7d00*/  @P0 FADD R26, R70, 7 ;  /* 0x40e00000461a0421 */ /* 0x000fe20000000000 */
[----:B------:R-:W-:Y:S06]  /*7d10*/  @P0 BRA `(.L_x_46) ;  /* 0x00000000001c0947 */ /* 0x000fec0003800000 */
[----:B------:R-:W-:-:S04]  /*7d20*/  FSETP.NEU.AND P0, PT, |R70|, +INF , PT ;  /* 0x7f8000004600780b */ /* 0x000fc80003f0d200 */
[----:B------:R-:W-:-:S13]  /*7d30*/  FSETP.NEU.AND P0, PT, R70, RZ, P0 ;  /* 0x000000ff4600720b */ /* 0x000fda000070d000 */
[----:B------:R-:W-:Y:S01]  /*7d40*/  @!P0 FADD R26, R70, R70 ;  /* 0x00000046461a8221 */ /* 0x000fe20000000000 */
[----:B------:R-:W-:Y:S06]  /*7d50*/  @!P0 BRA `(.L_x_46) ;  /* 0x00000000000c8947 */ /* 0x000fec0003800000 */
[----:B------:R-:W-:Y:S01]  /*7d60*/  FSETP.GEU.AND P0, PT, R70, RZ, PT ;  /* 0x000000ff4600720b */ /* 0x000fe20003f0e000 */
[----:B------:R-:W-:-:S12]  /*7d70*/  IMAD.MOV.U32 R26, RZ, RZ, R27 ;  /* 0x000000ffff1a7224 */ /* 0x000fd800078e001b */
[----:B------:R-:W-:-:S07]  /*7d80*/  @!P0 FADD R26, -R27, -RZ ;  /* 0x800000ff1b1a8221 */ /* 0x000fce0000000100 */
.L_x_46:
[----:B------:R-:W-:Y:S05]  /*7d90*/  BSYNC.RECONVERGENT B2 ;  /* 0x0000000000027941 */ /* 0x000fea0003800200 */
.L_x_45:
[----:B------:R-:W-:Y:S01]  /*7da0*/  FADD R36, R105, R26 ;  /* 0x0000001a69247221 */ /* 0x000fe20000000000 */
[----:B------:R-:W-:Y:S01]  /*7db0*/  FMUL R15, R110, R15 ;  /* 0x0000000f6e0f7220 */ /* 0x000fe20000400000 */
[----:B------:R-:W0:Y:S01]  /*7dc0*/  F2F.F64.F32 R24, R24 ;  /* 0x0000001800187310 */ /* 0x000e220000201800 */
[----:B------:R-:W-:Y:S01]  /*7dd0*/  BSSY.RECONVERGENT B4, `(.L_x_47) ;  /* 0x000000e000047945 */ /* 0x000fe20003800200 */
[----:B------:R-:W-:-:S06]  /*7de0*/  FSETP.NEU.AND P3, PT, R101, RZ, PT ;  /* 0x000000ff6500720b */ /* 0x000fcc0003f6d000 */
[----:B------:R-:W1:Y:S08]  /*7df0*/  MUFU.RCP R26, R36 ;  /* 0x00000024001a7308 */ /* 0x000e700000001000 */
[----:B------:R-:W2:Y:S01]  /*7e00*/  FCHK P0, R15, R36 ;  /* 0x000000240f007302 */ /* 0x000ea20000000000 */
[----:B-1----:R-:W-:-:S04]  /*7e10*/  FFMA R27, -R36, R26, 1 ;  /* 0x3f800000241b7423 */ /* 0x002fc8000000011a */
[----:B------:R-:W-:-:S04]  /*7e20*/  FFMA R26, R26, R27, R26 ;  /* 0x0000001b1a1a7223 */ /* 0x000fc8000000001a */
[----:B------:R-:W-:-:S04]  /*7e30*/  FFMA R27, R15, R26, RZ ;  /* 0x0000001a0f1b7223 */ /* 0x000fc800000000ff */
[----:B------:R-:W-:-:S04]  /*7e40*/  FFMA R34, -R36, R27, R15 ;  /* 0x0000001b24227223 */ /* 0x000fc8000000010f */
[----:B------:R-:W-:Y:S01]  /*7e50*/  FFMA R26, R26, R34, R27 ;  /* 0x000000221a1a7223 */ /* 0x000fe2000000001b */
[----:B0-2---:R-:W-:Y:S06]  /*7e60*/  @!P0 BRA `(.L_x_48) ;  /* 0x0000000000108947 */ /* 0x005fec0003800000 */
[----:B------:R-:W-:Y:S01]  /*7e70*/  IMAD.MOV.U32 R26, RZ, RZ, R36 ;  /* 0x000000ffff1a7224 */ /* 0x000fe200078e0024 */
[----:B------:R-:W-:-:S07]  /*7e80*/  MOV R38, 0x7ea0 ;  /* 0x00007ea000267802 */ /* 0x000fce0000000f00 */
[----:B------:R-:W-:Y:S05]  /*7e90*/  CALL.REL.NOINC `($__internal_2_$__cuda_sm3x_div_rn_noftz_f32_slowpath) ;  /* 0x0000007800f07944 */ /* 0x000fea0003c00000 */
[----:B------:R-:W-:-:S07]  /*7ea0*/  IMAD.MOV.U32 R26, RZ, RZ, R34 ;  /* 0x000000ffff1a7224 */ /* 0x000fce00078e0022 */
.L_x_48:
[----:B------:R-:W-:Y:S05]  /*7eb0*/  BSYNC.RECONVERGENT B4 ;  /* 0x0000000000047941 */ /* 0x000fea0003800200 */
.L_x_47:
[----:B------:R-:W-:-:S06]  /*7ec0*/  IMAD.IADD R50, R1, 0x1, R32 ;  /* 0x0000000101327824 */ /* 0x000fcc00078e0220 */
[----:B------:R-:W2:Y:S01]  /*7ed0*/  LDL.64 R50, [R50+0x230] ;  /* 0x0002300032327983 */ /* 0x000ea20000100a00 */
[----:B------:R-:W-:Y:S01]  /*7ee0*/  FADD R15, R111, R26 ;  /* 0x0000001a6f0f7221 */ /* 0x000fe20000000000 */
[----:B------:R-:W0:Y:S01]  /*7ef0*/  MUFU.RCP64H R41, 6 ;  /* 0x4018000000297908 */ /* 0x000e220000001800 */
[----:B------:R-:W-:Y:S01]  /*7f00*/  MOV R42, 0x0 ;  /* 0x00000000002a7802 */ /* 0x000fe20000000f00 */
[----:B------:R-:W-:Y:S01]  /*7f10*/  IMAD.MOV.U32 R43, RZ, RZ, 0x40180000 ;  /* 0x40180000ff2b7424 */ /* 0x000fe200078e00ff */
[----:B------:R-:W-:Y:S01]  /*7f20*/  BSSY.RECONVERGENT B3, `(.L_x_49) ;  /* 0x0000023000037945 */ /* 0x000fe20003800200 */
[----:B------:R-:W-:-:S04]  /*7f30*/  IMAD.MOV.U32 R40, RZ, RZ, 0x1 ;  /* 0x00000001ff287424 */ /* 0x000fc800078e00ff */
[----:B------:R-:W1:Y:S02]  /*7f40*/  F2F.F64.F32 R26, R15 ;  /* 0x0000000f001a7310 */ /* 0x000e640000201800 */
[----:B0-----:R-:W-:Y:S02]  /*7f50*/  DFMA R44, R40, -R42, 1 ;  /* 0x3ff00000282c742b */ /* 0x001fe4000000082a */
[----:B-1----:R-:W-:-:S06]  /*7f60*/  DMUL R26, R26, R12 ;  /* 0x0000000c1a1a7228 */ /* 0x002fcc0000000000 */
        /* <DEDUP_REMOVED lines=28> */
[----:B------:R-:W-:Y:S01]  /*8130*/  IMAD.MOV.U32 R24, RZ, RZ, R40 ;  /* 0x000000ffff187224 */ /* 0x000fe200078e0028 */
[----:B------:R-:W-:-:S07]  /*8140*/  MOV R25, R41 ;  /* 0x0000002900197202 */ /* 0x000fce0000000f00 */
.L_x_50:
[----:B------:R-:W-:Y:S05]  /*8150*/  BSYNC.RECONVERGENT B3 ;  /* 0x0000000000037941 */ /* 0x000fea0003800200 */
.L_x_49:
[CC--:B------:R-:W-:Y:S01]  /*8160*/  FMUL R26, R101.reuse, R72.reuse ;  /* 0x00000048651a7220 */ /* 0x0c0fe20000400000 */
[----:B------:R-:W-:Y:S01]  /*8170*/  IMAD.MOV.U32 R36, RZ, RZ, 0x391fcb8e ;  /* 0x391fcb8eff247424 */ /* 0x000fe200078e00ff */
[----:B------:R-:W-:Y:S01]  /*8180*/  DADD R68, R50, R24 ;  /* 0x0000000032447229 */ /* 0x000fe20000000018 */
[----:B------:R-:W-:Y:S01]  /*8190*/  FSETP.EQ.OR P3, PT, R70, 1, !P3 ;  /* 0x3f8000004600780b */ /* 0x000fe20005f62400 */
[----:B------:R-:W0:Y:S01]  /*81a0*/  FRND R27, R26 ;  /* 0x0000001a001b7307 */ /* 0x000e220000201000 */
[C---:B------:R-:W-:Y:S01]  /*81b0*/  FFMA R15, R101.reuse, R72, -R26 ;  /* 0x00000048650f7223 */ /* 0x040fe2000000081a */
[----:B------:R-:W-:Y:S01]  /*81c0*/  FSETP.GEU.AND P1, PT, R26, RZ, PT ;  /* 0x000000ff1a00720b */ /* 0x000fe20003f2e000 */
[----:B------:R-:W-:Y:S02]  /*81d0*/  BSSY.RECONVERGENT B2, `(.L_x_51) ;  /* 0x000002d000027945 */ /* 0x000fe40003800200 */
[----:B------:R-:W-:-:S03]  /*81e0*/  FFMA R15, R101, R74, R15 ;  /* 0x0000004a650f7223 */ /* 0x000fc6000000000f */
[----:B------:R-:W1:Y:S01]  /*81f0*/  F2I.NTZ R35, R26 ;  /* 0x0000001a00237305 */ /* 0x000e620000203100 */
[C---:B0-----:R-:W-:Y:S01]  /*8200*/  FADD R34, R26.reuse, -R27 ;  /* 0x8000001b1a227221 */ /* 0x041fe20000000000 */
[----:B------:R-:W-:Y:S01]  /*8210*/  FSETP.GT.AND P0, PT, R27, RZ, PT ;  /* 0x000000ff1b00720b */ /* 0x000fe20003f04000 */
[----:B------:R-:W-:Y:S02]  /*8220*/  IMAD.IADD R27, R1, 0x1, R32 ;  /* 0x00000001011b7824 */ /* 0x000fe400078e0220 */
[----:B------:R-:W-:Y:S01]  /*8230*/  FADD R15, R15, R34 ;  /* 0x000000220f0f7221 */ /* 0x000fe20000000000 */
[----:B------:R-:W-:Y:S02]  /*8240*/  SEL R24, RZ, 0x83000000, P0 ;  /* 0x83000000ff187807 */ /* 0x000fe40000000000 */
[----:B------:R0:W-:Y:S01]  /*8250*/  STL.64 [R27+0x280], R68 ;  /* 0x000280441b007387 */ /* 0x0001e20000100a00 */
[----:B------:R-:W-:Y:S01]  /*8260*/  FFMA R34, R15, R36, 0.0013391353422775864601 ;  /* 0x3aaf85ed0f227423 */ /* 0x000fe20000000024 */
[----:B------:R-:W-:-:S03]  /*8270*/  FSETP.GT.AND P0, PT, |R26|, 152, PT ;  /* 0x431800001a00780b */ /* 0x000fc60003f04200 */
[----:B------:R-:W-:-:S04]  /*8280*/  FFMA R34, R15, R34, 0.0096188392490148544312 ;  /* 0x3c1d98560f227423 */ /* 0x000fc80000000022 */
[----:B------:R-:W-:-:S04]  /*8290*/  FFMA R34, R15, R34, 0.055503588169813156128 ;  /* 0x3d6357bb0f227423 */ /* 0x000fc80000000022 */
[----:B------:R-:W-:-:S04]  /*82a0*/  FFMA R34, R15, R34, 0.24022644758224487305 ;  /* 0x3e75fdec0f227423 */ /* 0x000fc80000000022 */
[----:B------:R-:W-:-:S04]  /*82b0*/  FFMA R34, R15, R34, 0.69314718246459960938 ;  /* 0x3f3172180f227423 */ /* 0x000fc80000000022 */
[----:B------:R-:W-:Y:S01]  /*82c0*/  FFMA R34, R15, R34, 1 ;  /* 0x3f8000000f227423 */ /* 0x000fe20000000022 */
[----:B------:R-:W-:Y:S02]  /*82d0*/  VIADD R15, R24, 0x7f000000 ;  /* 0x7f000000180f7836 */ /* 0x000fe40000000000 */
[----:B-1----:R-:W-:Y:S02]  /*82e0*/  IMAD R24, R35, 0x800000, -R24 ;  /* 0x0080000023187824 */ /* 0x002fe400078e0a18 */
[----:B------:R-:W-:-:S04]  /*82f0*/  FMUL R15, R34, R15 ;  /* 0x0000000f220f7220 */ /* 0x000fc80000400000 */
[----:B------:R-:W-:Y:S01]  /*8300*/  FMUL R25, R15, R24 ;  /* 0x000000180f197220 */ /* 0x000fe20000400000 */
[----:B------:R-:W-:Y:S01]  /*8310*/  IMAD.MOV.U32 R24, RZ, RZ, 0x3f800000 ;  /* 0x3f800000ff187424 */ /* 0x000fe200078e00ff */
        /* <DEDUP_REMOVED lines=24> */
.L_x_52:
[----:B------:R-:W-:Y:S05]  /*84a0*/  BSYNC.RECONVERGENT B2 ;  /* 0x0000000000027941 */ /* 0x000fea0003800200 */
.L_x_51:
[----:B------:R-:W-:Y:S01]  /*84b0*/  BSSY.RECONVERGENT B2, `(.L_x_53) ;  /* 0x0000019000027945 */ /* 0x000fe20003800200 */
[----:B------:R-:W-:-:S03]  /*84c0*/  IMAD.MOV.U32 R15, RZ, RZ, 0x3f800000 ;  /* 0x3f800000ff0f7424 */ /* 0x000fc600078e00ff */
        /* <DEDUP_REMOVED lines=23> */
.L_x_54:
[----:B------:R-:W-:Y:S05]  /*8640*/  BSYNC.RECONVERGENT B2 ;  /* 0x0000000000027941 */ /* 0x000fea0003800200 */
.L_x_53:
[----:B------:R-:W0:Y:S01]  /*8650*/  LDCU.64 UR4, c[0x0][0x398] ;  /* 0x00007300ff0477ac */ /* 0x000e220008000a00 */
[C---:B------:R-:W-:Y:S01]  /*8660*/  FSETP.NAN.AND P0, PT, |R101|.reuse, |R101|, PT ;  /* 0x400000656500720b */ /* 0x040fe20003f08200 */
[----:B------:R-:W-:Y:S01]  /*8670*/  BSSY.RECONVERGENT B4, `(.L_x_55) ;  /* 0x0000018000047945 */ /* 0x000fe20003800200 */
[----:B------:R-:W-:Y:S02]  /*8680*/  FSETP.NEU.AND P1, PT, R101, RZ, PT ;  /* 0x000000ff6500720b */ /* 0x000fe40003f2d000 */
[----:B------:R-:W-:Y:S02]  /*8690*/  FSEL R25, R108, R87, P0 ;  /* 0x000000576c197208 */ /* 0x000fe40000000000 */
[----:B------:R-:W-:Y:S01]  /*86a0*/  FSETP.NEU.AND P3, PT, R97, RZ, PT ;  /* 0x000000ff6100720b */ /* 0x000fe20003f6d000 */
[----:B0-----:R-:W0:Y:S02]  /*86b0*/  F2F.F32.F64 R26, UR4 ;  /* 0x00000004001a7d10 */ /* 0x001e240008301000 */
[----:B0-----:R-:W-:-:S04]  /*86c0*/  FSETP.NAN.AND P0, PT, |R26|, |R26|, PT ;  /* 0x4000001a1a00720b */ /* 0x001fc80003f08200 */
[----:B------:R-:W-:Y:S02]  /*86d0*/  FSEL R25, R108, R25, P0 ;  /* 0x000000196c197208 */ /* 0x000fe40000000000 */
[----:B------:R-:W-:Y:S02]  /*86e0*/  FSETP.NEU.AND P0, PT, R26, 1, PT ;  /* 0x3f8000001a00780b */ /* 0x000fe40003f0d000 */
[----:B------:R-:W-:-:S04]  /*86f0*/  FSEL R25, R108, R25, !P1 ;  /* 0x000000196c197208 */ /* 0x000fc80004800000 */
[----:B------:R-:W-:-:S05]  /*8700*/  FSEL R26, R108, R25, !P0 ;  /* 0x000000196c1a7208 */ /* 0x000fca0004000000 */
        /* <DEDUP_REMOVED lines=9> */
[----:B------:R-:W-:Y:S01]  /*87a0*/  IMAD.MOV.U32 R15, RZ, RZ, R24 ;  /* 0x000000ffff0f7224 */ /* 0x000fe200078e0018 */
[----:B------:R-:W-:Y:S02]  /*87b0*/  MOV R26, R27 ;  /* 0x0000001b001a7202 */ /* 0x000fe40000000f00 */
[----:B------:R-:W-:-:S07]  /*87c0*/  MOV R38, 0x87e0 ;  /* 0x000087e000267802 */ /* 0x000fce0000000f00 */
[----:B------:R-:W-:Y:S05]  /*87d0*/  CALL.REL.NOINC `($__internal_2_$__cuda_sm3x_div_rn_noftz_f32_slowpath) ;  /* 0x0000007000a07944 */ /* 0x000fea0003c00000 */
[----:B------:R-:W-:-:S07]  /*87e0*/  IMAD.MOV.U32 R25, RZ, RZ, R34 ;  /* 0x000000ffff197224 */ /* 0x000fce00078e0022 */
.L_x_56:
[----:B------:R-:W-:Y:S05]  /*87f0*/  BSYNC.RECONVERGENT B4 ;  /* 0x0000000000047941 */ /* 0x000fea0003800200 */
.L_x_55:
[----:B------:R-:W-:-:S06]  /*8800*/  IMAD.IADD R52, R1, 0x1, R32 ;  /* 0x0000000101347824 */ /* 0x000fcc00078e0220 */
[----:B------:R-:W2:Y:S01]  /*8810*/  LDL.64 R52, [R52+0x190] ;  /* 0x0001900034347983 */ /* 0x000ea20000100a00 */
[----:B------:R-:W2:Y:S01]  /*8820*/  F2F.F64.F32 R24, R25 ;  /* 0x0000001900187310 */ /* 0x000ea20000201800 */
[----:B------:R-:W-:Y:S01]  /*8830*/  IMAD.MOV.U32 R40, RZ, RZ, 0x0 ;  /* 0x00000000ff287424 */ /* 0x000fe200078e00ff */
[----:B------:R-:W-:Y:S01]  /*8840*/  BSSY.RECONVERGENT B3, `(.L_x_57) ;  /* 0x0000023000037945 */ /* 0x000fe20003800200 */
[----:B------:R-:W-:Y:S02]  /*8850*/  IMAD.MOV.U32 R41, RZ, RZ, 0x40180000 ;  /* 0x40180000ff297424 */ /* 0x000fe400078e00ff */
[----:B------:R-:W-:-:S03]  /*8860*/  IMAD.MOV.U32 R38, RZ, RZ, 0x1 ;  /* 0x00000001ff267424 */ /* 0x000fc600078e00ff */
[----:B------:R-:W0:Y:S03]  /*8870*/  MUFU.RCP64H R39, 6 ;  /* 0x4018000000277908 */ /* 0x000e260000001800 */
        /* <DEDUP_REMOVED lines=25> */
[----:B------:R-:W-:Y:S01]  /*8a10*/  MOV R42, RZ ;  /* 0x000000ff002a7202 */ /* 0x000fe20000000f00 */
[----:B------:R-:W-:Y:S01]  /*8a20*/  IMAD.MOV.U32 R43, RZ, RZ, 0x40180000 ;  /* 0x40180000ff2b7424 */ /* 0x000fe200078e00ff */
[----:B------:R-:W-:-:S07]  /*8a30*/  MOV R75, 0x8a50 ;  /* 0x00008a50004b7802 */ /* 0x000fce0000000f00 */
[----:B------:R-:W-:Y:S05]  /*8a40*/  CALL.REL.NOINC `($__internal_1_$__cuda_sm20_div_rn_f64_full) ;  /* 0x0000006800907944 */ /* 0x000fea0003c00000 */
[----:B------:R-:W-:Y:S02]  /*8a50*/  IMAD.MOV.U32 R24, RZ, RZ, R40 ;  /* 0x000000ffff187224 */ /* 0x000fe400078e0028 */
[----:B------:R-:W-:-:S07]  /*8a60*/  IMAD.MOV.U32 R25, RZ, RZ, R41 ;  /* 0x000000ffff197224 */ /* 0x000fce00078e0029 */
.L_x_58:
[----:B------:R-:W-:Y:S05]  /*8a70*/  BSYNC.RECONVERGENT B3 ;  /* 0x0000000000037941 */ /* 0x000fea0003800200 */
.L_x_57:
[CC--:B------:R-:W-:Y:S01]  /*8a80*/  FMUL R26, R97.reuse, R72.reuse ;  /* 0x00000048611a7220 */ /* 0x0c0fe20000400000 */
[----:B------:R-:W-:Y:S01]  /*8a90*/  IMAD.MOV.U32 R36, RZ, RZ, 0x391fcb8e ;  /* 0x391fcb8eff247424 */ /* 0x000fe200078e00ff */
[----:B------:R-:W-:Y:S01]  /*8aa0*/  FSETP.EQ.OR P1, PT, R70, 1, !P3 ;  /* 0x3f8000004600780b */ /* 0x000fe20005f22400 */
[----:B------:R-:W-:Y:S01]  /*8ab0*/  BSSY.RECONVERGENT B2, `(.L_x_59) ;  /* 0x0000031000027945 */ /* 0x000fe20003800200 */
[----:B------:R-:W0:Y:S01]  /*8ac0*/  FRND R27, R26 ;  /* 0x0000001a001b7307 */ /* 0x000e220000201000 */
[C---:B------:R-:W-:Y:S01]  /*8ad0*/  FFMA R15, R97.reuse, R72, -R26 ;  /* 0x00000048610f7223 */ /* 0x040fe2000000081a */
[----:B------:R-:W-:Y:S01]  /*8ae0*/  DADD R72, R52, R24 ;  /* 0x0000000034487229 */ /* 0x000fe20000000018 */
[----:B------:R-:W-:Y:S02]  /*8af0*/  FSETP.GEU.AND P2, PT, R26, RZ, PT ;  /* 0x000000ff1a00720b */ /* 0x000fe40003f4e000 */
[----:B------:R-:W-:Y:S01]  /*8b00*/  FFMA R15, R97, R74, R15 ;  /* 0x0000004a610f7223 */ /* 0x000fe2000000000f */
[----:B------:R-:W-:-:S02]  /*8b10*/  IADD3 R25, PT, PT, R1, R32, RZ ;  /* 0x0000002001197210 */ /* 0x000fc40007ffe0ff */
[----:B------:R-:W1:Y:S03]  /*8b20*/  F2I.NTZ R35, R26 ;  /* 0x0000001a00237305 */ /* 0x000e660000203100 */
[----:B------:R2:W-:Y:S01]  /*8b30*/  STL.64 [R25+0x1e0], R72 ;  /* 0x0001e04819007387 */ /* 0x0005e20000100a00 */
[----:B0-----:R-:W-:Y:S01]  /*8b40*/  FADD R34, R26, -R27 ;  /* 0x8000001b1a227221 */ /* 0x001fe20000000000 */
[----:B------:R-:W-:-:S03]  /*8b50*/  FSETP.GT.AND P0, PT, R27, RZ, PT ;  /* 0x000000ff1b00720b */ /* 0x000fc60003f04000 */
[----:B------:R-:W-:Y:S01]  /*8b60*/  FADD R15, R15, R34 ;  /* 0x000000220f0f7221 */ /* 0x000fe20000000000 */
[----:B------:R-:W-:Y:S02]  /*8b70*/  SEL R24, RZ, 0x83000000, P0 ;  /* 0x83000000ff187807 */ /* 0x000fe40000000000 */
[----:B------:R-:W-:Y:S01]  /*8b80*/  FSETP.GT.AND P0, PT, |R26|, 152, PT ;  /* 0x431800001a00780b */ /* 0x000fe20003f04200 */
[----:B------:R-:W-:-:S04]  /*8b90*/  FFMA R34, R15, R36, 0.0013391353422775864601 ;  /* 0x3aaf85ed0f227423 */ /* 0x000fc80000000024 */
        /* <DEDUP_REMOVED lines=11> */
[----:B--2---:R-:W-:Y:S06]  /*8c50*/  @P1 BRA `(.L_x_60) ;  /* 0x0000000000581947 */ /* 0x004fec0003800000 */
        /* <DEDUP_REMOVED lines=16> */
[----:B------:R-:W-:Y:S02]  /*8d60*/  FSETP.GEU.AND P0, PT, R70, RZ, PT ;  /* 0x000000ff4600720b */ /* 0x000fe40003f0e000 */
[----:B------:R-:W-:-:S11]  /*8d70*/  MOV R24, R15 ;  /* 0x0000000f00187202 */ /* 0x000fd60000000f00 */
[----:B------:R-:W-:Y:S02]  /*8d80*/  @!P0 FSETP.NEU.AND P2, PT, |R85|, 1, PT ;  /* 0x3f8000005500880b */ /* 0x000fe40003f4d200 */
[----:B------:R-:W-:Y:S02]  /*8d90*/  @!P0 FSETP.NEU.AND P1, PT, R86, R97, PT ;  /* 0x000000615600820b */ /* 0x000fe40003f2d000 */
[----:B------:R-:W-:-:S04]  /*8da0*/  @!P0 FSEL R15, R15, -R15, P2 ;  /* 0x8000000f0f0f8208 */ /* 0x000fc80001000000 */
[----:B------:R-:W-:-:S07]  /*8db0*/  @!P0 FSEL R24, R15, +QNAN , !P1 ;  /* 0x7fffffff0f188808 */ /* 0x000fce0004800000 */
.L_x_60:
[----:B------:R-:W-:Y:S05]  /*8dc0*/  BSYNC.RECONVERGENT B2 ;  /* 0x0000000000027941 */ /* 0x000fea0003800200 */
.L_x_59:
[----:B------:R-:W0:Y:S01]  /*8dd0*/  LDCU.64 UR4, c[0x0][0x3a8] ;  /* 0x00007500ff0477ac */ /* 0x000e220008000a00 */
[----:B------:R-:W-:Y:S01]  /*8de0*/  FSETP.NAN.AND P0, PT, |R97|, |R97|, PT ;  /* 0x400000616100720b */ /* 0x000fe20003f08200 */
[----:B------:R-:W-:Y:S03]  /*8df0*/  BSSY.RECONVERGENT B4, `(.L_x_61) ;  /* 0x0000015000047945 */ /* 0x000fe60003800200 */
[----:B------:R-:W-:Y:S01]  /*8e00*/  FSEL R26, R109, R84, P0 ;  /* 0x000000546d1a7208 */ /* 0x000fe20000000000 */
        /* <DEDUP_REMOVED lines=16> */
[----:B------:R-:W-:-:S07]  /*8f10*/  MOV R38, 0x8f30 ;  /* 0x00008f3000267802 */ /* 0x000fce0000000f00 */
[----:B------:R-:W-:Y:S05]  /*8f20*/  CALL.REL.NOINC `($__internal_2_$__cuda_sm3x_div_rn_noftz_f32_slowpath) ;  /* 0x0000006800cc7944 */ /* 0x000fea0003c00000 */
[----:B------:R-:W-:-:S07]  /*8f30*/  IMAD.MOV.U32 R24, RZ, RZ, R34 ;  /* 0x000000ffff187224 */ /* 0x000fce00078e0022 */
.L_x_62:
[----:B------:R-:W-:Y:S05]  /*8f40*/  BSYNC.RECONVERGENT B4 ;  /* 0x0000000000047941 */ /* 0x000fea0003800200 */
.L_x_61:
[----:B------:R-:W-:-:S06]  /*8f50*/  IMAD.IADD R70, R1, 0x1, R32 ;  /* 0x0000000101467824 */ /* 0x000fcc00078e0220 */
[----:B------:R-:W2:Y:S01]  /*8f60*/  LDL.64 R70, [R70+0xf0] ;  /* 0x0000f00046467983 */ /* 0x000ea20000100a00 */
[----:B------:R-:W2:Y:S01]  /*8f70*/  F2F.F64.F32 R24, R24 ;  /* 0x0000001800187310 */ /* 0x000ea20000201800 */
[----:B------:R-:W-:Y:S01]  /*8f80*/  DMUL R34, R12, 40 ;  /* 0x404400000c227828 */ /* 0x000fe20000000000 */
[----:B------:R-:W-:Y:S01]  /*8f90*/  IMAD.MOV.U32 R42, RZ, RZ, 0x0 ;  /* 0x00000000ff2a7424 */ /* 0x000fe200078e00ff */
[----:B------:R-:W-:Y:S01]  /*8fa0*/  MOV R43, 0x40180000 ;  /* 0x40180000002b7802 */ /* 0x000fe20000000f00 */
[----:B------:R-:W-:Y:S01]  /*8fb0*/  IMAD.MOV.U32 R40, RZ, RZ, 0x1 ;  /* 0x00000001ff287424 */ /* 0x000fe200078e00ff */
[----:B------:R-:W-:Y:S03]  /*8fc0*/  BSSY.RECONVERGENT B3, `(.L_x_63) ;  /* 0x0000021000037945 */ /* 0x000fe60003800200 */
        /* <DEDUP_REMOVED lines=32> */
.L_x_64:
[----:B------:R-:W-:Y:S05]  /*91d0*/  BSYNC.RECONVERGENT B3 ;  /* 0x0000000000037941 */ /* 0x000fea0003800200 */
.L_x_63:
[----:B------:R-:W0:Y:S01]  /*91e0*/  LDC.64 R38, c[0x0][0x3b8] ;  /* 0x0000ee00ff267b82 */ /* 0x000e220000000a00 */
[----:B------:R-:W0:Y:S01]  /*91f0*/  LDCU.64 UR4, c[0x0][0x390] ;  /* 0x00007200ff0477ac */ /* 0x000e220008000a00 */
[----:B------:R-:W-:Y:S01]  /*9200*/  DADD R26, R70, R24 ;  /* 0x00000000461a7229 */ /* 0x000fe20000000018 */
[----:B------:R-:W-:Y:S01]  /*9210*/  IMAD.IADD R75, R1, 0x1, R32 ;  /* 0x00000001014b7824 */ /* 0x000fe200078e0220 */
[----:B------:R-:W-:Y:S01]  /*9220*/  DFMA R34, -R52, R70, 1 ;  /* 0x3ff000003422742b */ /* 0x000fe20000000146 */
[----:B------:R-:W1:Y:S01]  /*9230*/  LDCU.64 UR6, c[0x0][0x3c0] ;  /* 0x00007800ff0677ac */ /* 0x000e620008000a00 */
[----:B------:R-:W-:Y:S01]  /*9240*/  IMAD.MOV.U32 R24, RZ, RZ, 0x0 ;  /* 0x00000000ff187424 */ /* 0x000fe200078e00ff */
[----:B------:R-:W-:Y:S01]  /*9250*/  MOV R37, 0x40936000 ;  /* 0x4093600000257802 */ /* 0x000fe20000000f00 */
[----:B------:R-:W-:Y:S01]  /*9260*/  IMAD.MOV.U32 R25, RZ, RZ, 0x40560000 ;  /* 0x40560000ff197424 */ /* 0x000fe200078e00ff */
[----:B------:R-:W2:Y:S01]  /*9270*/  LDCU.64 UR8, c[0x0][0x3e8] ;  /* 0x00007d00ff0877ac */ /* 0x000ea20008000a00 */
[----:B------:R-:W-:Y:S01]  /*9280*/  DFMA R40, -R72, R26, 1 ;  /* 0x3ff000004828742b */ /* 0x000fe2000000011a */
[----:B------:R1:W-:Y:S01]  /*9290*/  STL.64 [R75+0x140], R26 ;  /* 0x0001401a4b007387 */ /* 0x0003e20000100a00 */
[----:B------:R-:W-:Y:S01]  /*92a0*/  IMAD.MOV.U32 R36, RZ, RZ, 0x0 ;  /* 0x00000000ff247424 */ /* 0x000fe200078e00ff */
[----:B------:R-:W-:Y:S01]  /*92b0*/  MOV R53, 0x40c48200 ;  /* 0x40c4820000357802 */ /* 0x000fe20000000f00 */
[----:B------:R-:W-:Y:S01]  /*92c0*/  IMAD.MOV.U32 R42, RZ, RZ, 0x0 ;  /* 0x00000000ff2a7424 */ /* 0x000fe200078e00ff */
[----:B------:R-:W-:Y:S01]  /*92d0*/  STL.64 [R1+0x378], R24 ;  /* 0x0003781801007387 */ /* 0x000fe20000100a00 */
[----:B------:R-:W-:-:S02]  /*92e0*/  IMAD.MOV.U32 R43, RZ, RZ, 0x40af5400 ;  /* 0x40af5400ff2b7424 */ /* 0x000fc400078e00ff */
[----:B------:R-:W-:Y:S01]  /*92f0*/  IMAD.MOV.U32 R44, RZ, RZ, 0x0 ;  /* 0x00000000ff2c7424 */ /* 0x000fe200078e00ff */
[----:B------:R3:W-:Y:S01]  /*9300*/  STL.64 [R1+0x498], R24 ;  /* 0x0004981801007387 */ /* 0x0007e20000100a00 */
[----:B------:R-:W-:Y:S02]  /*9310*/  IMAD.MOV.U32 R45, RZ, RZ, 0x40080000 ;  /* 0x40080000ff2d7424 */ /* 0x000fe400078e00ff */
[----:B------:R-:W-:Y:S01]  /*9320*/  IMAD.MOV.U32 R52, RZ, RZ, 0x0 ;  /* 0x00000000ff347424 */ /* 0x000fe200078e00ff */
[----:B-1----:R-:W-:Y:S01]  /*9330*/  DMUL R26, R46, UR6 ;  /* 0x000000062e1a7c28 */ /* 0x002fe20008000000 */
[----:B------:R-:W-:Y:S01]  /*9340*/  STL.64 [R1+0x3a0], R36 ;  /* 0x0003a02401007387 */ /* 0x000fe20000100a00 */
[--C-:B0-----:R-:W-:Y:S01]  /*9350*/  DFMA R34, R34, UR4, R38.reuse ;  /* 0x0000000422227c2b */ /* 0x101fe20008000026 */
[----:B------:R-:W-:Y:S01]  /*9360*/  MOV R46, 0x0 ;  /* 0x00000000002e7802 */ /* 0x000fe20000000f00 */
[----:B------:R-:W-:Y:S01]  /*9370*/  DFMA R40, R40, UR4, R38 ;  /* 0x0000000428287c2b */ /* 0x000fe20008000026 */
[----:B------:R0:W-:Y:S01]  /*9380*/  STL.64 [R1+0x4c0], R36 ;  /* 0x0004c02401007387 */ /* 0x0001e20000100a00 */
[----:B------:R-:W-:Y:S01]  /*9390*/  DMUL R38, R48, UR6 ;  /* 0x0000000630267c28 */ /* 0x000fe20008000000 */
[----:B------:R-:W-:Y:S01]  /*93a0*/  IMAD.MOV.U32 R47, RZ, RZ, 0x40aa0400 ;  /* 0x40aa0400ff2f7424 */ /* 0x000fe200078e00ff */
[----:B--2---:R-:W-:Y:S01]  /*93b0*/  DFMA R26, R50, R26, UR8 ;  /* 0x00000008321a7e2b */ /* 0x004fe2000800001a */
[----:B------:R-:W-:Y:S01]  /*93c0*/  IMAD.MOV.U32 R48, RZ, RZ, 0x0 ;  /* 0x00000000ff307424 */ /* 0x000fe200078e00ff */
[----:B------:R-:W-:Y:S01]  /*93d0*/  STL.64 [R1+0x3c8], R42 ;  /* 0x0003c82a01007387 */ /* 0x000fe20000100a00 */
[----:B------:R-:W-:-:S02]  /*93e0*/  IMAD.MOV.U32 R49, RZ, RZ, 0x40260000 ;  /* 0x40260000ff317424 */ /* 0x000fc400078e00ff */
[----:B---3--:R-:W-:Y:S01]  /*93f0*/  IMAD.MOV.U32 R25, RZ, RZ, 0x40514000 ;  /* 0x40514000ff197424 */ /* 0x008fe200078e00ff */
[----:B------:R-:W-:Y:S01]  /*9400*/  DFMA R38, R68, R38, UR8 ;  /* 0x0000000844267e2b */ /* 0x000fe20008000026 */
[----:B------:R-:W-:Y:S01]  /*9410*/  IMAD R15, R61, 0x8, R0 ;  /* 0x000000083d0f7824 */ /* 0x000fe200078e0200 */
[----:B------:R1:W-:Y:S01]  /*9420*/  STL.64 [R1+0x4e8], R42 ;  /* 0x0004e82a01007387 */ /* 0x0003e20000100a00 */
[----:B0-----:R-:W-:-:S03]  /*9430*/  IMAD.MOV.U32 R37, RZ, RZ, 0x40514000 ;  /* 0x40514000ff257424 */ /* 0x001fc600078e00ff */
[----:B------:R-:W-:Y:S04]  /*9440*/  STL.64 [R1+0x3d8], R44 ;  /* 0x0003d82c01007387 */ /* 0x000fe80000100a00 */
[----:B------:R-:W-:Y:S04]  /*9450*/  STL.64 [R1+0x4f8], R44 ;  /* 0x0004f82c01007387 */ /* 0x000fe80000100a00 */
[----:B------:R-:W-:Y:S04]  /*9460*/  STL.64 [R1+0x420], R46 ;  /* 0x0004202e01007387 */ /* 0x000fe80000100a00 */
[----:B------:R-:W-:Y:S04]  /*9470*/  STL.64 [R1+0x540], R46 ;  /* 0x0005402e01007387 */ /* 0x000fe80000100a00 */
[----:B------:R-:W-:Y:S04]  /*9480*/  STL.64 [R1+0x448], R48 ;  /* 0x0004483001007387 */ /* 0x000fe80000100a00 */
[----:B------:R0:W-:Y:S04]  /*9490*/  STL.64 [R1+0x568], R48 ;  /* 0x0005683001007387 */ /* 0x0001e80000100a00 */
[----:B------:R-:W-:Y:S04]  /*94a0*/  STL.64 [R1+0x468], R52 ;  /* 0x0004683401007387 */ /* 0x000fe80000100a00 */
[----:B------:R2:W-:Y:S04]  /*94b0*/  STL.64 [R1+0x588], R52 ;  /* 0x0005883401007387 */ /* 0x0005e80000100a00 */
[----:B------:R3:W-:Y:S04]  /*94c0*/  STL.128 [R1+0x3b0], R24 ;  /* 0x0003b01801007387 */ /* 0x0007e80000100c00 */
[----:B------:R4:W-:Y:S04]  /*94d0*/  STL.128 [R1+0x4d0], R36 ;  /* 0x0004d02401007387 */ /* 0x0009e80000100c00 */
[----:B------:R-:W-:Y:S04]  /*94e0*/  STL.64 [R1+0x408], R34 ;  /* 0x0004082201007387 */ /* 0x000fe80000100a00 */
[----:B------:R5:W-:Y:S04]  /*94f0*/  STL.64 [R1+0x528], R40 ;  /* 0x0005282801007387 */ /* 0x000be80000100a00 */
[----:B-1----:R-:W5:Y:S04]  /*9500*/  LDL.64 R42, [R15+0x368] ;  /* 0x000368000f2a7983 */ /* 0x002f680000100a00 */
[----:B0-----:R-:W5:Y:S04]  /*9510*/  LDL.64 R48, [R15+0x488] ;  /* 0x000488000f307983 */ /* 0x001f680000100a00 */
[----:B------:R-:W5:Y:S04]  /*9520*/  LDL.64 R44, [R15+0x398] ;  /* 0x000398000f2c7983 */ /* 0x000f680000100a00 */
[----:B------:R-:W5:Y:S04]  /*9530*/  LDL.64 R50, [R15+0x4b8] ;  /* 0x0004b8000f327983 */ /* 0x000f680000100a00 */
[----:B------:R-:W5:Y:S04]  /*9540*/  LDL.64 R46, [R15+0x3c8] ;  /* 0x0003c8000f2e7983 */ /* 0x000f680000100a00 */
[----:B------:R-:W5:Y:S04]  /*9550*/  LDL.64 R68, [R75+0x50] ;  /* 0x000050004b447983 */ /* 0x000f680000100a00 */
[----:B--2---:R-:W2:Y:S04]  /*9560*/  LDL.64 R52, [R15+0x4e8] ;  /* 0x0004e8000f347983 */ /* 0x004ea80000100a00 */
[----:B---3--:R-:W3:Y:S04]  /*9570*/  LDL.64 R24, [R15+0x3f8] ;  /* 0x0003f8000f187983 */ /* 0x008ee80000100a00 */
[----:B----4-:R-:W4:Y:S04]  /*9580*/  LDL.64 R36, [R15+0x518] ;  /* 0x000518000f247983 */ /* 0x010f280000100a00 */
[----:B------:R-:W4:Y:S04]  /*9590*/  LDL.64 R26, [R15+0x428] ;  /* 0x000428000f1a7983 */ /* 0x000f280000100a00 */
[----:B-----5:R-:W5:Y:S04]  /*95a0*/  LDL.64 R40, [R15+0x548] ;  /* 0x000548000f287983 */ /* 0x020f680000100a00 */
[----:B------:R-:W5:Y:S04]  /*95b0*/  LDL.64 R38, [R15+0x458] ;  /* 0x000458000f267983 */ /* 0x000f680000100a00 */
[----:B------:R-:W5:Y:S04]  /*95c0*/  LDL.64 R70, [R15+0x578] ;  /* 0x000578000f467983 */ /* 0x000f680000100a00 */
[----:B------:R-:W5:Y:S01]  /*95d0*/  LDL.64 R34, [R75+0xa0] ;  /* 0x0000a0004b227983 */ /* 0x000f620000100a00 */
[----:B------:R-:W-:Y:S01]  /*95e0*/  BSSY.RECONVERGENT B2, `(.L_x_65) ;  /* 0x000001f000027945 */ /* 0x000fe20003800200 */
[----:B------:R-:W-:-:S02]  /*95f0*/  DADD R42, RZ, R42 ;  /* 0x00000000ff2a7229 */ /* 0x000fc4000000002a */
[----:B------:R-:W-:-:S06]  /*9600*/  DADD R48, RZ, R48 ;  /* 0x00000000ff307229 */ /* 0x000fcc0000000030 */
[----:B------:R-:W-:Y:S02]  /*9610*/  DADD R42, R42, R44 ;  /* 0x000000002a2a7229 */ /* 0x000fe4000000002c */
[----:B------:R-:W-:-:S06]  /*9620*/  DADD R48, R48, R50 ;  /* 0x0000000030307229 */ /* 0x000fcc0000000032 */
[----:B------:R-:W-:Y:S01]  /*9630*/  DADD R42, R42, R46 ;  /* 0x000000002a2a7229 */ /* 0x000fe2000000002e */
[----:B------:R-:W0:Y:S01]  /*9640*/  MUFU.RCP64H R45, R69 ;  /* 0x00000045002d7308 */ /* 0x000e220000001800 */
[----:B------:R-:W-:Y:S01]  /*9650*/  VIADD R44, R69, 0x300402 ;  /* 0x00300402452c7836 */ /* 0x000fe20000000000 */
[----:B--2---:R-:W-:-:S04]  /*9660*/  DADD R48, R48, R52 ;  /* 0x0000000030307229 */ /* 0x004fc80000000034 */
[----:B------:R-:W-:Y:S01]  /*9670*/  FSETP.GEU.AND P0, PT, |R44|, 5.8789094863358348022e-39, PT ;  /* 0x004004022c00780b */ /* 0x000fe20003f0e200 */
[----:B---3--:R-:W-:-:S03]  /*9680*/  DADD R24, R42, R24 ;  /* 0x000000002a187229 */ /* 0x008fc60000000018 */
[----:B----4-:R-:W-:-:S05]  /*9690*/  DADD R36, R48, R36 ;  /* 0x0000000030247229 */ /* 0x010fca0000000024 */
[----:B------:R-:W-:Y:S02]  /*96a0*/  DADD R24, R24, R26 ;  /* 0x0000000018187229 */ /* 0x000fe4000000001a */
[----:B0-----:R-:W-:Y:S02]  /*96b0*/  DFMA R26, -R68, R44, 1 ;  /* 0x3ff00000441a742b */ /* 0x001fe4000000012c */
[----:B-----5:R-:W-:-:S04]  /*96c0*/  DADD R36, R36, R40 ;  /* 0x0000000024247229 */ /* 0x020fc80000000028 */
[----:B------:R-:W-:Y:S02]  /*96d0*/  DADD R24, R24, R38 ;  /* 0x0000000018187229 */ /* 0x000fe40000000026 */
[----:B------:R-:W-:Y:S02]  /*96e0*/  DFMA R26, R26, R26, R26 ;  /* 0x0000001a1a1a722b */ /* 0x000fe4000000001a */
[----:B------:R-:W-:-:S06]  /*96f0*/  DADD R36, R36, R70 ;  /* 0x0000000024247229 */ /* 0x000fcc0000000046 */
[----:B------:R-:W-:Y:S02]  /*9700*/  DFMA R26, R44, R26, R44 ;  /* 0x0000001a2c1a722b */ /* 0x000fe4000000002c */
[----:B------:R-:W-:-:S06]  /*9710*/  DADD R24, R24, R36 ;  /* 0x0000000018187229 */ /* 0x000fcc0000000024 */
[----:B------:R-:W-:Y:S02]  /*9720*/  DFMA R36, -R68, R26, 1 ;  /* 0x3ff000004424742b */ /* 0x000fe4000000011a */
[----:B------:R-:W-:-:S06]  /*9730*/  DMUL R24, R24, 0.5 ;  /* 0x3fe0000018187828 */ /* 0x000fcc0000000000 */
[----:B------:R-:W-:Y:S02]  /*9740*/  DFMA R26, R26, R36, R26 ;  /* 0x000000241a1a722b */ /* 0x000fe4000000001a */
[----:B------:R-:W-:Y:S01]  /*9750*/  DFMA R24, R24, R12, R34 ;  /* 0x0000000c1818722b */ /* 0x000fe20000000022 */
[----:B------:R-:W-:Y:S10]  /*9760*/  @P0 BRA `(.L_x_66) ;  /* 0x0000000000180947 */ /* 0x000ff40003800000 */
[----:B------:R-:W-:Y:S02]  /*9770*/  LOP3.LUT R15, R69, 0x7fffffff, RZ, 0xc0, !PT ;  /* 0x7fffffff450f7812 */ /* 0x000fe400078ec0ff */
[----:B------:R-:W-:Y:S02]  /*9780*/  MOV R42, 0x97b0 ;  /* 0x000097b0002a7802 */ /* 0x000fe40000000f00 */
[----:B------:R-:W-:-:S07]  /*9790*/  IADD3 R15, PT, PT, R15, -0x100000, RZ ;  /* 0xfff000000f0f7810 */ /* 0x000fce0007ffe0ff */
[----:B------:R-:W-:Y:S05]  /*97a0*/  CALL.REL.NOINC `($__internal_0_$__cuda_sm20_dblrcp_rn_slowpath_v3) ;  /* 0x0000005800847944 */ /* 0x000fea0003c00000 */
[----:B------:R-:W-:Y:S02]  /*97b0*/  IMAD.MOV.U32 R26, RZ, RZ, R15 ;  /* 0x000000ffff1a7224 */ /* 0x000fe400078e000f */
[----:B------:R-:W-:-:S07]  /*97c0*/  IMAD.MOV.U32 R27, RZ, RZ, R36 ;  /* 0x000000ffff1b7224 */ /* 0x000fce00078e0024 */
.L_x_66:
[----:B------:R-:W-:Y:S05]  /*97d0*/  BSYNC.RECONVERGENT B2 ;  /* 0x0000000000027941 */ /* 0x000fea0003800200 */
.L_x_65:
[----:B------:R-:W-:Y:S01]  /*97e0*/  ISETP.GT.AND P0, PT, R27, 0xfffff, PT ;  /* 0x000fffff1b00780c */ /* 0x000fe20003f04270 */
[----:B------:R-:W-:Y:S01]  /*97f0*/  IMAD.MOV.U32 R36, RZ, RZ, R26 ;  /* 0x000000ffff247224 */ /* 0x000fe200078e001a */
[----:B------:R-:W-:Y:S01]  /*9800*/  MOV R15, R27 ;  /* 0x0000001b000f7202 */ /* 0x000fe20000000f00 */
[----:B------:R-:W-:Y:S01]  /*9810*/  IMAD.MOV.U32 R37, RZ, RZ, R27 ;  /* 0x000000ffff257224 */ /* 0x000fe200078e001b */
[----:B------:R-:W-:Y:S01]  /*9820*/  BSSY.RECONVERGENT B2, `(.L_x_67) ;  /* 0x000004f000027945 */ /* 0x000fe20003800200 */
[----:B------:R-:W-:-:S08]  /*9830*/  IMAD.MOV.U32 R46, RZ, RZ, -0x3ff ;  /* 0xfffffc01ff2e7424 */ /* 0x000fd000078e00ff */
[----:B------:R-:W-:Y:S01]  /*9840*/  @!P0 DMUL R36, R36, 1.80143985094819840000e+16 ;  /* 0x4350000024248828 */ /* 0x000fe20000000000 */
[----:B------:R-:W-:-:S09]  /*9850*/  @!P0 IMAD.MOV.U32 R46, RZ, RZ, -0x435 ;  /* 0xfffffbcbff2e8424 */ /* 0x000fd200078e00ff */
[----:B------:R-:W-:Y:S01]  /*9860*/  @!P0 IMAD.MOV.U32 R15, RZ, RZ, R37 ;  /* 0x000000ffff0f8224 */ /* 0x000fe200078e0025 */
[----:B------:R-:W-:-:S03]  /*9870*/  @!P0 MOV R26, R36 ;  /* 0x00000024001a8202 */ /* 0x000fc60000000f00 */
[----:B------:R-:W-:-:S05]  /*9880*/  VIADD R27, R15, 0xffffffff ;  /* 0xffffffff0f1b7836 */ /* 0x000fca0000000000 */
[----:B------:R-:W-:-:S13]  /*9890*/  ISETP.GT.U32.AND P1, PT, R27, 0x7feffffe, PT ;  /* 0x7feffffe1b00780c */ /* 0x000fda0003f24070 */
[----:B------:R-:W-:Y:S05]  /*98a0*/  @P1 BRA `(.L_x_68) ;  /* 0x0000000400001947 */ /* 0x000fea0003800000 */
[----:B------:R-:W-:Y:S01]  /*98b0*/  LOP3.LUT R27, R15, 0xfffff, RZ, 0xc0, !PT ;  /* 0x000fffff0f1b7812 */ /* 0x000fe200078ec0ff */
[----:B------:R-:W-:Y:S01]  /*98c0*/  IMAD.MOV.U32 R38, RZ, RZ, RZ ;  /* 0x000000ffff267224 */ /* 0x000fe200078e00ff */
[----:B------:R-:W-:Y:S01]  /*98d0*/  MOV R45, 0x3ed0ee25 ;  /* 0x3ed0ee25002d7802 */ /* 0x000fe20000000f00 */
[----:B------:R-:W-:Y:S01]  /*98e0*/  IMAD.MOV.U32 R44, RZ, RZ, -0x748574fc ;  /* 0x8b7a8b04ff2c7424 */ /* 0x000fe200078e00ff */
[----:B------:R-:W-:Y:S01]  /*98f0*/  LOP3.LUT R27, R27, 0x3ff00000, RZ, 0xfc, !PT ;  /* 0x3ff000001b1b7812 */ /* 0x000fe200078efcff */
[----:B------:R-:W-:Y:S01]  /*9900*/  UMOV UR4, 0x3ae80f1e ;  /* 0x3ae80f1e00047882 */ /* 0x000fe20000000000 */
[----:B------:R-:W-:Y:S01]  /*9910*/  UMOV UR5, 0x3eb1380b ;  /* 0x3eb1380b00057882 */ /* 0x000fe20000000000 */
[----:B------:R-:W-:Y:S01]  /*9920*/  LEA.HI R46, R15, R46, RZ, 0xc ;  /* 0x0000002e0f2e7211 */ /* 0x000fe200078f60ff */
[----:B------:R-:W-:Y:S01]  /*9930*/  IMAD.MOV.U32 R47, RZ, RZ, 0x43300000 ;  /* 0x43300000ff2f7424 */ /* 0x000fe200078e00ff */
[----:B------:R-:W-:Y:S01]  /*9940*/  ISETP.GE.U32.AND P0, PT, R27, 0x3ff6a09f, PT ;  /* 0x3ff6a09f1b00780c */ /* 0x000fe20003f06070 */
[----:B------:R-:W-:Y:S01]  /*9950*/  UMOV UR6, 0x80000000 ;  /* 0x8000000000067882 */ /* 0x000fe20000000000 */
[----:B------:R-:W-:-:S11]  /*9960*/  UMOV UR7, 0x43300000 ;  /* 0x4330000000077882 */ /* 0x000fd60000000000 */
[----:B------:R-:W-:Y:S02]  /*9970*/  @P0 VIADD R37, R27, 0xfff00000 ;  /* 0xfff000001b250836 */ /* 0x000fe40000000000 */
[----:B------:R-:W-:Y:S02]  /*9980*/  @P0 VIADD R46, R46, 0x1 ;  /* 0x000000012e2e0836 */ /* 0x000fe40000000000 */
[----:B------:R-:W-:-:S03]  /*9990*/  @P0 IMAD.MOV.U32 R27, RZ, RZ, R37 ;  /* 0x000000ffff1b0224 */ /* 0x000fc600078e0025 */
[----:B------:R-:W-:-:S03]  /*99a0*/  LOP3.LUT R46, R46, 0x80000000, RZ, 0x3c, !PT ;  /* 0x800000002e2e7812 */ /* 0x000fc600078e3cff */
[C---:B------:R-:W-:Y:S02]  /*99b0*/  DADD R36, R26.reuse, 1 ;  /* 0x3ff000001a247429 */ /* 0x040fe40000000000 */
[----:B------:R-:W-:Y:S02]  /*99c0*/  DADD R26, R26, -1 ;  /* 0xbff000001a1a7429 */ /* 0x000fe40000000000 */
[----:B------:R-:W-:Y:S01]  /*99d0*/  DADD R46, R46, -UR6 ;  /* 0x800000062e2e7e29 */ /* 0x000fe20008000000 */
[----:B------:R-:W-:Y:S01]  /*99e0*/  UMOV UR6, 0xfefa39ef ;  /* 0xfefa39ef00067882 */ /* 0x000fe20000000000 */
[----:B------:R-:W0:Y:S01]  /*99f0*/  MUFU.RCP64H R39, R37 ;  /* 0x0000002500277308 */ /* 0x000e220000001800 */
[----:B------:R-:W-:Y:S01]  /*9a00*/  UMOV UR7, 0x3fe62e42 ;  /* 0x3fe62e4200077882 */ /* 0x000fe20000000000 */
[----:B0-----:R-:W-:-:S08]  /*9a10*/  DFMA R40, -R36, R38, 1 ;  /* 0x3ff000002428742b */ /* 0x001fd00000000126 */
[----:B------:R-:W-:-:S08]  /*9a20*/  DFMA R40, R40, R40, R40 ;  /* 0x000000282828722b */ /* 0x000fd00000000028 */
[----:B------:R-:W-:-:S08]  /*9a30*/  DFMA R40, R38, R40, R38 ;  /* 0x000000282628722b */ /* 0x000fd00000000026 */
[----:B------:R-:W-:-:S08]  /*9a40*/  DMUL R38, R26, R40 ;  /* 0x000000281a267228 */ /* 0x000fd00000000000 */
[----:B------:R-:W-:-:S08]  /*9a50*/  DFMA R38, R26, R40, R38 ;  /* 0x000000281a26722b */ /* 0x000fd00000000026 */
[----:B------:R-:W-:-:S08]  /*9a60*/  DMUL R42, R38, R38 ;  /* 0x00000026262a7228 */ /* 0x000fd00000000000 */
[----:B------:R-:W-:Y:S01]  /*9a70*/  DFMA R36, R42, UR4, R44 ;  /* 0x000000042a247c2b */ /* 0x000fe2000800002c */
[----:B------:R-:W-:Y:S01]  /*9a80*/  UMOV UR4, 0x9f02676f ;  /* 0x9f02676f00047882 */ /* 0x000fe20000000000 */
[----:B------:R-:W-:Y:S01]  /*9a90*/  UMOV UR5, 0x3ef3b266 ;  /* 0x3ef3b26600057882 */ /* 0x000fe20000000000 */
[----:B------:R-:W-:-:S05]  /*9aa0*/  DADD R44, R26, -R38 ;  /* 0x000000001a2c7229 */ /* 0x000fca0000000826 */
[----:B------:R-:W-:Y:S01]  /*9ab0*/  DFMA R36, R42, R36, UR4 ;  /* 0x000000042a247e2b */ /* 0x000fe20008000024 */
[----:B------:R-:W-:Y:S01]  /*9ac0*/  UMOV UR4, 0xa9ab0956 ;  /* 0xa9ab095600047882 */ /* 0x000fe20000000000 */
[----:B------:R-:W-:Y:S01]  /*9ad0*/  UMOV UR5, 0x3f1745cb ;  /* 0x3f1745cb00057882 */ /* 0x000fe20000000000 */
[----:B------:R-:W-:-:S05]  /*9ae0*/  DADD R44, R44, R44 ;  /* 0x000000002c2c7229 */ /* 0x000fca000000002c */
[----:B------:R-:W-:Y:S01]  /*9af0*/  DFMA R36, R42, R36, UR4 ;  /* 0x000000042a247e2b */ /* 0x000fe20008000024 */
[----:B------:R-:W-:Y:S01]  /*9b00*/  UMOV UR4, 0x2d1b5154 ;  /* 0x2d1b515400047882 */ /* 0x000fe20000000000 */
[----:B------:R-:W-:Y:S01]  /*9b10*/  UMOV UR5, 0x3f3c71c7 ;  /* 0x3f3c71c700057882 */ /* 0x000fe20000000000 */
[----:B------:R-:W-:Y:S02]  /*9b20*/  DFMA R44, R26, -R38, R44 ;  /* 0x800000261a2c722b */ /* 0x000fe4000000002c */
[----:B------:R-:W-:-:S03]  /*9b30*/  DFMA R26, R46, UR6, R38 ;  /* 0x000000062e1a7c2b */ /* 0x000fc60008000026 */
[----:B------:R-:W-:Y:S01]  /*9b40*/  DFMA R36, R42, R36, UR4 ;  /* 0x000000042a247e2b */ /* 0x000fe20008000024 */
[----:B------:R-:W-:Y:S01]  /*9b50*/  UMOV UR4, 0x923be72d ;  /* 0x923be72d00047882 */ /* 0x000fe20000000000 */
[----:B------:R-:W-:Y:S01]  /*9b60*/  UMOV UR5, 0x3f624924 ;  /* 0x3f62492400057882 */ /* 0x000fe20000000000 */
[----:B------:R-:W-:-:S05]  /*9b70*/  DMUL R44, R40, R44 ;  /* 0x0000002c282c7228 */ /* 0x000fca0000000000 */
[----:B------:R-:W-:Y:S01]  /*9b80*/  DFMA R36, R42, R36, UR4 ;  /* 0x000000042a247e2b */ /* 0x000fe20008000024 */
[----:B------:R-:W-:Y:S01]  /*9b90*/  UMOV UR4, 0x9999a3c4 ;  /* 0x9999a3c400047882 */ /* 0x000fe20000000000 */
[----:B------:R-:W-:-:S06]  /*9ba0*/  UMOV UR5, 0x3f899999 ;  /* 0x3f89999900057882 */ /* 0x000fcc0000000000 */
[----:B------:R-:W-:Y:S01]  /*9bb0*/  DFMA R36, R42, R36, UR4 ;  /* 0x000000042a247e2b */ /* 0x000fe20008000024 */
[----:B------:R-:W-:Y:S01]  /*9bc0*/  UMOV UR4, 0x55555554 ;  /* 0x5555555400047882 */ /* 0x000fe20000000000 */
[----:B------:R-:W-:-:S06]  /*9bd0*/  UMOV UR5, 0x3fb55555 ;  /* 0x3fb5555500057882 */ /* 0x000fcc0000000000 */
[----:B------:R-:W-:Y:S01]  /*9be0*/  DFMA R36, R42, R36, UR4 ;  /* 0x000000042a247e2b */ /* 0x000fe20008000024 */
[----:B------:R-:W-:Y:S01]  /*9bf0*/  UMOV UR4, 0xfefa39ef ;  /* 0xfefa39ef00047882 */ /* 0x000fe20000000000 */
[----:B------:R-:W-:Y:S02]  /*9c00*/  UMOV UR5, 0x3fe62e42 ;  /* 0x3fe62e4200057882 */ /* 0x000fe40000000000 */
[----:B------:R-:W-:Y:S01]  /*9c10*/  DFMA R48, R46, -UR4, R26 ;  /* 0x800000042e307c2b */ /* 0x000fe2000800001a */
[----:B------:R-:W-:Y:S01]  /*9c20*/  UMOV UR4, 0x3b39803f ;  /* 0x3b39803f00047882 */ /* 0x000fe20000000000 */
[----:B------:R-:W-:Y:S02]  /*9c30*/  UMOV UR5, 0x3c7abc9e ;  /* 0x3c7abc9e00057882 */ /* 0x000fe40000000000 */
[----:B------:R-:W-:-:S04]  /*9c40*/  DMUL R36, R42, R36 ;  /* 0x000000242a247228 */ /* 0x000fc80000000000 */
[----:B------:R-:W-:-:S04]  /*9c50*/  DADD R48, -R38, R48 ;  /* 0x0000000026307229 */ /* 0x000fc80000000130 */
[----:B------:R-:W-:-:S08]  /*9c60*/  DFMA R36, R38, R36, R44 ;  /* 0x000000242624722b */ /* 0x000fd0000000002c */
[----:B------:R-:W-:-:S08]  /*9c70*/  DADD R36, R36, -R48 ;  /* 0x0000000024247229 */ /* 0x000fd00000000830 */
[----:B------:R-:W-:-:S08]  /*9c80*/  DFMA R36, R46, UR4, R36 ;  /* 0x000000042e247c2b */ /* 0x000fd00008000024 */
[----:B------:R-:W-:Y:S01]  /*9c90*/  DADD R26, R26, R36 ;  /* 0x000000001a1a7229 */ /* 0x000fe20000000024 */
[----:B------:R-:W-:Y:S10]  /*9ca0*/  BRA `(.L_x_69) ;  /* 0x0000000000187947 */ /* 0x000ff40003800000 */
.L_x_68:
[----:B------:R-:W-:Y:S01]  /*9cb0*/  IMAD.MOV.U32 R26, RZ, RZ, 0x0 ;  /* 0x00000000ff1a7424 */ /* 0x000fe200078e00ff */
[----:B------:R-:W-:Y:S01]  /*9cc0*/  LOP3.LUT P0, RZ, R37, 0x7fffffff, RZ, 0xc0, !PT ;  /* 0x7fffffff25ff7812 */ /* 0x000fe2000780c0ff */
[----:B------:R-:W-:-:S06]  /*9cd0*/  IMAD.MOV.U32 R27, RZ, RZ, 0x7ff00000 ;  /* 0x7ff00000ff1b7424 */ /* 0x000fcc00078e00ff */
[----:B------:R-:W-:-:S10]  /*9ce0*/  DFMA R26, R36, R26, +INF ;  /* 0x7ff00000241a742b */ /* 0x000fd4000000001a */
[----:B------:R-:W-:Y:S02]  /*9cf0*/  FSEL R26, R26, RZ, P0 ;  /* 0x000000ff1a1a7208 */ /* 0x000fe40000000000 */
[----:B------:R-:W-:-:S07]  /*9d00*/  FSEL R27, R27, -QNAN , P0 ;  /* 0xfff000001b1b7808 */ /* 0x000fce0000000000 */
.L_x_69:
[----:B------:R-:W-:Y:S05]  /*9d10*/  BSYNC.RECONVERGENT B2 ;  /* 0x0000000000027941 */ /* 0x000fea0003800200 */
.L_x_67:
[----:B------:R-:W-:Y:S01]  /*9d20*/  DSETP.GE.AND P0, PT, R24, R26, PT ;  /* 0x0000001a1800722a */ /* 0x000fe20003f06000 */
[----:B------:R-:W-:-:S13]  /*9d30*/  BSSY.RECONVERGENT B3, `(.L_x_70) ;  /* 0x000001f000037945 */ /* 0x000fda0003800200 */
[----:B------:R-:W-:Y:S05]  /*9d40*/  @!P0 BRA `(.L_x_71) ;  /* 0x0000000000748947 */ /* 0x000fea0003800000 */
[C---:B------:R-:W-:Y:S01]  /*9d50*/  DADD R40, -R34.reuse, R24 ;  /* 0x0000000022287229 */ /* 0x040fe20000000118 */
[----:B------:R-:W-:Y:S01]  /*9d60*/  BSSY.RECONVERGENT B4, `(.L_x_72) ;  /* 0x0000018000047945 */ /* 0x000fe20003800200 */
[----:B------:R-:W-:Y:S01]  /*9d70*/  MOV R24, 0x1 ;  /* 0x0000000100187802 */ /* 0x000fe20000000f00 */
[----:B------:R-:W-:-:S03]  /*9d80*/  DADD R38, -R34, R26 ;  /* 0x0000000022267229 */ /* 0x000fc6000000011a */
[----:B------:R-:W0:Y:S07]  /*9d90*/  MUFU.RCP64H R25, R41 ;  /* 0x0000002900197308 */ /* 0x000e2e0000001800 */
        /* <DEDUP_REMOVED lines=14> */
[----:B------:R-:W-:Y:S02]  /*9e80*/  IMAD.MOV.U32 R37, RZ, RZ, R39 ;  /* 0x000000ffff257224 */ /* 0x000fe400078e0027 */
[----:B------:R-:W-:Y:S02]  /*9e90*/  IMAD.MOV.U32 R42, RZ, RZ, R40 ;  /* 0x000000ffff2a7224 */ /* 0x000fe400078e0028 */
[----:B------:R-:W-:-:S07]  /*9ea0*/  IMAD.MOV.U32 R43, RZ, RZ, R41 ;  /* 0x000000ffff2b7224 */ /* 0x000fce00078e0029 */
[----:B------:R-:W-:Y:S05]  /*9eb0*/  CALL.REL.NOINC `($__internal_1_$__cuda_sm20_div_rn_f64_full) ;  /* 0x0000005400747944 */ /* 0x000fea0003c00000 */
[----:B------:R-:W-:Y:S01]  /*9ec0*/  MOV R24, R40 ;  /* 0x0000002800187202 */ /* 0x000fe20000000f00 */
[----:B------:R-:W-:-:S07]  /*9ed0*/  IMAD.MOV.U32 R25, RZ, RZ, R41 ;  /* 0x000000ffff197224 */ /* 0x000fce00078e0029 */
.L_x_73:
[----:B------:R-:W-:Y:S05]  /*9ee0*/  BSYNC.RECONVERGENT B4 ;  /* 0x0000000000047941 */ /* 0x000fea0003800200 */
.L_x_72:
[----:B------:R-:W-:Y:S01]  /*9ef0*/  DMUL R24, R24, R12 ;  /* 0x0000000c18187228 */ /* 0x000fe20000000000 */
[----:B------:R-:W-:-:S06]  /*9f00*/  IMAD.IADD R15, R1, 0x1, R32 ;  /* 0x00000001010f7824 */ /* 0x000fcc00078e0220 */
[----:B------:R0:W-:Y:S04]  /*9f10*/  STL.64 [R15], R24 ;  /* 0x000000180f007387 */ /* 0x0001e80000100a00 */
.L_x_71:
[----:B------:R-:W-:Y:S05]  /*9f20*/  BSYNC.RECONVERGENT B3 ;  /* 0x0000000000037941 */ /* 0x000fea0003800200 */
.L_x_70:
[----:B------:R-:W-:Y:S02]  /*9f30*/  VIADD R32, R32, 0x8 ;  /* 0x0000000820207836 */ /* 0x000fe40000000000 */
[----:B------:R-:W-:Y:S01]  /*9f40*/  VIADD R33, R33, 0x4 ;  /* 0x0000000421217836 */ /* 0x000fe20000000000 */
[----:B------:R-:W-:Y:S06]  /*9f50*/  @P5 BRA `(.L_x_74) ;  /* 0xffffffc800cc5947 */ /* 0x000fec000383ffff */
[----:B------:R-:W-:Y:S05]  /*9f60*/  BSYNC.RECONVERGENT B1 ;  /* 0x0000000000017941 */ /* 0x000fea0003800200 */
.L_x_30:
[----:B------:R-:W2:Y:S04]  /*9f70*/  LDL.128 R36, [R1] ;  /* 0x0000000001247983 */ /* 0x000ea80000100c00 */
[----:B------:R-:W3:Y:S04]  /*9f80*/  LDL.128 R40, [R1+0x10] ;  /* 0x0000100001287983 */ /* 0x000ee80000100c00 */
[----:B------:R-:W4:Y:S04]  /*9f90*/  LDL.128 R44, [R1+0x20] ;  /* 0x00002000012c7983 */ /* 0x000f280000100c00 */
[----:B------:R-:W5:Y:S04]  /*9fa0*/  LDL.128 R32, [R1+0x30] ;  /* 0x0000300001207983 */ /* 0x000f680000100c00 */
[----:B0-----:R-:W5:Y:S01]  /*9fb0*/  LDL.128 R24, [R1+0x40] ;  /* 0x0000400001187983 */ /* 0x001f620000100c00 */
[----:B------:R-:W-:Y:S01]  /*9fc0*/  BSSY.RECONVERGENT B1, `(.L_x_75) ;  /* 0x0000050000017945 */ /* 0x000fe20003800200 */
[----:B--2---:R-:W-:-:S02]  /*9fd0*/  DADD R28, -RZ, |R36| ;  /* 0x00000000ff1c7229 */ /* 0x004fc40000000524 */
[----:B------:R-:W-:Y:S02]  /*9fe0*/  DADD R30, -RZ, |R38| ;  /* 0x00000000ff1e7229 */ /* 0x000fe40000000526 */
[----:B------:R-:W-:Y:S02]  /*9ff0*/  DSETP.GEU.AND P1, PT, |R38|, |R36|, PT ;  /* 0x400000242600722a */ /* 0x000fe40003f2e200 */
[----:B---3--:R-:W-:-:S03]  /*a000*/  DADD R36, -RZ, |R40| ;  /* 0x00000000ff247229 */ /* 0x008fc60000000528 */
[----:B------:R0:W-:Y:S01]  /*a010*/  STL.128 [R1], R28 ;  /* 0x0000001c01007387 */ /* 0x0001e20000100c00 */
[----:B------:R-:W-:Y:S02]  /*a020*/  SEL R15, RZ, 0x1, P1 ;  /* 0x00000001ff0f7807 */ /* 0x000fe40000800000 */
[----:B------:R-:W-:Y:S02]  /*a030*/  FSEL R38, R30, R28, !P1 ;  /* 0x0000001c1e267208 */ /* 0x000fe40004800000 */
[----:B------:R-:W-:-:S06]  /*a040*/  FSEL R39, R31, R29, !P1 ;  /* 0x0000001d1f277208 */ /* 0x000fcc0004800000 */
[----:B------:R-:W-:-:S06]  /*a050*/  DSETP.GEU.AND P4, PT, |R40|, R38, PT ;  /* 0x000000262800722a */ /* 0x000fcc0003f8e200 */
[----:B------:R-:W-:Y:S02]  /*a060*/  FSEL R40, R36, R38, !P4 ;  /* 0x0000002624287208 */ /* 0x000fe40006000000 */
[----:B------:R-:W-:Y:S01]  /*a070*/  FSEL R41, R37, R39, !P4 ;  /* 0x0000002725297208 */ /* 0x000fe20006000000 */
[----:B------:R-:W-:Y:S01]  /*a080*/  DADD R38, -RZ, |R42| ;  /* 0x00000000ff267229 */ /* 0x000fe2000000052a */
[----:B------:R-:W-:-:S04]  /*a090*/  SEL R15, R15, 0x2, P4 ;  /* 0x000000020f0f7807 */ /* 0x000fc80002000000 */
[----:B------:R-:W-:Y:S02]  /*a0a0*/  DSETP.GEU.AND P3, PT, |R42|, R40, PT ;  /* 0x000000282a00722a */ /* 0x000fe40003f6e200 */
[----:B------:R0:W-:Y:S04]  /*a0b0*/  STL.128 [R1+0x10], R36 ;  /* 0x0000102401007387 */ /* 0x0001e80000100c00 */
[----:B------:R-:W-:Y:S02]  /*a0c0*/  FSEL R42, R38, R40, !P3 ;  /* 0x00000028262a7208 */ /* 0x000fe40005800000 */
[----:B------:R-:W-:Y:S01]  /*a0d0*/  FSEL R43, R39, R41, !P3 ;  /* 0x00000029272b7208 */ /* 0x000fe20005800000 */
[----:B----4-:R-:W-:Y:S01]  /*a0e0*/  DADD R40, -RZ, |R44| ;  /* 0x00000000ff287229 */ /* 0x010fe2000000052c */
[----:B------:R-:W-:-:S04]  /*a0f0*/  SEL R15, R15, 0x3, P3 ;  /* 0x000000030f0f7807 */ /* 0x000fc80001800000 */
        /* <DEDUP_REMOVED lines=9> */
[----:B-----5:R-:W-:Y:S01]  /*a190*/  DADD R44, -RZ, |R32| ;  /* 0x00000000ff2c7229 */ /* 0x020fe20000000520 */
[----:B------:R-:W-:-:S04]  /*a1a0*/  SEL R15, R15, 0x5, P0 ;  /* 0x000000050f0f7807 */ /* 0x000fc80000000000 */
[----:B------:R-:W-:-:S06]  /*a1b0*/  DSETP.GEU.AND P1, PT, |R32|, R46, PT ;  /* 0x0000002e2000722a */ /* 0x000fcc0003f2e200 */
[----:B------:R-:W-:Y:S02]  /*a1c0*/  FSEL R32, R44, R46, !P1 ;  /* 0x0000002e2c207208 */ /* 0x000fe40004800000 */
[----:B------:R-:W-:Y:S01]  /*a1d0*/  FSEL R33, R45, R47, !P1 ;  /* 0x0000002f2d217208 */ /* 0x000fe20004800000 */
[----:B------:R-:W-:Y:S01]  /*a1e0*/  DADD R46, -RZ, |R34| ;  /* 0x00000000ff2e7229 */ /* 0x000fe20000000522 */
[----:B------:R-:W-:-:S04]  /*a1f0*/  SEL R15, R15, 0x6, P1 ;  /* 0x000000060f0f7807 */ /* 0x000fc80000800000 */
[----:B------:R-:W-:Y:S02]  /*a200*/  DSETP.GEU.AND P4, PT, |R34|, R32, PT ;  /* 0x000000202200722a */ /* 0x000fe40003f8e200 */
[----:B------:R-:W-:Y:S01]  /*a210*/  DADD R34, -RZ, |R26| ;  /* 0x00000000ff227229 */ /* 0x000fe2000000051a */
[----:B------:R0:W-:Y:S03]  /*a220*/  STL.128 [R1+0x30], R44 ;  /* 0x0000302c01007387 */ /* 0x0001e60000100c00 */
[----:B------:R-:W-:Y:S02]  /*a230*/  FSEL R48, R46, R32, !P4 ;  /* 0x000000202e307208 */ /* 0x000fe40006000000 */
[----:B------:R-:W-:Y:S01]  /*a240*/  FSEL R49, R47, R33, !P4 ;  /* 0x000000212f317208 */ /* 0x000fe20006000000 */
[----:B------:R-:W-:Y:S01]  /*a250*/  DADD R32, -RZ, |R24| ;  /* 0x00000000ff207229 */ /* 0x000fe20000000518 */
[----:B------:R-:W-:-:S04]  /*a260*/  SEL R15, R15, 0x7, P4 ;  /* 0x000000070f0f7807 */ /* 0x000fc80002000000 */
[----:B------:R-:W-:Y:S02]  /*a270*/  DSETP.GEU.AND P2, PT, |R24|, R48, PT ;  /* 0x000000301800722a */ /* 0x000fe40003f4e200 */
[----:B------:R0:W-:Y:S04]  /*a280*/  STL.128 [R1+0x40], R32 ;  /* 0x0000402001007387 */ /* 0x0001e80000100c00 */
[----:B------:R-:W-:Y:S02]  /*a290*/  FSEL R24, R32, R48, !P2 ;  /* 0x0000003020187208 */ /* 0x000fe40005000000 */
[----:B------:R-:W-:Y:S02]  /*a2a0*/  FSEL R25, R33, R49, !P2 ;  /* 0x0000003121197208 */ /* 0x000fe40005000000 */
[----:B------:R-:W-:-:S04]  /*a2b0*/  SEL R15, R15, 0x8, P2 ;  /* 0x000000080f0f7807 */ /* 0x000fc80001000000 */
[----:B------:R-:W-:-:S06]  /*a2c0*/  DSETP.GEU.AND P0, PT, |R26|, R24, PT ;  /* 0x000000181a00722a */ /* 0x000fcc0003f0e200 */
[----:B------:R-:W-:Y:S02]  /*a2d0*/  SEL R23, R15, 0x9, P0 ;  /* 0x000000090f177807 */ /* 0x000fe40000000000 */
[----:B------:R-:W-:Y:S02]  /*a2e0*/  FSEL R24, R34, R24, !P0 ;  /* 0x0000001822187208 */ /* 0x000fe40004000000 */
[----:B------:R-:W-:Y:S02]  /*a2f0*/  ISETP.NE.AND P1, PT, R23, RZ, PT ;  /* 0x000000ff1700720c */ /* 0x000fe40003f25270 */
[----:B------:R-:W-:-:S11]  /*a300*/  FSEL R25, R35, R25, !P0 ;  /* 0x0000001923197208 */ /* 0x000fd60004000000 */
[----:B0-----:R-:W-:Y:S05]  /*a310*/  @P1 BRA `(.L_x_76) ;  /* 0x0000000000681947 */ /* 0x001fea0003800000 */
[----:B------:R-:W0:Y:S01]  /*a320*/  MUFU.RCP64H R27, R13 ;  /* 0x0000000d001b7308 */ /* 0x000e220000001800 */
[----:B------:R-:W-:Y:S01]  /*a330*/  MOV R26, 0x1 ;  /* 0x00000001001a7802 */ /* 0x000fe20000000f00 */
[----:B------:R-:W-:Y:S01]  /*a340*/  BSSY.RECONVERGENT B3, `(.L_x_77) ;  /* 0x0000015000037945 */ /* 0x000fe20003800200 */
[----:B------:R-:W-:-:S04]  /*a350*/  FSETP.GEU.AND P1, PT, |R25|, 6.5827683646048100446e-37, PT ;  /* 0x036000001900780b */ /* 0x000fc80003f2e200 */
[----:B0-----:R-:W-:-:S08]  /*a360*/  DFMA R28, R26, -R12, 1 ;  /* 0x3ff000001a1c742b */ /* 0x001fd0000000080c */
[----:B------:R-:W-:-:S08]  /*a370*/  DFMA R28, R28, R28, R28 ;  /* 0x0000001c1c1c722b */ /* 0x000fd0000000001c */
[----:B------:R-:W-:-:S08]  /*a380*/  DFMA R28, R26, R28, R26 ;  /* 0x0000001c1a1c722b */ /* 0x000fd0000000001a */
[----:B------:R-:W-:-:S08]  /*a390*/  DFMA R26, R28, -R12, 1 ;  /* 0x3ff000001c1a742b */ /* 0x000fd0000000080c */
[----:B------:R-:W-:-:S08]  /*a3a0*/  DFMA R26, R28, R26, R28 ;  /* 0x0000001a1c1a722b */ /* 0x000fd0000000001c */
[----:B------:R-:W-:-:S08]  /*a3b0*/  DMUL R28, R24, R26 ;  /* 0x0000001a181c7228 */ /* 0x000fd00000000000 */
[----:B------:R-:W-:-:S08]  /*a3c0*/  DFMA R30, R28, -R12, R24 ;  /* 0x8000000c1c1e722b */ /* 0x000fd00000000018 */
        /* <DEDUP_REMOVED lines=12> */
.L_x_78:
[----:B------:R-:W-:Y:S05]  /*a490*/  BSYNC.RECONVERGENT B3 ;  /* 0x0000000000037941 */ /* 0x000fea0003800200 */
.L_x_77:
[----:B------:R-:W-:-:S06]  /*a4a0*/  DSETP.NEU.AND P0, PT, R26, 1, PT ;  /* 0x3ff000001a00742a */ /* 0x000fcc0003f0d000 */
[----:B------:R-:W-:-:S08]  /*a4b0*/  SEL R23, RZ, 0x64, P0 ;  /* 0x00000064ff177807 */ /* 0x000fd00000000000 */
.L_x_76:
[----:B------:R-:W-:Y:S05]  /*a4c0*/  BSYNC.RECONVERGENT B1 ;  /* 0x0000000000017941 */ /* 0x000fea0003800200 */
.L_x_75:
[-C--:B------:R-:W-:Y:S01]  /*a4d0*/  DMUL R66, R66, R24.reuse ;  /* 0x0000001842427228 */ /* 0x080fe20000000000 */
[----:B------:R-:W-:Y:S01]  /*a4e0*/  IMAD.MOV.U32 R12, RZ, RZ, 0x1 ;  /* 0x00000001ff0c7424 */ /* 0x000fe200078e00ff */
[----:B------:R-:W-:Y:S01]  /*a4f0*/  DMUL R62, R62, R24 ;  /* 0x000000183e3e7228 */ /* 0x000fe20000000000 */
[----:B------:R-:W-:Y:S05]  /*a500*/  BSSY.RECONVERGENT B1, `(.L_x_79) ;  /* 0x0000018000017945 */ /* 0x000fea0003800200 */
[----:B------:R-:W-:Y:S02]  /*a510*/  DFMA R46, R66, 0.5, R54 ;  /* 0x3fe00000422e782b */ /* 0x000fe40000000036 */
[----:B------:R-:W-:-:S06]  /*a520*/  DFMA R48, R62, 0.5, R56 ;  /* 0x3fe000003e30782b */ /* 0x000fcc0000000038 */
        /* <DEDUP_REMOVED lines=21> */
.L_x_80:
[----:B------:R-:W-:Y:S05]  /*a680*/  BSYNC.RECONVERGENT B1 ;  /* 0x0000000000017941 */ /* 0x000fea0003800200 */
.L_x_79:
[----:B------:R-:W0:Y:S01]  /*a690*/  LDCU UR4, c[0x0][0x3fc] ;  /* 0x00007f80ff0477ac */ /* 0x000e220008000800 */
[----:B------:R-:W-:Y:S01]  /*a6a0*/  DADD R12, R58, -R12 ;  /* 0x000000003a0c7229 */ /* 0x000fe2000000080c */
[----:B------:R-:W-:Y:S01]  /*a6b0*/  BSSY.RECONVERGENT B1, `(.L_x_81) ;  /* 0x0000026000017945 */ /* 0x000fe20003800200 */
[----:B------:R-:W1:Y:S01]  /*a6c0*/  LDCU UR6, c[0x0][0x400] ;  /* 0x00008000ff0677ac */ /* 0x000e620008000800 */
[----:B------:R-:W2:Y:S01]  /*a6d0*/  LDCU UR5, c[0x0][0x408] ;  /* 0x00008100ff0577ac */ /* 0x000ea20008000800 */
[----:B0-----:R-:W0:Y:S08]  /*a6e0*/  I2F.F64 R32, UR4 ;  /* 0x0000000400207d12 */ /* 0x001e300008201c00 */
[----:B-1----:R-:W1:Y:S01]  /*a6f0*/  I2F.F64 R30, UR6 ;  /* 0x00000006001e7d12 */ /* 0x002e620008201c00 */
[----:B0-----:R-:W-:-:S07]  /*a700*/  DADD R26, R32, -R48 ;  /* 0x00000000201a7229 */ /* 0x001fce0000000830 */
[----:B--2---:R-:W0:Y:S01]  /*a710*/  I2F.F64 R28, UR5 ;  /* 0x00000005001c7d12 */ /* 0x004e220008201c00 */
[----:B-1----:R-:W-:Y:S02]  /*a720*/  DMUL R34, R30, R46 ;  /* 0x0000002e1e227228 */ /* 0x002fe40000000000 */
[----:B0-----:R-:W-:-:S08]  /*a730*/  DFMA R12, R28, R26, R12 ;  /* 0x0000001a1c0c722b */ /* 0x001fd0000000000c */
        /* <DEDUP_REMOVED lines=29> */
.L_x_82:
[----:B------:R-:W-:Y:S05]  /*a910*/  BSYNC.RECONVERGENT B1 ;  /* 0x0000000000017941 */ /* 0x000fea0003800200 */
.L_x_81:
        /* <DEDUP_REMOVED lines=11> */
[----:B------:R-:W-:-:S06]  /*a9d0*/  DMUL R50, R24, R34 ;  /* 0x0000002218327228 */ /* 0x000fcc0000000000 */
[C---:B------:R-:W-:Y:S02]  /*a9e0*/  DADD R42, R68.reuse, 12 ;  /* 0x40280000442a7429 */ /* 0x040fe40000000000 */
[----:B------:R-:W-:Y:S02]  /*a9f0*/  DMUL R40, R68, 4000 ;  /* 0x40af400044287828 */ /* 0x000fe40000000000 */
[----:B------:R-:W-:Y:S02]  /*aa00*/  DADD R70, R56, R50 ;  /* 0x0000000038467229 */ /* 0x000fe40000000032 */
        /* <DEDUP_REMOVED lines=19> */
.L_x_84:
[----:B------:R-:W-:Y:S05]  /*ab40*/  BSYNC.RECONVERGENT B1 ;  /* 0x0000000000017941 */ /* 0x000fea0003800200 */
.L_x_83:
        /* <DEDUP_REMOVED lines=12> */
[CC--:B------:R-:W-:Y:S02]  /*ac10*/  DFMA R12, -R70.reuse, R30.reuse, R12 ;  /* 0x0000001e460c722b */ /* 0x0c0fe4000000010c */
[----:B------:R-:W-:-:S04]  /*ac20*/  DMUL R30, R70, R30 ;  /* 0x0000001e461e7228 */ /* 0x000fc80000000000 */
[----:B------:R-:W-:-:S04]  /*ac30*/  DFMA R36, R36, R36, R36 ;  /* 0x000000242424722b */ /* 0x000fc80000000024 */
[----:B------:R-:W-:-:S04]  /*ac40*/  DFMA R30, R28, R32, -R30 ;  /* 0x000000201c1e722b */ /* 0x000fc8000000081e */
[----:B------:R-:W-:Y:S02]  /*ac50*/  DFMA R26, R26, R36, R26 ;  /* 0x000000241a1a722b */ /* 0x000fe4000000001a */
[----:B------:R-:W-:-:S06]  /*ac60*/  DFMA R36, R24, R12, R46 ;  /* 0x0000000c1824722b */ /* 0x000fcc000000002e */
[----:B------:R-:W-:-:S04]  /*ac70*/  DFMA R34, R26, -R34, 1 ;  /* 0x3ff000001a22742b */ /* 0x000fc80000000822 */
[----:B------:R-:W-:-:S04]  /*ac80*/  FSETP.GEU.AND P1, PT, |R37|, 6.5827683646048100446e-37, PT ;  /* 0x036000002500780b */ /* 0x000fc80003f2e200 */
[----:B------:R-:W-:-:S08]  /*ac90*/  DFMA R34, R26, R34, R26 ;  /* 0x000000221a22722b */ /* 0x000fd0000000001a */
[----:B------:R-:W-:-:S08]  /*aca0*/  DMUL R12, R34, R36 ;  /* 0x00000024220c7228 */ /* 0x000fd00000000000 */
        /* <DEDUP_REMOVED lines=11> */
.L_x_86:
[----:B------:R-:W-:Y:S05]  /*ad60*/  BSYNC.RECONVERGENT B1 ;  /* 0x0000000000017941 */ /* 0x000fea0003800200 */
.L_x_85:
[----:B------:R-:W0:Y:S01]  /*ad70*/  MUFU.RCP64H R27, 6 ;  /* 0x40180000001b7908 */ /* 0x000e220000001800 */
[----:B------:R-:W-:Y:S01]  /*ad80*/  IMAD.MOV.U32 R28, RZ, RZ, 0x0 ;  /* 0x00000000ff1c7424 */ /* 0x000fe200078e00ff */
[----:B------:R-:W-:Y:S01]  /*ad90*/  MOV R29, 0x40180000 ;  /* 0x40180000001d7802 */ /* 0x000fe20000000f00 */
[----:B------:R-:W-:Y:S01]  /*ada0*/  IMAD.MOV.U32 R26, RZ, RZ, 0x1 ;  /* 0x00000001ff1a7424 */ /* 0x000fe200078e00ff */
[----:B------:R-:W-:Y:S01]  /*adb0*/  DFMA R48, R48, 2, R62 ;  /* 0x400000003030782b */ /* 0x000fe2000000003e */
[----:B------:R-:W-:Y:S01]  /*adc0*/  BSSY.RECONVERGENT B1, `(.L_x_87) ;  /* 0x0000016000017945 */ /* 0x000fe20003800200 */
[----:B------:R-:W-:-:S06]  /*add0*/  DADD R66, R54, R12 ;  /* 0x0000000036427229 */ /* 0x000fcc000000000c */
[----:B------:R-:W-:Y:S02]  /*ade0*/  DFMA R48, R50, 2, R48 ;  /* 0x400000003230782b */ /* 0x000fe40000000030 */
[----:B0-----:R-:W-:-:S06]  /*adf0*/  DFMA R32, R26, -R28, 1 ;  /* 0x3ff000001a20742b */ /* 0x001fcc000000081c */
[----:B------:R-:W-:Y:S02]  /*ae00*/  DFMA R36, R24, R30, R48 ;  /* 0x0000001e1824722b */ /* 0x000fe40000000030 */
[----:B------:R-:W-:-:S08]  /*ae10*/  DFMA R32, R32, R32, R32 ;  /* 0x000000202020722b */ /* 0x000fd00000000020 */
[----:B------:R-:W-:Y:S01]  /*ae20*/  FSETP.GEU.AND P1, PT, |R37|, 6.5827683646048100446e-37, PT ;  /* 0x036000002500780b */ /* 0x000fe20003f2e200 */
[----:B------:R-:W-:-:S08]  /*ae30*/  DFMA R32, R26, R32, R26 ;  /* 0x000000201a20722b */ /* 0x000fd0000000001a */
[----:B------:R-:W-:-:S08]  /*ae40*/  DFMA R28, R32, -R28, 1 ;  /* 0x3ff00000201c742b */ /* 0x000fd0000000081c */
[----:B------:R-:W-:-:S08]  /*ae50*/  DFMA R32, R32, R28, R32 ;  /* 0x0000001c2020722b */ /* 0x000fd00000000020 */
        /* <DEDUP_REMOVED lines=12> */
.L_x_88:
[----:B------:R-:W-:Y:S05]  /*af20*/  BSYNC.RECONVERGENT B1 ;  /* 0x0000000000017941 */ /* 0x000fea0003800200 */
.L_x_87:
[----:B------:R-:W-:Y:S01]  /*af30*/  DADD R68, R56, R26 ;  /* 0x0000000038447229 */ /* 0x000fe2000000001a */
[----:B------:R-:W-:Y:S01]  /*af40*/  BSSY.RECONVERGENT B1, `(.L_x_89) ;  /* 0x00002c5000017945 */ /* 0x000fe20003800200 */
[----:B------:R-:W-:Y:S01]  /*af50*/  DMUL R46, R24, 100 ;  /* 0x40590000182e7828 */ /* 0x000fe20000000000 */
[----:B------:R-:W-:-:S10]  /*af60*/  IMAD.MOV.U32 R49, RZ, RZ, RZ ;  /* 0x000000ffff317224 */ /* 0x000fd400078e00ff */
.L_x_124:
[----:B------:R-:W-:-:S06]  /*af70*/  IMAD R51, R49, 0x4, R2 ;  /* 0x0000000431337824 */ /* 0x000fcc00078e0202 */
[----:B------:R-:W2:Y:S01]  /*af80*/  LDL R51, [R51] ;  /* 0x0000000033337983 */ /* 0x000ea20000100800 */
[----:B------:R-:W-:Y:S01]  /*af90*/  IMAD.MOV.U32 R26, RZ, RZ, 0x405e0000 ;  /* 0x405e0000ff1a7424 */ /* 0x000fe200078e00ff */
[----:B------:R-:W-:Y:S01]  /*afa0*/  BSSY.RECONVERGENT B2, `(.L_x_90) ;  /* 0x000005f000027945 */ /* 0x000fe20003800200 */
[----:B0-2---:R-:W0:Y:S02]  /*afb0*/  I2F.F64 R12, R51 ;  /* 0x00000033000c7312 */ /* 0x005e240000201c00 */
[----:B0-----:R-:W-:-:S08]  /*afc0*/  DADD R12, R12, -4.5 ;  /* 0xc01200000c0c7429 */ /* 0x001fd00000000000 */
[----:B------:R-:W-:-:S06]  /*afd0*/  DSETP.GT.AND P0, PT, R12, RZ, PT ;  /* 0x000000ff0c00722a */ /* 0x000fcc0003f04000 */
[----:B------:R-:W-:Y:S01]  /*afe0*/  FSEL R27, R26, 3.21875, P0 ;  /* 0x404e00001a1b7808 */ /* 0x000fe20000000000 */
[----:B------:R-:W-:Y:S01]  /*aff0*/  IMAD.MOV.U32 R26, RZ, RZ, RZ ;  /* 0x000000ffff1a7224 */ /* 0x000fe200078e00ff */
[----:B------:R-:W-:-:S05]  /*b000*/  DSETP.GEU.AND P0, PT, R12, RZ, PT ;  /* 0x000000ff0c00722a */ /* 0x000fca0003f0e000 */
[----:B------:R-:W-:-:S10]  /*b010*/  DADD R26, R66, R26 ;  /* 0x00000000421a7229 */ /* 0x000fd4000000001a */
[----:B------:R-:W-:Y:S02]  /*b020*/  FSEL R12, R66, R26, !P0 ;  /* 0x0000001a420c7208 */ /* 0x000fe40004000000 */
[----:B------:R-:W-:-:S04]  /*b030*/  FSEL R13, R67, R27, !P0 ;  /* 0x0000001b430d7208 */ /* 0x000fc80004000000 */
[----:B------:R-:W0:Y:S02]  /*b040*/  F2F.F32.F64 R48, R12 ;  /* 0x0000000c00307310 */ /* 0x000e240000301000 */
[C---:B0-----:R-:W-:Y:S01]  /*b050*/  FMUL R15, |R48|.reuse, 16777216 ;  /* 0x4b800000300f7820 */ /* 0x041fe20000400200 */
[C---:B------:R-:W-:Y:S02]  /*b060*/  FSETP.GEU.AND P0, PT, |R48|.reuse, 1.175494350822287508e-38, PT ;  /* 0x008000003000780b */ /* 0x040fe40003f0e200 */
[----:B------:R-:W-:Y:S02]  /*b070*/  FSETP.NEU.AND P3, PT, R48, 1, PT ;  /* 0x3f8000003000780b */ /* 0x000fe40003f6d000 */
[----:B------:R-:W-:Y:S02]  /*b080*/  FSEL R15, R15, |R48|, !P0 ;  /* 0x400000300f0f7208 */ /* 0x000fe40004000000 */
[----:B------:R-:W-:Y:S02]  /*b090*/  FSEL R12, RZ, -24, P0 ;  /* 0xc1c00000ff0c7808 */ /* 0x000fe40000000000 */
[----:B------:R-:W-:-:S02]  /*b0a0*/  IADD3 R26, PT, PT, R15, -0x3f3504f3, RZ ;  /* 0xc0cafb0d0f1a7810 */ /* 0x000fc40007ffe0ff */
[----:B------:R-:W-:Y:S02]  /*b0b0*/  FSETP.EQ.OR P1, PT, R96, RZ, !P3 ;  /* 0x000000ff6000720b */ /* 0x000fe40005f22400 */
[----:B------:R-:W-:-:S04]  /*b0c0*/  LOP3.LUT R26, R26, 0xff800000, RZ, 0xc0, !PT ;  /* 0xff8000001a1a7812 */ /* 0x000fc800078ec0ff */
[----:B------:R-:W-:Y:S01]  /*b0d0*/  I2FP.F32.S32 R13, R26 ;  /* 0x0000001a000d7245 */ /* 0x000fe20000201400 */
[----:B------:R-:W-:-:S04]  /*b0e0*/  IMAD.IADD R15, R15, 0x1, -R26 ;  /* 0x000000010f0f7824 */ /* 0x000fc800078e0a1a */
[C---:B------:R-:W-:Y:S01]  /*b0f0*/  FADD R27, R15.reuse, 1 ;  /* 0x3f8000000f1b7421 */ /* 0x040fe20000000000 */
[----:B------:R-:W-:Y:S01]  /*b100*/  FADD R15, R15, -1 ;  /* 0xbf8000000f0f7421 */ /* 0x000fe20000000000 */
[----:B------:R-:W-:-:S03]  /*b110*/  FFMA R12, R13, 1.1920928955078125e-07, R12 ;  /* 0x340000000d0c7823 */ /* 0x000fc6000000000c */
[----:B------:R-:W-:Y:S01]  /*b120*/  FADD R28, R15, R15 ;  /* 0x0000000f0f1c7221 */ /* 0x000fe20000000000 */
[----:B------:R-:W0:Y:S03]  /*b130*/  MUFU.RCP R27, R27 ;  /* 0x0000001b001b7308 */ /* 0x000e260000001000 */
[----:B0-----:R-:W-:Y:S01]  /*b140*/  FMUL R29, R27, R28 ;  /* 0x0000001c1b1d7220 */ /* 0x001fe20000400000 */
[----:B------:R-:W-:-:S03]  /*b150*/  IMAD.MOV.U32 R28, RZ, RZ, 0x3a2c32e4 ;  /* 0x3a2c32e4ff1c7424 */ /* 0x000fc600078e00ff */
        /* <DEDUP_REMOVED lines=16> */
[----:B------:R-:W-:-:S04]  /*b260*/  FFMA R28, R29, R28, R13 ;  /* 0x0000001c1d1c7223 */ /* 0x000fc8000000000d */
[----:B------:R-:W-:-:S04]  /*b270*/  FADD R50, R31, R28 ;  /* 0x0000001c1f327221 */ /* 0x000fc80000000000 */
[----:B------:R-:W-:Y:S01]  /*b280*/  FMUL R13, R96, R50 ;  /* 0x00000032600d7220 */ /* 0x000fe20000400000 */
[----:B------:R-:W-:-:S03]  /*b290*/  FADD R31, -R31, R50 ;  /* 0x000000321f1f7221 */ /* 0x000fc60000000100 */
[----:B------:R-:W0:Y:S01]  /*b2a0*/  FRND R12, R13 ;  /* 0x0000000d000c7307 */ /* 0x000e220000201000 */
[----:B------:R-:W-:Y:S01]  /*b2b0*/  FADD R56, R28, -R31 ;  /* 0x8000001f1c387221 */ /* 0x000fe20000000000 */
[C---:B------:R-:W-:Y:S01]  /*b2c0*/  FFMA R15, R96.reuse, R50, -R13 ;  /* 0x00000032600f7223 */ /* 0x040fe2000000080d */
[----:B------:R-:W-:Y:S01]  /*b2d0*/  IMAD.MOV.U32 R28, RZ, RZ, 0x391fcb8e ;  /* 0x391fcb8eff1c7424 */ /* 0x000fe200078e00ff */
[C---:B------:R-:W-:Y:S02]  /*b2e0*/  FSETP.GEU.AND P2, PT, R13.reuse, RZ, PT ;  /* 0x000000ff0d00720b */ /* 0x040fe40003f4e000 */
[----:B------:R-:W-:Y:S02]  /*b2f0*/  FFMA R15, R96, R56, R15 ;  /* 0x00000038600f7223 */ /* 0x000fe4000000000f */
[----:B------:R-:W1:Y:S01]  /*b300*/  F2I.NTZ R27, R13 ;  /* 0x0000000d001b7305 */ /* 0x000e620000203100 */
[----:B0-----:R-:W-:Y:S01]  /*b310*/  FADD R26, R13, -R12 ;  /* 0x8000000c0d1a7221 */ /* 0x001fe20000000000 */
[----:B------:R-:W-:-:S03]  /*b320*/  FSETP.GT.AND P0, PT, R12, RZ, PT ;  /* 0x000000ff0c00720b */ /* 0x000fc60003f04000 */
[----:B------:R-:W-:Y:S01]  /*b330*/  FADD R15, R15, R26 ;  /* 0x0000001a0f0f7221 */ /* 0x000fe20000000000 */
[----:B------:R-:W-:Y:S02]  /*b340*/  SEL R12, RZ, 0x83000000, P0 ;  /* 0x83000000ff0c7807 */ /* 0x000fe40000000000 */
[----:B------:R-:W-:Y:S01]  /*b350*/  FSETP.GT.AND P0, PT, |R13|, 152, PT ;  /* 0x431800000d00780b */ /* 0x000fe20003f04200 */
[----:B------:R-:W-:Y:S01]  /*b360*/  FFMA R26, R15, R28, 0.0013391353422775864601 ;  /* 0x3aaf85ed0f1a7423 */ /* 0x000fe2000000001c */
[----:B-1----:R-:W-:Y:S01]  /*b370*/  LEA R27, R27, -R12, 0x17 ;  /* 0x8000000c1b1b7211 */ /* 0x002fe200078eb8ff */
[----:B------:R-:W-:Y:S02]  /*b380*/  VIADD R29, R12, 0x7f000000 ;  /* 0x7f0000000c1d7836 */ /* 0x000fe40000000000 */
[----:B------:R-:W-:-:S04]  /*b390*/  FFMA R26, R15, R26, 0.0096188392490148544312 ;  /* 0x3c1d98560f1a7423 */ /* 0x000fc8000000001a */
[----:B------:R-:W-:-:S04]  /*b3a0*/  FFMA R26, R15, R26, 0.055503588169813156128 ;  /* 0x3d6357bb0f1a7423 */ /* 0x000fc8000000001a */
[----:B------:R-:W-:-:S04]  /*b3b0*/  FFMA R26, R15, R26, 0.24022644758224487305 ;  /* 0x3e75fdec0f1a7423 */ /* 0x000fc8000000001a */
[----:B------:R-:W-:-:S04]  /*b3c0*/  FFMA R26, R15, R26, 0.69314718246459960938 ;  /* 0x3f3172180f1a7423 */ /* 0x000fc8000000001a */
[----:B------:R-:W-:Y:S01]  /*b3d0*/  FFMA R26, R15, R26, 1 ;  /* 0x3f8000000f1a7423 */ /* 0x000fe2000000001a */
[----:B------:R-:W-:-:S03]  /*b3e0*/  IMAD.MOV.U32 R15, RZ, RZ, 0x3f800000 ;  /* 0x3f800000ff0f7424 */ /* 0x000fc600078e00ff */
        /* <DEDUP_REMOVED lines=26> */
.L_x_91:
[----:B------:R-:W-:Y:S05]  /*b590*/  BSYNC.RECONVERGENT B2 ;  /* 0x0000000000027941 */ /* 0x000fea0003800200 */
.L_x_90:
        /* <DEDUP_REMOVED lines=25> */
.L_x_93:
[----:B------:R-:W-:Y:S05]  /*b730*/  BSYNC.RECONVERGENT B2 ;  /* 0x0000000000027941 */ /* 0x000fea0003800200 */
.L_x_92:
[----:B------:R-:W-:Y:S01]  /*b740*/  FADD R28, R60, R13 ;  /* 0x0000000d3c1c7221 */ /* 0x000fe20000000000 */
[----:B------:R-:W-:Y:S03]  /*b750*/  BSSY.RECONVERGENT B4, `(.L_x_94) ;  /* 0x000000d000047945 */ /* 0x000fe60003800200 */
        /* <DEDUP_REMOVED lines=12> */
.L_x_95:
[----:B------:R-:W-:Y:S05]  /*b820*/  BSYNC.RECONVERGENT B4 ;  /* 0x0000000000047941 */ /* 0x000fea0003800200 */
.L_x_94:
[----:B------:R-:W-:-:S06]  /*b830*/  IMAD R28, R49, 0x8, R0 ;  /* 0x00000008311c7824 */ /* 0x000fcc00078e0200 */
[----:B------:R-:W2:Y:S01]  /*b840*/  LDL.64 R28, [R28+0x2d0] ;  /* 0x0002d0001c1c7983 */ /* 0x000ea20000100a00 */
[----:B------:R-:W2:Y:S01]  /*b850*/  F2F.F64.F32 R12, R12 ;  /* 0x0000000c000c7310 */ /* 0x000ea20000201800 */
[----:B------:R-:W-:Y:S01]  /*b860*/  MOV R36, 0x0 ;  /* 0x0000000000247802 */ /* 0x000fe20000000f00 */
[----:B------:R-:W-:Y:S01]  /*b870*/  IMAD.MOV.U32 R37, RZ, RZ, 0x40180000 ;  /* 0x40180000ff257424 */ /* 0x000fe200078e00ff */
[----:B------:R-:W-:Y:S01]  /*b880*/  BSSY.RECONVERGENT B3, `(.L_x_96) ;  /* 0x0000022000037945 */ /* 0x000fe20003800200 */
[----:B------:R-:W-:-:S04]  /*b890*/  IMAD.MOV.U32 R34, RZ, RZ, 0x1 ;  /* 0x00000001ff227424 */ /* 0x000fc800078e00ff */
        /* <DEDUP_REMOVED lines=32> */
.L_x_97:
[----:B------:R-:W-:Y:S05]  /*baa0*/  BSYNC.RECONVERGENT B3 ;  /* 0x0000000000037941 */ /* 0x000fea0003800200 */
.L_x_96:
[CC--:B------:R-:W-:Y:S01]  /*bab0*/  FMUL R26, R99.reuse, R50.reuse ;  /* 0x00000032631a7220 */ /* 0x0c0fe20000400000 */
[----:B------:R-:W-:Y:S01]  /*bac0*/  IMAD.MOV.U32 R32, RZ, RZ, 0x391fcb8e ;  /* 0x391fcb8eff207424 */ /* 0x000fe200078e00ff */
[C---:B------:R-:W-:Y:S01]  /*bad0*/  FSETP.EQ.OR P3, PT, R99.reuse, RZ, !P3 ;  /* 0x000000ff6300720b */ /* 0x040fe20005f62400 */
[----:B------:R-:W-:Y:S01]  /*bae0*/  BSSY.RECONVERGENT B2, `(.L_x_98) ;  /* 0x0000031000027945 */ /* 0x000fe20003800200 */
[----:B------:R-:W0:Y:S01]  /*baf0*/  FRND R27, R26 ;  /* 0x0000001a001b7307 */ /* 0x000e220000201000 */
[----:B------:R-:W-:Y:S01]  /*bb00*/  FFMA R15, R99, R50, -R26 ;  /* 0x00000032630f7223 */ /* 0x000fe2000000081a */
[----:B------:R-:W-:-:S03]  /*bb10*/  FSETP.GEU.AND P1, PT, R26, RZ, PT ;  /* 0x000000ff1a00720b */ /* 0x000fc60003f2e000 */
[----:B------:R-:W-:-:S03]  /*bb20*/  FFMA R15, R99, R56, R15 ;  /* 0x00000038630f7223 */ /* 0x000fc6000000000f */
[----:B------:R-:W1:Y:S01]  /*bb30*/  F2I.NTZ R33, R26 ;  /* 0x0000001a00217305 */ /* 0x000e620000203100 */
[----:B0-----:R-:W-:Y:S01]  /*bb40*/  FADD R30, R26, -R27 ;  /* 0x8000001b1a1e7221 */ /* 0x001fe20000000000 */
[----:B------:R-:W-:Y:S01]  /*bb50*/  FSETP.GT.AND P0, PT, R27, RZ, PT ;  /* 0x000000ff1b00720b */ /* 0x000fe20003f04000 */
[----:B------:R-:W-:Y:S02]  /*bb60*/  IMAD R27, R49, 0x8, R0 ;  /* 0x00000008311b7824 */ /* 0x000fe400078e0200 */
[----:B------:R-:W-:-:S04]  /*bb70*/  FADD R15, R15, R30 ;  /* 0x0000001e0f0f7221 */ /* 0x000fc80000000000 */
[----:B------:R-:W-:-:S04]  /*bb80*/  FFMA R30, R15, R32, 0.0013391353422775864601 ;  /* 0x3aaf85ed0f1e7423 */ /* 0x000fc80000000020 */
[----:B------:R-:W-:-:S04]  /*bb90*/  FFMA R30, R15, R30, 0.0096188392490148544312 ;  /* 0x3c1d98560f1e7423 */ /* 0x000fc8000000001e */
[C---:B------:R-:W-:Y:S01]  /*bba0*/  FFMA R32, R15.reuse, R30, 0.055503588169813156128 ;  /* 0x3d6357bb0f207423 */ /* 0x040fe2000000001e */
[----:B------:R-:W-:Y:S01]  /*bbb0*/  DADD R30, R28, R12 ;  /* 0x000000001c1e7229 */ /* 0x000fe2000000000c */
[----:B------:R-:W-:Y:S02]  /*bbc0*/  SEL R12, RZ, 0x83000000, P0 ;  /* 0x83000000ff0c7807 */ /* 0x000fe40000000000 */
[----:B------:R-:W-:Y:S01]  /*bbd0*/  FFMA R32, R15, R32, 0.24022644758224487305 ;  /* 0x3e75fdec0f207423 */ /* 0x000fe20000000020 */
[----:B------:R-:W-:-:S03]  /*bbe0*/  FSETP.GT.AND P0, PT, |R26|, 152, PT ;  /* 0x431800001a00780b */ /* 0x000fc60003f04200 */
[----:B------:R0:W-:Y:S01]  /*bbf0*/  STL.64 [R27+0x320], R30 ;  /* 0x0003201e1b007387 */ /* 0x0001e20000100a00 */
[----:B------:R-:W-:Y:S01]  /*bc00*/  FFMA R32, R15, R32, 0.69314718246459960938 ;  /* 0x3f3172180f207423 */ /* 0x000fe20000000020 */
[----:B------:R-:W-:Y:S01]  /*bc10*/  VIADD R13, R12, 0x7f000000 ;  /* 0x7f0000000c0d7836 */ /* 0x000fe20000000000 */
[----:B-1----:R-:W-:Y:S02]  /*bc20*/  LEA R12, R33, -R12, 0x17 ;  /* 0x8000000c210c7211 */ /* 0x002fe400078eb8ff */
[----:B------:R-:W-:-:S04]  /*bc30*/  FFMA R32, R15, R32, 1 ;  /* 0x3f8000000f207423 */ /* 0x000fc80000000020 */
        /* <DEDUP_REMOVED lines=27> */
.L_x_99:
[----:B------:R-:W-:Y:S05]  /*bdf0*/  BSYNC.RECONVERGENT B2 ;  /* 0x0000000000027941 */ /* 0x000fea0003800200 */
.L_x_98:
[----:B------:R-:W-:Y:S01]  /*be00*/  FADD R27, R14, R13 ;  /* 0x0000000d0e1b7221 */ /* 0x000fe20000000000 */
[----:B------:R-:W-:Y:S01]  /*be10*/  BSSY.RECONVERGENT B4, `(.L_x_100) ;  /* 0x000000f000047945 */ /* 0x000fe20003800200 */
[----:B------:R-:W-:Y:S02]  /*be20*/  FSETP.NEU.AND P3, PT, R48, 1, PT ;  /* 0x3f8000003000780b */ /* 0x000fe40003f6d000 */
        /* <DEDUP_REMOVED lines=13> */
.L_x_101:
[----:B------:R-:W-:Y:S05]  /*bf00*/  BSYNC.RECONVERGENT B4 ;  /* 0x0000000000047941 */ /* 0x000fea0003800200 */
.L_x_100:
[C---:B------:R-:W-:Y:S01]  /*bf10*/  FMUL R13, R50.reuse, 7 ;  /* 0x40e00000320d7820 */ /* 0x040fe20000400000 */
[----:B------:R-:W-:Y:S01]  /*bf20*/  IMAD.MOV.U32 R34, RZ, RZ, 0x391fcb8e ;  /* 0x391fcb8eff227424 */ /* 0x000fe200078e00ff */
[----:B------:R-:W-:Y:S02]  /*bf30*/  BSSY.RECONVERGENT B2, `(.L_x_102) ;  /* 0x0000022000027945 */ /* 0x000fe40003800200 */
[----:B------:R-:W0:Y:S01]  /*bf40*/  FRND R26, R13 ;  /* 0x0000000d001a7307 */ /* 0x000e220000201000 */
[----:B------:R-:W-:Y:S01]  /*bf50*/  FFMA R15, R50, 7, -R13 ;  /* 0x40e00000320f7823 */ /* 0x000fe2000000080d */
[----:B------:R-:W-:-:S03]  /*bf60*/  FSETP.GEU.AND P1, PT, R13, RZ, PT ;  /* 0x000000ff0d00720b */ /* 0x000fc60003f2e000 */
[----:B------:R-:W-:-:S03]  /*bf70*/  FFMA R15, R56, 7, R15 ;  /* 0x40e00000380f7823 */ /* 0x000fc6000000000f */
[----:B------:R-:W1:Y:S01]  /*bf80*/  F2I.NTZ R27, R13 ;  /* 0x0000000d001b7305 */ /* 0x000e620000203100 */
[----:B0-----:R-:W-:Y:S01]  /*bf90*/  FADD R32, R13, -R26 ;  /* 0x8000001a0d207221 */ /* 0x001fe20000000000 */
[----:B------:R-:W-:-:S03]  /*bfa0*/  FSETP.GT.AND P0, PT, R26, RZ, PT ;  /* 0x000000ff1a00720b */ /* 0x000fc60003f04000 */
[----:B------:R-:W-:Y:S01]  /*bfb0*/  FADD R15, R15, R32 ;  /* 0x000000200f0f7221 */ /* 0x000fe20000000000 */
[----:B------:R-:W-:Y:S02]  /*bfc0*/  SEL R26, RZ, 0x83000000, P0 ;  /* 0x83000000ff1a7807 */ /* 0x000fe40000000000 */
[----:B------:R-:W-:Y:S01]  /*bfd0*/  FSETP.GT.AND P0, PT, |R13|, 152, PT ;  /* 0x431800000d00780b */ /* 0x000fe20003f04200 */
[C---:B------:R-:W-:Y:S02]  /*bfe0*/  FFMA R32, R15.reuse, R34, 0.0013391353422775864601 ;  /* 0x3aaf85ed0f207423 */ /* 0x040fe40000000022 */
[----:B------:R-:W-:Y:S02]  /*bff0*/  VIADD R33, R26, 0x7f000000 ;  /* 0x7f0000001a217836 */ /* 0x000fe40000000000 */
[----:B------:R-:W-:Y:S01]  /*c000*/  FFMA R32, R15, R32, 0.0096188392490148544312 ;  /* 0x3c1d98560f207423 */ /* 0x000fe20000000020 */
[----:B-1----:R-:W-:-:S03]  /*c010*/  IMAD R27, R27, 0x800000, -R26 ;  /* 0x008000001b1b7824 */ /* 0x002fc600078e0a1a */
[----:B------:R-:W-:-:S04]  /*c020*/  FFMA R32, R15, R32, 0.055503588169813156128 ;  /* 0x3d6357bb0f207423 */ /* 0x000fc80000000020 */
[----:B------:R-:W-:-:S04]  /*c030*/  FFMA R32, R15, R32, 0.24022644758224487305 ;  /* 0x3e75fdec0f207423 */ /* 0x000fc80000000020 */
[----:B------:R-:W-:-:S04]  /*c040*/  FFMA R32, R15, R32, 0.69314718246459960938 ;  /* 0x3f3172180f207423 */ /* 0x000fc80000000020 */
[----:B------:R-:W-:Y:S01]  /*c050*/  FFMA R32, R15, R32, 1 ;  /* 0x3f8000000f207423 */ /* 0x000fe20000000020 */
[----:B------:R-:W-:-:S03]  /*c060*/  HFMA2 R15, -RZ, RZ, 1.875, 0 ;  /* 0x3f800000ff0f7431 */ /* 0x000fc600000001ff */
        /* <DEDUP_REMOVED lines=14> */
.L_x_103:
[----:B------:R-:W-:Y:S05]  /*c150*/  BSYNC.RECONVERGENT B2 ;  /* 0x0000000000027941 */ /* 0x000fea0003800200 */
.L_x_102:
        /* <DEDUP_REMOVED lines=13> */
.L_x_105:
[----:B------:R-:W-:Y:S05]  /*c230*/  BSYNC.RECONVERGENT B2 ;  /* 0x0000000000027941 */ /* 0x000fea0003800200 */
.L_x_104:
        /* <DEDUP_REMOVED lines=16> */
[----:B------:R-:W-:-:S07]  /*c340*/  MOV R26, R34 ;  /* 0x00000022001a7202 */ /* 0x000fce0000000f00 */
.L_x_107:
[----:B------:R-:W-:Y:S05]  /*c350*/  BSYNC.RECONVERGENT B4 ;  /* 0x0000000000047941 */ /* 0x000fea0003800200 */
.L_x_106:
[----:B------:R-:W-:-:S06]  /*c360*/  IMAD R32, R49, 0x8, R0 ;  /* 0x0000000831207824 */ /* 0x000fcc00078e0200 */
[----:B------:R-:W2:Y:S01]  /*c370*/  LDL.64 R32, [R32+0x230] ;  /* 0x0002300020207983 */ /* 0x000ea20000100a00 */
[----:B------:R-:W-:Y:S01]  /*c380*/  FADD R15, R111, R26 ;  /* 0x0000001a6f0f7221 */ /* 0x000fe20000000000 */
[----:B------:R-:W0:Y:S01]  /*c390*/  MUFU.RCP64H R41, 6 ;  /* 0x4018000000297908 */ /* 0x000e220000001800 */
[----:B------:R-:W-:Y:S01]  /*c3a0*/  IMAD.MOV.U32 R42, RZ, RZ, 0x0 ;  /* 0x00000000ff2a7424 */ /* 0x000fe200078e00ff */
[----:B------:R-:W-:Y:S01]  /*c3b0*/  BSSY.RECONVERGENT B3, `(.L_x_108) ;  /* 0x0000024000037945 */ /* 0x000fe20003800200 */
[----:B------:R-:W-:Y:S02]  /*c3c0*/  IMAD.MOV.U32 R43, RZ, RZ, 0x40180000 ;  /* 0x40180000ff2b7424 */ /* 0x000fe400078e00ff */
[----:B------:R-:W-:-:S03]  /*c3d0*/  IMAD.MOV.U32 R40, RZ, RZ, 0x1 ;  /* 0x00000001ff287424 */ /* 0x000fc600078e00ff */
[----:B------:R-:W1:Y:S03]  /*c3e0*/  F2F.F64.F32 R26, R15 ;  /* 0x0000000f001a7310 */ /* 0x000e660000201800 */
        /* <DEDUP_REMOVED lines=32> */
.L_x_109:
[----:B------:R-:W-:Y:S05]  /*c5f0*/  BSYNC.RECONVERGENT B3 ;  /* 0x0000000000037941 */ /* 0x000fea0003800200 */
.L_x_108:
        /* <DEDUP_REMOVED lines=11> */
[----:B------:R-:W-:Y:S02]  /*c6b0*/  FSETP.GT.AND P0, PT, R27, RZ, PT ;  /* 0x000000ff1b00720b */ /* 0x000fe40003f04000 */
[----:B------:R-:W-:Y:S01]  /*c6c0*/  LEA R27, R49, R0, 0x3 ;  /* 0x00000000311b7211 */ /* 0x000fe200078e18ff */
[----:B------:R-:W-:Y:S01]  /*c6d0*/  FADD R15, R15, R34 ;  /* 0x000000220f0f7221 */ /* 0x000fe20000000000 */
[----:B------:R-:W-:Y:S02]  /*c6e0*/  SEL R12, RZ, 0x83000000, P0 ;  /* 0x83000000ff0c7807 */ /* 0x000fe40000000000 */
[----:B------:R-:W-:Y:S01]  /*c6f0*/  FSETP.GT.AND P0, PT, |R26|, 152, PT ;  /* 0x431800001a00780b */ /* 0x000fe20003f04200 */
[----:B------:R-:W-:Y:S01]  /*c700*/  FFMA R34, R15, R36, 0.0013391353422775864601 ;  /* 0x3aaf85ed0f227423 */ /* 0x000fe20000000024 */
[----:B------:R0:W-:Y:S01]  /*c710*/  STL.64 [R27+0x280], R52 ;  /* 0x000280341b007387 */ /* 0x0001e20000100a00 */
[----:B------:R-:W-:-:S02]  /*c720*/  VIADD R13, R12, 0x7f000000 ;  /* 0x7f0000000c0d7836 */ /* 0x000fc40000000000 */
[----:B------:R-:W-:Y:S01]  /*c730*/  FFMA R34, R15, R34, 0.0096188392490148544312 ;  /* 0x3c1d98560f227423 */ /* 0x000fe20000000022 */
[----:B-1----:R-:W-:-:S03]  /*c740*/  IMAD R12, R35, 0x800000, -R12 ;  /* 0x00800000230c7824 */ /* 0x002fc600078e0a0c */
        /* <DEDUP_REMOVED lines=31> */
.L_x_111:
[----:B------:R-:W-:Y:S05]  /*c940*/  BSYNC.RECONVERGENT B2 ;  /* 0x0000000000027941 */ /* 0x000fea0003800200 */
.L_x_110:
        /* <DEDUP_REMOVED lines=25> */
.L_x_113:
[----:B------:R-:W-:Y:S05]  /*cae0*/  BSYNC.RECONVERGENT B2 ;  /* 0x0000000000027941 */ /* 0x000fea0003800200 */
.L_x_112:
        /* <DEDUP_REMOVED lines=24> */
[----:B------:R-:W-:-:S07]  /*cc70*/  MOV R12, R34 ;  /* 0x00000022000c7202 */ /* 0x000fce0000000f00 */
.L_x_115:
[----:B------:R-:W-:Y:S05]  /*cc80*/  BSYNC.RECONVERGENT B4 ;  /* 0x0000000000047941 */ /* 0x000fea0003800200 */
.L_x_114:
[----:B------:R-:W-:-:S06]  /*cc90*/  IMAD R54, R49, 0x8, R0 ;  /* 0x0000000831367824 */ /* 0x000fcc00078e0200 */
        /* <DEDUP_REMOVED lines=38> */
.L_x_117:
[----:B------:R-:W-:Y:S05]  /*cf00*/  BSYNC.RECONVERGENT B3 ;  /* 0x0000000000037941 */ /* 0x000fea0003800200 */
.L_x_116:
[CC--:B------:R-:W-:Y:S01]  /*cf10*/  FMUL R26, R97.reuse, R50.reuse ;  /* 0x00000032611a7220 */ /* 0x0c0fe20000400000 */
[----:B------:R-:W-:Y:S01]  /*cf20*/  IMAD.MOV.U32 R36, RZ, RZ, 0x391fcb8e ;  /* 0x391fcb8eff247424 */ /* 0x000fe200078e00ff */
[----:B------:R-:W-:Y:S01]  /*cf30*/  FSETP.EQ.OR P1, PT, R48, 1, !P3 ;  /* 0x3f8000003000780b */ /* 0x000fe20005f22400 */
[----:B------:R-:W-:Y:S01]  /*cf40*/  BSSY.RECONVERGENT B2, `(.L_x_118) ;  /* 0x0000031000027945 */ /* 0x000fe20003800200 */
[----:B------:R-:W0:Y:S01]  /*cf50*/  FRND R27, R26 ;  /* 0x0000001a001b7307 */ /* 0x000e220000201000 */
[----:B------:R-:W-:Y:S01]  /*cf60*/  FFMA R15, R97, R50, -R26 ;  /* 0x00000032610f7223 */ /* 0x000fe2000000081a */
[----:B------:R-:W-:-:S03]  /*cf70*/  FSETP.GEU.AND P2, PT, R26, RZ, PT ;  /* 0x000000ff1a00720b */ /* 0x000fc60003f4e000 */
[----:B------:R-:W-:Y:S01]  /*cf80*/  FFMA R15, R97, R56, R15 ;  /* 0x00000038610f7223 */ /* 0x000fe2000000000f */
[----:B------:R-:W-:Y:S02]  /*cf90*/  DADD R56, R54, R12 ;  /* 0x0000000036387229 */ /* 0x000fe4000000000c */
        /* <DEDUP_REMOVED lines=43> */
.L_x_119:
[----:B------:R-:W-:Y:S05]  /*d250*/  BSYNC.RECONVERGENT B2 ;  /* 0x0000000000027941 */ /* 0x000fea0003800200 */
.L_x_118:
        /* <DEDUP_REMOVED lines=23> */
.L_x_121:
[----:B------:R-:W-:Y:S05]  /*d3d0*/  BSYNC.RECONVERGENT B4 ;  /* 0x0000000000047941 */ /* 0x000fea0003800200 */
.L_x_120:
[----:B------:R-:W-:-:S06]  /*d3e0*/  IMAD R58, R49, 0x8, R0 ;  /* 0x00000008313a7824 */ /* 0x000fcc00078e0200 */
        /* <DEDUP_REMOVED lines=39> */
.L_x_123:
[----:B------:R-:W-:Y:S05]  /*d660*/  BSYNC.RECONVERGENT B3 ;  /* 0x0000000000037941 */ /* 0x000fea0003800200 */
.L_x_122:
[----:B------:R-:W0:Y:S01]  /*d670*/  LDC.64 R118, c[0x0][0x3c0] ;  /* 0x0000f000ff767b82 */ /* 0x000e220000000a00 */
[----:B------:R-:W-:Y:S01]  /*d680*/  DADD R26, R58, R12 ;  /* 0x000000003a1a7229 */ /* 0x000fe2000000000c */
[----:B------:R-:W-:Y:S01]  /*d690*/  IMAD.MOV.U32 R38, RZ, RZ, 0x0 ;  /* 0x00000000ff267424 */ /* 0x000fe200078e00ff */
[----:B------:R-:W-:Y:S01]  /*d6a0*/  DFMA R12, -R54, R58, 1 ;  /* 0x3ff00000360c742b */ /* 0x000fe2000000013a */
[----:B------:R-:W-:Y:S01]  /*d6b0*/  IMAD.MOV.U32 R39, RZ, RZ, 0x40080000 ;  /* 0x40080000ff277424 */ /* 0x000fe200078e00ff */
[----:B------:R-:W-:Y:S01]  /*d6c0*/  MOV R75, 0x40560000 ;  /* 0x40560000004b7802 */ /* 0x000fe20000000f00 */
[----:B------:R-:W-:Y:S01]  /*d6d0*/  IMAD.MOV.U32 R74, RZ, RZ, 0x0 ;  /* 0x00000000ff4a7424 */ /* 0x000fe200078e00ff */
[----:B------:R-:W-:Y:S01]  /*d6e0*/  MOV R81, 0x40c48200 ;  /* 0x40c4820000517802 */ /* 0x000fe20000000f00 */
[----:B------:R-:W1:Y:S01]  /*d6f0*/  LDC.64 R120, c[0x0][0x3e8] ;  /* 0x0000fa00ff787b82 */ /* 0x000e620000000a00 */
[----:B------:R-:W-:Y:S01]  /*d700*/  DFMA R36, -R56, R26, 1 ;  /* 0x3ff000003824742b */ /* 0x000fe2000000011a */
[----:B------:R-:W-:-:S02]  /*d710*/  IMAD.MOV.U32 R76, RZ, RZ, 0x0 ;  /* 0x00000000ff4c7424 */ /* 0x000fc400078e00ff */
[----:B------:R-:W-:Y:S02]  /*d720*/  IMAD R57, R49, 0x8, R0 ;  /* 0x0000000831397824 */ /* 0x000fe400078e0200 */
[----:B------:R-:W-:Y:S02]  /*d730*/  IMAD.MOV.U32 R77, RZ, RZ, 0x40936000 ;  /* 0x40936000ff4d7424 */ /* 0x000fe400078e00ff */
[----:B------:R-:W2:Y:S01]  /*d740*/  LDC.64 R122, c[0x0][0x390] ;  /* 0x0000e400ff7a7b82 */ /* 0x000ea20000000a00 */
[----:B------:R3:W-:Y:S01]  /*d750*/  STL.64 [R57+0x140], R26 ;  /* 0x0001401a39007387 */ /* 0x0007e20000100a00 */
[----:B------:R-:W-:Y:S02]  /*d760*/  IMAD.MOV.U32 R72, RZ, RZ, 0x0 ;  /* 0x00000000ff487424 */ /* 0x000fe400078e00ff */
[----:B------:R-:W-:Y:S01]  /*d770*/  IMAD.MOV.U32 R73, RZ, RZ, 0x40af5400 ;  /* 0x40af5400ff497424 */ /* 0x000fe200078e00ff */
[----:B------:R-:W-:Y:S01]  /*d780*/  STL.64 [R1+0x3d8], R38 ;  /* 0x0003d82601007387 */ /* 0x000fe20000100a00 */
[----:B------:R-:W-:-:S02]  /*d790*/  IMAD.MOV.U32 R78, RZ, RZ, 0x0 ;  /* 0x00000000ff4e7424 */ /* 0x000fc400078e00ff */
[----:B------:R-:W2:Y:S01]  /*d7a0*/  LDC.64 R124, c[0x0][0x3b8] ;  /* 0x0000ee00ff7c7b82 */ /* 0x000ea20000000a00 */
[-C--:B0-----:R-:W-:Y:S01]  /*d7b0*/  DMUL R28, R28, R118.reuse ;  /* 0x000000761c1c7228 */ /* 0x081fe20000000000 */
[----:B------:R-:W-:Y:S01]  /*d7c0*/  IMAD.MOV.U32 R79, RZ, RZ, 0x40260000 ;  /* 0x40260000ff4f7424 */ /* 0x000fe200078e00ff */
[----:B------:R-:W-:Y:S01]  /*d7d0*/  DMUL R34, R30, R118 ;  /* 0x000000761e227228 */ /* 0x000fe20000000000 */
[----:B------:R-:W-:Y:S02]  /*d7e0*/  IMAD.MOV.U32 R80, RZ, RZ, 0x0 ;  /* 0x00000000ff507424 */ /* 0x000fe400078e00ff */
[----:B---3--:R-:W-:Y:S02]  /*d7f0*/  HFMA2 R26, -RZ, RZ, 0, 0 ;  /* 0x00000000ff1a7431 */ /* 0x008fe400000001ff */
[----:B------:R-:W-:Y:S01]  /*d800*/  IMAD.MOV.U32 R27, RZ, RZ, 0x40aa0400 ;  /* 0x40aa0400ff1b7424 */ /* 0x000fe200078e00ff */
[----:B------:R-:W-:Y:S01]  /*d810*/  STL.64 [R1+0x4f8], R38 ;  /* 0x0004f82601007387 */ /* 0x000fe20000100a00 */
[----:B------:R-:W-:Y:S01]  /*d820*/  IMAD R15, R51, 0x8, R0 ;  /* 0x00000008330f7824 */ /* 0x000fe200078e0200 */
[----:B-1----:R-:W-:-:S02]  /*d830*/  DFMA R30, R32, R28, R120 ;  /* 0x0000001c201e722b */ /* 0x002fc40000000078 */
[----:B------:R-:W-:Y:S01]  /*d840*/  DFMA R34, R52, R34, R120 ;  /* 0x000000223422722b */ /* 0x000fe20000000078 */
[----:B------:R-:W-:Y:S01]  /*d850*/  IMAD.MOV.U32 R28, RZ, RZ, 0x0 ;  /* 0x00000000ff1c7424 */ /* 0x000fe200078e00ff */
[----:B------:R-:W-:Y:S01]  /*d860*/  MOV R29, 0x40514000 ;  /* 0x40514000001d7802 */ /* 0x000fe20000000f00 */
[----:B------:R-:W-:Y:S01]  /*d870*/  IMAD.MOV.U32 R32, RZ, RZ, 0x0 ;  /* 0x00000000ff207424 */ /* 0x000fe200078e00ff */
[----:B------:R-:W-:Y:S01]  /*d880*/  STL.64 [R1+0x378], R74 ;  /* 0x0003784a01007387 */ /* 0x000fe20000100a00 */
[----:B------:R-:W-:-:S03]  /*d890*/  IMAD.MOV.U32 R33, RZ, RZ, 0x40514000 ;  /* 0x40514000ff217424 */ /* 0x000fc600078e00ff */
[----:B------:R0:W-:Y:S04]  /*d8a0*/  STL.128 [R1+0x3b0], R28 ;  /* 0x0003b01c01007387 */ /* 0x0001e80000100c00 */
[----:B------:R-:W-:Y:S01]  /*d8b0*/  STL.128 [R1+0x4d0], R32 ;  /* 0x0004d02001007387 */ /* 0x000fe20000100c00 */
[-CC-:B--2---:R-:W-:Y:S02]  /*d8c0*/  DFMA R12, R12, R122.reuse, R124.reuse ;  /* 0x0000007a0c0c722b */ /* 0x184fe4000000007c */
[----:B------:R-:W-:Y:S01]  /*d8d0*/  DFMA R36, R36, R122, R124 ;  /* 0x0000007a2424722b */ /* 0x000fe2000000007c */
[----:B------:R-:W-:Y:S04]  /*d8e0*/  STL.64 [R1+0x498], R74 ;  /* 0x0004984a01007387 */ /* 0x000fe80000100a00 */
[----:B------:R1:W-:Y:S04]  /*d8f0*/  STL.64 [R1+0x408], R12 ;  /* 0x0004080c01007387 */ /* 0x0003e80000100a00 */
        /* <DEDUP_REMOVED lines=11> */
[----:B0-----:R-:W4:Y:S04]  /*d9b0*/  LDL.64 R28, [R15+0x368] ;  /* 0x000368000f1c7983 */ /* 0x001f280000100a00 */
[----:B------:R-:W4:Y:S04]  /*d9c0*/  LDL.64 R30, [R15+0x398] ;  /* 0x000398000f1e7983 */ /* 0x000f280000100a00 */
[----:B-1----:R-:W5:Y:S04]  /*d9d0*/  LDL.64 R12, [R15+0x488] ;  /* 0x000488000f0c7983 */ /* 0x002f680000100a00 */
[----:B------:R-:W5:Y:S04]  /*d9e0*/  LDL.64 R38, [R15+0x4b8] ;  /* 0x0004b8000f267983 */ /* 0x000f680000100a00 */
[----:B------:R-:W3:Y:S04]  /*d9f0*/  LDL.64 R32, [R15+0x3c8] ;  /* 0x0003c8000f207983 */ /* 0x000ee80000100a00 */
[----:B------:R-:W3:Y:S04]  /*da00*/  LDL.64 R40, [R15+0x4e8] ;  /* 0x0004e8000f287983 */ /* 0x000ee80000100a00 */
[----:B------:R-:W3:Y:S04]  /*da10*/  LDL.64 R34, [R15+0x3f8] ;  /* 0x0003f8000f227983 */ /* 0x000ee80000100a00 */
[----:B------:R-:W3:Y:S04]  /*da20*/  LDL.64 R42, [R15+0x518] ;  /* 0x000518000f2a7983 */ /* 0x000ee80000100a00 */
[----:B--2---:R-:W2:Y:S04]  /*da30*/  LDL.64 R36, [R15+0x428] ;  /* 0x000428000f247983 */ /* 0x004ea80000100a00 */
[----:B------:R-:W2:Y:S04]  /*da40*/  LDL.64 R44, [R15+0x548] ;  /* 0x000548000f2c7983 */ /* 0x000ea80000100a00 */
[----:B------:R-:W2:Y:S04]  /*da50*/  LDL.64 R50, [R15+0x458] ;  /* 0x000458000f327983 */ /* 0x000ea80000100a00 */
[----:B------:R-:W2:Y:S04]  /*da60*/  LDL.64 R52, [R15+0x578] ;  /* 0x000578000f347983 */ /* 0x000ea80000100a00 */
[----:B------:R-:W2:Y:S01]  /*da70*/  LDL.64 R54, [R57+0xa0] ;  /* 0x0000a00039367983 */ /* 0x000ea20000100a00 */
[----:B------:R-:W-:-:S05]  /*da80*/  VIADD R49, R49, 0x1 ;  /* 0x0000000131317836 */ /* 0x000fca0000000000 */
[----:B------:R-:W-:Y:S01]  /*da90*/  ISETP.NE.AND P0, PT, R49, 0xa, PT ;  /* 0x0000000a3100780c */ /* 0x000fe20003f05270 */
[----:B----4-:R-:W-:Y:S02]  /*daa0*/  DADD R28, R28, R30 ;  /* 0x000000001c1c7229 */ /* 0x010fe4000000001e */
[----:B-----5:R-:W-:-:S06]  /*dab0*/  DADD R12, R12, R38 ;  /* 0x000000000c0c7229 */ /* 0x020fcc0000000026 */
[----:B---3--:R-:W-:Y:S02]  /*dac0*/  DADD R28, R28, R32 ;  /* 0x000000001c1c7229 */ /* 0x008fe40000000020 */
[----:B------:R-:W-:-:S06]  /*dad0*/  DADD R12, R12, R40 ;  /* 0x000000000c0c7229 */ /* 0x000fcc0000000028 */
[----:B------:R-:W-:Y:S02]  /*dae0*/  DADD R28, R28, R34 ;  /* 0x000000001c1c7229 */ /* 0x000fe40000000022 */
[----:B------:R-:W-:-:S06]  /*daf0*/  DADD R12, R12, R42 ;  /* 0x000000000c0c7229 */ /* 0x000fcc000000002a */
[----:B--2---:R-:W-:Y:S02]  /*db00*/  DADD R28, R28, R36 ;  /* 0x000000001c1c7229 */ /* 0x004fe40000000024 */
[----:B------:R-:W-:-:S06]  /*db10*/  DADD R12, R12, R44 ;  /* 0x000000000c0c7229 */ /* 0x000fcc000000002c */
[----:B------:R-:W-:Y:S02]  /*db20*/  DADD R28, R28, R50 ;  /* 0x000000001c1c7229 */ /* 0x000fe40000000032 */
[----:B------:R-:W-:-:S08]  /*db30*/  DADD R12, R12, R52 ;  /* 0x000000000c0c7229 */ /* 0x000fd00000000034 */
[----:B------:R-:W-:-:S08]  /*db40*/  DADD R12, R28, R12 ;  /* 0x000000001c0c7229 */ /* 0x000fd0000000000c */
[----:B------:R-:W-:-:S08]  /*db50*/  DMUL R12, R12, 0.5 ;  /* 0x3fe000000c0c7828 */ /* 0x000fd00000000000 */
[----:B------:R-:W-:-:S07]  /*db60*/  DFMA R12, R24, R12, R54 ;  /* 0x0000000c180c722b */ /* 0x000fce0000000036 */
[----:B------:R0:W-:Y:S01]  /*db70*/  STL.64 [R57+0xa0], R12 ;  /* 0x0000a00c39007387 */ /* 0x0001e20000100a00 */
[----:B------:R-:W-:Y:S05]  /*db80*/  @P0 BRA `(.L_x_124) ;  /* 0xffffffd000f80947 */ /* 0x000fea000383ffff */
[----:B------:R-:W-:Y:S05]  /*db90*/  BSYNC.RECONVERGENT B1 ;  /* 0x0000000000017941 */ /* 0x000fea0003800200 */
.L_x_89:
[----:B------:R-:W1:Y:S01]  /*dba0*/  S2R R113, SR_CTAID.X ;  /* 0x0000000000717919 */ /* 0x000e620000002500 */
[----:B------:R-:W1:Y:S01]  /*dbb0*/  LDCU UR4, c[0x0][0x360] ;  /* 0x00006c00ff0477ac */ /* 0x000e620008000800 */
[----:B0-----:R-:W0:Y:S01]  /*dbc0*/  LDC.64 R12, c[0x0][0x448] ;  /* 0x00011200ff0c7b82 */ /* 0x001e220000000a00 */
[----:B------:R-:W-:Y:S01]  /*dbd0*/  VIADD R126, R22, 0x1 ;  /* 0x00000001167e7836 */ /* 0x000fe20000000000 */
[----:B------:R-:W1:Y:S01]  /*dbe0*/  S2R R28, SR_TID.X ;  /* 0x00000000001c7919 */ /* 0x000e620000002100 */
[----:B------:R-:W2:Y:S05]  /*dbf0*/  LDL.128 R60, [R1+0x280] ;  /* 0x00028000013c7983 */ /* 0x000eaa0000100c00 */
[----:B------:R-:W3:Y:S01]  /*dc00*/  LDC.64 R14, c[0x0][0x440] ;  /* 0x00011000ff0e7b82 */ /* 0x000ee20000000a00 */
[----:B------:R-:W4:Y:S04]  /*dc10*/  LDL.128 R56, [R1+0x320] ;  /* 0x0003200001387983 */ /* 0x000f280000100c00 */
[----:B------:R-:W5:Y:S03]  /*dc20*/  LDL.128 R52, [R1+0x290] ;  /* 0x0002900001347983 */ /* 0x000f660000100c00 */
[----:B------:R-:W3:Y:S01]  /*dc30*/  LDC.64 R114, c[0x0][0x458] ;  /* 0x00011600ff727b82 */ /* 0x000ee20000000a00 */
[----:B------:R-:W5:Y:S04]  /*dc40*/  LDL.128 R48, [R1+0x330] ;  /* 0x0003300001307983 */ /* 0x000f680000100c00 */
[----:B------:R-:W5:Y:S03]  /*dc50*/  LDL.128 R44, [R1+0x2a0] ;  /* 0x0002a000012c7983 */ /* 0x000f660000100c00 */
[----:B------:R-:W3:Y:S01]  /*dc60*/  LDC.64 R116, c[0x0][0x460] ;  /* 0x00011800ff747b82 */ /* 0x000ee20000000a00 */
[----:B------:R-:W5:Y:S04]  /*dc70*/  LDL.128 R40, [R1+0x340] ;  /* 0x0003400001287983 */ /* 0x000f680000100c00 */
[----:B------:R-:W5:Y:S01]  /*dc80*/  LDL.128 R36, [R1+0x2b0] ;  /* 0x0002b00001247983 */ /* 0x000f620000100c00 */
[----:B-1----:R-:W-:-:S03]  /*dc90*/  IMAD R113, R113, UR4, R28 ;  /* 0x0000000471717c24 */ /* 0x002fc6000f8e021c */
[----:B------:R-:W5:Y:S01]  /*dca0*/  LDL.128 R32, [R1+0x350] ;  /* 0x0003500001207983 */ /* 0x000f620000100c00 */
[----:B------:R-:W-:-:S03]  /*dcb0*/  IMAD R127, R113, 0x16e360, R126 ;  /* 0x0016e360717f7824 */ /* 0x000fc600078e027e */
[----:B------:R-:W5:Y:S01]  /*dcc0*/  LDL.128 R28, [R1+0x2c0] ;  /* 0x0002c000011c7983 */ /* 0x000f620000100c00 */
[----:B0-----:R-:W-:-:S04]  /*dcd0*/  IMAD.WIDE R12, R127, 0x8, R12 ;  /* 0x000000087f0c7825 */ /* 0x001fc800078e020c */
[----:B---3--:R-:W-:Y:S01]  /*dce0*/  IMAD.WIDE R14, R127, 0x8, R14 ;  /* 0x000000087f0e7825 */ /* 0x008fe200078e020e */
[----:B------:R0:W-:Y:S04]  /*dcf0*/  STG.E.64 desc[UR36][R12.64], R66 ;  /* 0x000000420c007986 */ /* 0x0001e8000c101b24 */
[----:B------:R1:W-:Y:S04]  /*dd00*/  STG.E.64 desc[UR36][R14.64], R68 ;  /* 0x000000440e007986 */ /* 0x0003e8000c101b24 */
[----:B------:R-:W3:Y:S01]  /*dd10*/  LDG.E.64 R64, desc[UR36][R64.64] ;  /* 0x0000002440407981 */ /* 0x000ee2000c1e1b00 */
[----:B0-----:R-:W0:Y:S01]  /*dd20*/  LDC.64 R66, c[0x0][0x438] ;  /* 0x00010e00ff427b82 */ /* 0x001e220000000a00 */
[----:B-1----:R-:W-:-:S02]  /*dd30*/  IMAD.MOV.U32 R69, RZ, RZ, 0xa ;  /* 0x0000000aff457424 */ /* 0x002fc400078e00ff */
[----:B------:R-:W3:Y:S02]  /*dd40*/  LDL.128 R12, [R1+0x360] ;  /* 0x00036000010c7983 */ /* 0x000ee40000100c00 */
[----:B------:R-:W-:Y:S02]  /*dd50*/  IMAD R82, R22, R69, 0xa ;  /* 0x0000000a16527424 */ /* 0x000fe400078e0245 */
[----:B------:R-:W3:Y:S02]  /*dd60*/  LDL.128 R68, [R1+0x220] ;  /* 0x0002200001447983 */ /* 0x000ee40000100c00 */
[----:B------:R-:W-:-:S04]  /*dd70*/  IMAD.WIDE.U32 R114, R82, 0x8, R114 ;  /* 0x0000000852727825 */ /* 0x000fc800078e0072 */
[----:B------:R-:W-:-:S04]  /*dd80*/  IMAD.WIDE.U32 R116, R82, 0x8, R116 ;  /* 0x0000000852747825 */ /* 0x000fc800078e0074 */
[----:B0-----:R-:W-:Y:S01]  /*dd90*/  IMAD.WIDE R66, R127, 0x8, R66 ;  /* 0x000000087f427825 */ /* 0x001fe200078e0242 */
[----:B--2---:R-:W-:Y:S04]  /*dda0*/  STL.128 [R1+0x230], R60 ;  /* 0x0002303c01007387 */ /* 0x004fe80000100c00 */
[----:B----4-:R-:W-:Y:S04]  /*ddb0*/  STL.128 [R1+0x2d0], R56 ;  /* 0x0002d03801007387 */ /* 0x010fe80000100c00 */
[----:B-----5:R-:W-:Y:S04]  /*ddc0*/  STL.128 [R1+0x240], R52 ;  /* 0x0002403401007387 */ /* 0x020fe80000100c00 */
[----:B------:R-:W-:Y:S04]  /*ddd0*/  STL.128 [R1+0x2e0], R48 ;  /* 0x0002e03001007387 */ /* 0x000fe80000100c00 */
[----:B------:R-:W-:Y:S04]  /*dde0*/  STL.128 [R1+0x250], R44 ;  /* 0x0002502c01007387 */ /* 0x000fe80000100c00 */
[----:B------:R-:W-:Y:S04]  /*ddf0*/  STL.128 [R1+0x2f0], R40 ;  /* 0x0002f02801007387 */ /* 0x000fe80000100c00 */
[----:B------:R-:W-:Y:S01]  /*de00*/  STL.128 [R1+0x260], R36 ;  /* 0x0002602401007387 */ /* 0x000fe20000100c00 */
[----:B---3--:R-:W-:-:S07]  /*de10*/  DADD R64, R24, R64 ;  /* 0x0000000018407229 */ /* 0x008fce0000000040 */
[----:B------:R-:W-:Y:S04]  /*de20*/  STG.E.64 desc[UR36][R66.64], R64 ;  /* 0x0000004042007986 */ /* 0x000fe8000c101b24 */
        /* <DEDUP_REMOVED lines=11> */
[----:B------:R0:W-:Y:S04]  /*dee0*/  STG.E.64 desc[UR36][R116.64+0x28], R42 ;  /* 0x0000282a74007986 */ /* 0x0001e8000c101b24 */
[----:B------:R-:W-:Y:S04]  /*def0*/  STG.E.64 desc[UR36][R114.64+0x30], R36 ;  /* 0x0000302472007986 */ /* 0x000fe8000c101b24 */
[----:B------:R-:W-:Y:S04]  /*df00*/  STG.E.64 desc[UR36][R116.64+0x30], R32 ;  /* 0x0000302074007986 */ /* 0x000fe8000c101b24 */
[----:B------:R1:W-:Y:S04]  /*df10*/  STG.E.64 desc[UR36][R114.64+0x38], R38 ;  /* 0x0000382672007986 */ /* 0x0003e8000c101b24 */
[----:B------:R-:W-:Y:S04]  /*df20*/  STL.128 [R1+0x300], R32 ;  /* 0x0003002001007387 */ /* 0x000fe80000100c00 */
[----:B------:R2:W-:Y:S04]  /*df30*/  STG.E.64 desc[UR36][R116.64+0x38], R34 ;  /* 0x0000382274007986 */ /* 0x0005e8000c101b24 */
[----:B0-----:R-:W3:Y:S04]  /*df40*/  LDL.128 R40, [R1+0x140] ;  /* 0x0001400001287983 */ /* 0x001ee80000100c00 */
[----:B------:R-:W4:Y:S04]  /*df50*/  LDL.128 R44, [R1+0x1e0] ;  /* 0x0001e000012c7983 */ /* 0x000f280000100c00 */
[----:B------:R-:W5:Y:S04]  /*df60*/  LDL.128 R48, [R1+0x150] ;  /* 0x0001500001307983 */ /* 0x000f680000100c00 */
[----:B------:R-:W5:Y:S04]  /*df70*/  LDL.128 R52, [R1+0x1f0] ;  /* 0x0001f00001347983 */ /* 0x000f680000100c00 */
[----:B------:R-:W5:Y:S04]  /*df80*/  LDL.128 R56, [R1+0x160] ;  /* 0x0001600001387983 */ /* 0x000f680000100c00 */
[----:B-1----:R-:W5:Y:S04]  /*df90*/  LDL.128 R36, [R1+0x200] ;  /* 0x0002000001247983 */ /* 0x002f680000100c00 */
[----:B--2---:R-:W2:Y:S04]  /*dfa0*/  LDL.128 R32, [R1+0x170] ;  /* 0x0001700001207983 */ /* 0x004ea80000100c00 */
[----:B------:R-:W2:Y:S04]  /*dfb0*/  LDL.128 R60, [R1+0x210] ;  /* 0x00021000013c7983 */ /* 0x000ea80000100c00 */
[----:B------:R-:W2:Y:S04]  /*dfc0*/  LDL.128 R64, [R1+0x180] ;  /* 0x0001800001407983 */ /* 0x000ea80000100c00 */
[----:B------:R-:W-:Y:S04]  /*dfd0*/  STL.128 [R1+0x270], R28 ;  /* 0x0002701c01007387 */ /* 0x000fe80000100c00 */
[----:B------:R-:W-:Y:S01]  /*dfe0*/  STL.128 [R1+0x1d0], R68 ;  /* 0x0001d04401007387 */ /* 0x000fe20000100c00 */
[----:B------:R-:W-:Y:S01]  /*dff0*/  ISETP.NE.AND P0, PT, R23, 0x64, PT ;  /* 0x000000641700780c */ /* 0x000fe20003f05270 */
[----:B------:R-:W-:Y:S02]  /*e000*/  BSSY.RECONVERGENT B1, `(.L_x_125) ;  /* 0x00000f1000017945 */ /* 0x000fe40003800200 */
[----:B------:R-:W-:Y:S01]  /*e010*/  STG.E.64 desc[UR36][R114.64+0x40], R28 ;  /* 0x0000401c72007986 */ /* 0x000fe2000c101b24 */
[----:B------:R-:W-:-:S03]  /*e020*/  IMAD.MOV.U32 R22, RZ, RZ, R126 ;  /* 0x000000ffff167224 */ /* 0x000fc600078e007e */
[----:B------:R-:W-:Y:S04]  /*e030*/  STG.E.64 desc[UR36][R116.64+0x40], R12 ;  /* 0x0000400c74007986 */ /* 0x000fe8000c101b24 */
[----:B------:R-:W-:Y:S04]  /*e040*/  STG.E.64 desc[UR36][R114.64+0x48], R30 ;  /* 0x0000481e72007986 */ /* 0x000fe8000c101b24 */
[----:B------:R0:W-:Y:S04]  /*e050*/  STL.128 [R1+0x310], R12 ;  /* 0x0003100c01007387 */ /* 0x0001e80000100c00 */
[----:B------:R1:W-:Y:S01]  /*e060*/  STG.E.64 desc[UR36][R116.64+0x48], R14 ;  /* 0x0000480e74007986 */ /* 0x0003e2000c101b24 */
[----:B0-----:R-:W-:Y:S01]  /*e070*/  IMAD.MOV.U32 R12, RZ, RZ, -0x14e3bcd3 ;  /* 0xeb1c432dff0c7424 */ /* 0x001fe200078e00ff */
[----:B------:R-:W-:Y:S01]  /*e080*/  MOV R13, 0x3f1a36e2 ;  /* 0x3f1a36e2000d7802 */ /* 0x000fe20000000f00 */
[--C-:B-1----:R-:W-:Y:S01]  /*e090*/  IMAD.MOV.U32 R14, RZ, RZ, R127.reuse ;  /* 0x000000ffff0e7224 */ /* 0x102fe200078e007f */
[----:B------:R-:W-:Y:S01]  /*e0a0*/  SHF.R.S32.HI R15, RZ, 0x1f, R127 ;  /* 0x0000001fff0f7819 */ /* 0x000fe2000001147f */
[----:B---3--:R0:W-:Y:S04]  /*e0b0*/  STL.128 [R1+0xf0], R40 ;  /* 0x0000f02801007387 */ /* 0x0081e80000100c00 */
[----:B----4-:R0:W-:Y:S04]  /*e0c0*/  STL.128 [R1+0x190], R44 ;  /* 0x0001902c01007387 */ /* 0x0101e80000100c00 */
[----:B-----5:R0:W-:Y:S04]  /*e0d0*/  STL.128 [R1+0x100], R48 ;  /* 0x0001003001007387 */ /* 0x0201e80000100c00 */
[----:B------:R0:W-:Y:S04]  /*e0e0*/  STL.128 [R1+0x1a0], R52 ;  /* 0x0001a03401007387 */ /* 0x0001e80000100c00 */
[----:B------:R0:W-:Y:S04]  /*e0f0*/  STL.128 [R1+0x110], R56 ;  /* 0x0001103801007387 */ /* 0x0001e80000100c00 */
[----:B------:R0:W-:Y:S04]  /*e100*/  STL.128 [R1+0x1b0], R36 ;  /* 0x0001b02401007387 */ /* 0x0001e80000100c00 */
[----:B--2---:R0:W-:Y:S04]  /*e110*/  STL.128 [R1+0x120], R32 ;  /* 0x0001202001007387 */ /* 0x0041e80000100c00 */
[----:B------:R0:W-:Y:S04]  /*e120*/  STL.128 [R1+0x1c0], R60 ;  /* 0x0001c03c01007387 */ /* 0x0001e80000100c00 */
[----:B------:R0:W-:Y:S01]  /*e130*/  STL.128 [R1+0x130], R64 ;  /* 0x0001304001007387 */ /* 0x0001e20000100c00 */
[----:B------:R-:W-:Y:S05]  /*e140*/  @!P0 BRA `(.L_x_126) ;  /* 0x0000000c00708947 */ /* 0x000fea0003800000 */
[----:B0-----:R-:W-:-:S05]  /*e150*/  IMAD R35, R23, 0x8, R0 ;  /* 0x0000000817237824 */ /* 0x001fca00078e0200 */
[----:B------:R-:W2:Y:S04]  /*e160*/  LDL.64 R12, [R35+0x190] ;  /* 0x00019000230c7983 */ /* 0x000ea80000100a00 */
[----:B------:R-:W2:Y:S04]  /*e170*/  LDL.64 R28, [R35+0xf0] ;  /* 0x0000f000231c7983 */ /* 0x000ea80000100a00 */
[----:B------:R-:W3:Y:S04]  /*e180*/  LDL.64 R30, [R35+0x2d0] ;  /* 0x0002d000231e7983 */ /* 0x000ee80000100a00 */
[----:B------:R-:W4:Y:S01]  /*e190*/  LDL.64 R32, [R35+0x230] ;  /* 0x0002300023207983 */ /* 0x000f220000100a00 */
[----:B------:R-:W-:Y:S01]  /*e1a0*/  SHF.R.U32.HI R18, RZ, 0x2, R21 ;  /* 0x00000002ff127819 */ /* 0x000fe20000011615 */
[----:B------:R-:W-:Y:S02]  /*e1b0*/  BSSY.RECONVERGENT B3, `(.L_x_127) ;  /* 0x00000b2000037945 */ /* 0x000fe40003800200 */
[----:B------:R0:W-:Y:S01]  /*e1c0*/  STL.64 [R1+0x498], R76 ;  /* 0x0004984c01007387 */ /* 0x0001e20000100a00 */
[----:B------:R-:W-:Y:S01]  /*e1d0*/  LOP3.LUT R18, R18, R21, RZ, 0x3c, !PT ;  /* 0x0000001512127212 */ /* 0x000fe200078e3cff */
[----:B------:R-:W-:-:S02]  /*e1e0*/  IMAD.SHL.U32 R21, R19, 0x10, RZ ;  /* 0x0000001013157824 */ /* 0x000fc400078e00ff */
[----:B------:R0:W-:Y:S01]  /*e1f0*/  STL.64 [R1+0x4c0], R74 ;  /* 0x0004c04a01007387 */ /* 0x0001e20000100a00 */
[----:B------:R-:W-:-:S03]  /*e200*/  SHF.L.U32 R34, R18, 0x1, RZ ;  /* 0x0000000112227819 */ /* 0x000fc600000006ff */
[----:B------:R0:W-:Y:S01]  /*e210*/  STL.64 [R1+0x4e8], R80 ;  /* 0x0004e85001007387 */ /* 0x0001e20000100a00 */
[----:B------:R-:W-:-:S03]  /*e220*/  LOP3.LUT R34, R18, R34, R21, 0x96, !PT ;  /* 0x0000002212227212 */ /* 0x000fc600078e9615 */
[----:B------:R0:W-:Y:S01]  /*e230*/  STL.64 [R1+0x540], R78 ;  /* 0x0005404e01007387 */ /* 0x0001e20000100a00 */
[----:B------:R-:W-:Y:S02]  /*e240*/  LOP3.LUT R103, R34, R19, RZ, 0x3c, !PT ;  /* 0x0000001322677212 */ /* 0x000fe400078e3cff */
[----:B------:R-:W-:Y:S01]  /*e250*/  MOV R19, 0x2f800000 ;  /* 0x2f80000000137802 */ /* 0x000fe20000000f00 */
[----:B------:R0:W-:Y:S01]  /*e260*/  STL.64 [R1+0x568], R26 ;  /* 0x0005681a01007387 */ /* 0x0001e20000100a00 */
[----:B------:R-:W-:-:S03]  /*e270*/  IADD3 R18, PT, PT, R20, 0x587c5, R103 ;  /* 0x000587c514127810 */ /* 0x000fc60007ffe067 */
[----:B------:R0:W-:Y:S01]  /*e280*/  STL.64 [R1+0x588], R72 ;  /* 0x0005884801007387 */ /* 0x0001e20000100a00 */
[----:B------:R-:W-:-:S05]  /*e290*/  I2FP.F32.U32 R18, R18 ;  /* 0x0000001200127245 */ /* 0x000fca0000201000 */
[----:B------:R-:W-:Y:S01]  /*e2a0*/  FFMA R18, R18, R19, 1.1641532182693481445e-10 ;  /* 0x2f00000012127423 */ /* 0x000fe20000000013 */
[----:B------:R-:W-:-:S04]  /*e2b0*/  IMAD.MOV.U32 R19, RZ, RZ, RZ ;  /* 0x000000ffff137224 */ /* 0x000fc800078e00ff */
[----:B------:R-:W-:Y:S01]  /*e2c0*/  FSETP.GT.AND P0, PT, R18, RZ, PT ;  /* 0x000000ff1200720b */ /* 0x000fe20003f04000 */
[----:B--2---:R-:W-:Y:S01]  /*e2d0*/  DFMA R12, -R12, R28, 1 ;  /* 0x3ff000000c0c742b */ /* 0x004fe2000000011c */
[----:B------:R-:W-:Y:S01]  /*e2e0*/  IMAD.MOV.U32 R28, RZ, RZ, 0x0 ;  /* 0x00000000ff1c7424 */ /* 0x000fe200078e00ff */
[----:B---3--:R-:W-:Y:S01]  /*e2f0*/  DMUL R30, R30, R118 ;  /* 0x000000761e1e7228 */ /* 0x008fe20000000000 */
[----:B------:R-:W-:-:S05]  /*e300*/  IMAD.MOV.U32 R29, RZ, RZ, 0x40514000 ;  /* 0x40514000ff1d7424 */ /* 0x000fca00078e00ff */
[----:B------:R-:W-:Y:S01]  /*e310*/  DFMA R122, R12, R122, R124 ;  /* 0x0000007a0c7a722b */ /* 0x000fe2000000007c */
[----:B------:R0:W-:Y:S01]  /*e320*/  STL.64 [R1+0x4f8], R28 ;  /* 0x0004f81c01007387 */ /* 0x0001e20000100a00 */
[----:B----4-:R-:W-:Y:S01]  /*e330*/  DFMA R12, R30, R32, R120 ;  /* 0x000000201e0c722b */ /* 0x010fe20000000078 */
[----:B------:R-:W-:Y:S02]  /*e340*/  IMAD.MOV.U32 R120, RZ, RZ, 0x0 ;  /* 0x00000000ff787424 */ /* 0x000fe400078e00ff */
[----:B------:R-:W-:-:S04]  /*e350*/  IMAD.MOV.U32 R121, RZ, RZ, 0x40080000 ;  /* 0x40080000ff797424 */ /* 0x000fc800078e00ff */
[----:B------:R0:W-:Y:S04]  /*e360*/  STL.64 [R1+0x528], R12 ;  /* 0x0005280c01007387 */ /* 0x0001e80000100a00 */
[----:B------:R0:W-:Y:S01]  /*e370*/  STL.128 [R1+0x4d0], R120 ;  /* 0x0004d07801007387 */ /* 0x0001e20000100c00 */
[----:B------:R-:W-:Y:S05]  /*e380*/  @!P0 BRA `(.L_x_128) ;  /* 0x0000000800508947 */ /* 0x000fea0003800000 */
[----:B0-----:R-:W-:-:S06]  /*e390*/  IMAD R13, R23, 0x4, R0 ;  /* 0x00000004170d7824 */ /* 0x001fcc00078e0200 */
[----:B------:R-:W2:Y:S01]  /*e3a0*/  LDL R13, [R13+0x5d8] ;  /* 0x0005d8000d0d7983 */ /* 0x000ea20000100800 */
[----:B------:R-:W-:-:S04]  /*e3b0*/  IMAD.MOV.U32 R12, RZ, RZ, 0x6 ;  /* 0x00000006ff0c7424 */ /* 0x000fc800078e00ff */
[----:B--2---:R-:W-:-:S04]  /*e3c0*/  IMAD R12, R13, R12, -0x6 ;  /* 0xfffffffa0d0c7424 */ /* 0x004fc800078e020c */
[----:B------:R-:W-:-:S05]  /*e3d0*/  IMAD R19, R12, 0x8, R83 ;  /* 0x000000080c137824 */ /* 0x000fca00078e0253 */
[----:B------:R-:W2:Y:S04]  /*e3e0*/  LDL.128 R48, [R19] ;  /* 0x0000000013307983 */ /* 0x000ea80000100c00 */
[----:B------:R-:W3:Y:S04]  /*e3f0*/  LDL.128 R32, [R19+0x10] ;  /* 0x0000100013207983 */ /* 0x000ee80000100c00 */
[----:B------:R-:W4:Y:S01]  /*e400*/  LDL.128 R28, [R19+0x20] ;  /* 0x00002000131c7983 */ /* 0x000f220000100c00 */
[----:B------:R-:W-:Y:S01]  /*e410*/  MOV R12, 0x1 ;  /* 0x00000001000c7802 */ /* 0x000fe20000000f00 */
[----:B------:R0:W1:Y:S01]  /*e420*/  F2F.F64.F32 R46, R18 ;  /* 0x00000012002e7310 */ /* 0x0000620000201800 */
[----:B------:R-:W-:Y:S01]  /*e430*/  BSSY.RECONVERGENT B4, `(.L_x_129) ;  /* 0x000001a000047945 */ /* 0x000fe20003800200 */
[----:B--2---:R-:W-:-:S08]  /*e440*/  DADD R36, RZ, R48 ;  /* 0x00000000ff247229 */ /* 0x004fd00000000030 */
[----:B------:R-:W-:Y:S02]  /*e450*/  DADD R50, R50, R36 ;  /* 0x0000000032327229 */ /* 0x000fe40000000024 */
[----:B------:R-:W-:-:S06]  /*e460*/  FSETP.GEU.AND P1, PT, |R37|, 6.5827683646048100446e-37, PT ;  /* 0x036000002500780b */ /* 0x000fcc0003f2e200 */
[----:B---3--:R-:W-:-:S08]  /*e470*/  DADD R48, R32, R50 ;  /* 0x0000000020307229 */ /* 0x008fd00000000032 */
[----:B------:R-:W-:-:S08]  /*e480*/  DADD R32, R34, R48 ;  /* 0x0000000022207229 */ /* 0x000fd00000000030 */
[----:B----4-:R-:W-:-:S08]  /*e490*/  DADD R28, R28, R32 ;  /* 0x000000001c1c7229 */ /* 0x010fd00000000020 */
[----:B------:R-:W-:-:S06]  /*e4a0*/  DADD R30, R30, R28 ;  /* 0x000000001e1e7229 */ /* 0x000fcc000000001c */
[----:B------:R-:W2:Y:S02]  /*e4b0*/  MUFU.RCP64H R13, R31 ;  /* 0x0000001f000d7308 */ /* 0x000ea40000001800 */
[----:B--2---:R-:W-:-:S08]  /*e4c0*/  DFMA R26, -R30, R12, 1 ;  /* 0x3ff000001e1a742b */ /* 0x004fd0000000010c */
        /* <DEDUP_REMOVED lines=9> */
[----:B01----:R-:W-:Y:S05]  /*e560*/  @P0 BRA P1, `(.L_x_130) ;  /* 0x0000000000180947 */ /* 0x003fea0000800000 */
[----:B------:R-:W-:Y:S01]  /*e570*/  IMAD.MOV.U32 R42, RZ, RZ, R30 ;  /* 0x000000ffff2a7224 */ /* 0x000fe200078e001e */
[----:B------:R-:W-:Y:S01]  /*e580*/  MOV R75, 0xe5b0 ;  /* 0x0000e5b0004b7802 */ /* 0x000fe20000000f00 */
[----:B------:R-:W-:-:S07]  /*e590*/  IMAD.MOV.U32 R43, RZ, RZ, R31 ;  /* 0x000000ffff2b7224 */ /* 0x000fce00078e001f */
[----:B------:R-:W-:Y:S05]  /*e5a0*/  CALL.REL.NOINC `($__internal_1_$__cuda_sm20_div_rn_f64_full) ;  /* 0x0000000c00b87944 */ /* 0x000fea0003c00000 */
[----:B------:R-:W-:Y:S02]  /*e5b0*/  IMAD.MOV.U32 R12, RZ, RZ, R40 ;  /* 0x000000ffff0c7224 */ /* 0x000fe400078e0028 */
[----:B------:R-:W-:-:S07]  /*e5c0*/  IMAD.MOV.U32 R13, RZ, RZ, R41 ;  /* 0x000000ffff0d7224 */ /* 0x000fce00078e0029 */
.L_x_130:
[----:B------:R-:W-:Y:S05]  /*e5d0*/  BSYNC.RECONVERGENT B4 ;  /* 0x0000000000047941 */ /* 0x000fea0003800200 */
.L_x_129:
[----:B------:R-:W-:Y:S01]  /*e5e0*/  DSETP.GEU.AND P0, PT, R12, R46, PT ;  /* 0x0000002e0c00722a */ /* 0x000fe20003f0e000 */
[----:B------:R-:W-:-:S13]  /*e5f0*/  MOV R19, 0x1 ;  /* 0x0000000100137802 */ /* 0x000fda0000000f00 */
[----:B------:R-:W-:Y:S05]  /*e600*/  @P0 BRA `(.L_x_128) ;  /* 0x0000000400b00947 */ /* 0x000fea0003800000 */
[----:B------:R-:W0:Y:S01]  /*e610*/  MUFU.RCP64H R13, R31 ;  /* 0x0000001f000d7308 */ /* 0x000e220000001800 */
[----:B------:R-:W-:Y:S01]  /*e620*/  IMAD.MOV.U32 R12, RZ, RZ, 0x1 ;  /* 0x00000001ff0c7424 */ /* 0x000fe200078e00ff */
[----:B------:R-:W-:Y:S01]  /*e630*/  FSETP.GEU.AND P1, PT, |R51|, 6.5827683646048100446e-37, PT ;  /* 0x036000003300780b */ /* 0x000fe20003f2e200 */
[----:B------:R-:W-:Y:S04]  /*e640*/  BSSY.RECONVERGENT B4, `(.L_x_131) ;  /* 0x0000014000047945 */ /* 0x000fe80003800200 */
        /* <DEDUP_REMOVED lines=19> */
.L_x_132:
[----:B------:R-:W-:Y:S05]  /*e780*/  BSYNC.RECONVERGENT B4 ;  /* 0x0000000000047941 */ /* 0x000fea0003800200 */
.L_x_131:
[----:B------:R-:W-:Y:S01]  /*e790*/  DSETP.GEU.AND P0, PT, R12, R46, PT ;  /* 0x0000002e0c00722a */ /* 0x000fe20003f0e000 */
[----:B------:R-:W-:-:S13]  /*e7a0*/  IMAD.MOV.U32 R19, RZ, RZ, 0x2 ;  /* 0x00000002ff137424 */ /* 0x000fda00078e00ff */
        /* <DEDUP_REMOVED lines=16> */
[----:B------:R-:W-:Y:S01]  /*e8b0*/  MOV R36, R48 ;  /* 0x0000003000247202 */ /* 0x000fe20000000f00 */
[----:B------:R-:W-:Y:S01]  /*e8c0*/  IMAD.MOV.U32 R37, RZ, RZ, R49 ;  /* 0x000000ffff257224 */ /* 0x000fe200078e0031 */
[----:B------:R-:W-:Y:S01]  /*e8d0*/  MOV R75, 0xe910 ;  /* 0x0000e910004b7802 */ /* 0x000fe20000000f00 */
[----:B------:R-:W-:Y:S02]  /*e8e0*/  IMAD.MOV.U32 R42, RZ, RZ, R30 ;  /* 0x000000ffff2a7224 */ /* 0x000fe400078e001e */
[----:B------:R-:W-:-:S07]  /*e8f0*/  IMAD.MOV.U32 R43, RZ, RZ, R31 ;  /* 0x000000ffff2b7224 */ /* 0x000fce00078e001f */
[----:B------:R-:W-:Y:S05]  /*e900*/  CALL.REL.NOINC `($__internal_1_$__cuda_sm20_div_rn_f64_full) ;  /* 0x0000000800e07944 */ /* 0x000fea0003c00000 */
[----:B------:R-:W-:Y:S01]  /*e910*/  IMAD.MOV.U32 R12, RZ, RZ, R40 ;  /* 0x000000ffff0c7224 */ /* 0x000fe200078e0028 */
[----:B------:R-:W-:-:S07]  /*e920*/  MOV R13, R41 ;  /* 0x00000029000d7202 */ /* 0x000fce0000000f00 */
.L_x_134:
[----:B------:R-:W-:Y:S05]  /*e930*/  BSYNC.RECONVERGENT B4 ;  /* 0x0000000000047941 */ /* 0x000fea0003800200 */
.L_x_133:
        /* <DEDUP_REMOVED lines=26> */
.L_x_136:
[----:B------:R-:W-:Y:S05]  /*eae0*/  BSYNC.RECONVERGENT B4 ;  /* 0x0000000000047941 */ /* 0x000fea0003800200 */
.L_x_135:
[----:B------:R-:W-:Y:S01]  /*eaf0*/  DSETP.GEU.AND P0, PT, R12, R46, PT ;  /* 0x0000002e0c00722a */ /* 0x000fe20003f0e000 */
[----:B------:R-:W-:-:S13]  /*eb00*/  IMAD.MOV.U32 R19, RZ, RZ, 0x4 ;  /* 0x00000004ff137424 */ /* 0x000fda00078e00ff */
[----:B------:R-:W-:Y:S05]  /*eb10*/  @P0 BRA `(.L_x_128) ;  /* 0x00000000006c0947 */ /* 0x000fea0003800000 */
[----:B------:R-:W0:Y:S01]  /*eb20*/  MUFU.RCP64H R13, R31 ;  /* 0x0000001f000d7308 */ /* 0x000e220000001800 */
[----:B------:R-:W-:Y:S01]  /*eb30*/  MOV R12, 0x1 ;  /* 0x00000001000c7802 */ /* 0x000fe20000000f00 */
[----:B------:R-:W-:Y:S01]  /*eb40*/  BSSY.RECONVERGENT B4, `(.L_x_137) ;  /* 0x0000015000047945 */ /* 0x000fe20003800200 */
[----:B------:R-:W-:-:S04]  /*eb50*/  FSETP.GEU.AND P1, PT, |R29|, 6.5827683646048100446e-37, PT ;  /* 0x036000001d00780b */ /* 0x000fc80003f2e200 */
        /* <DEDUP_REMOVED lines=19> */
.L_x_138:
[----:B------:R-:W-:Y:S05]  /*ec90*/  BSYNC.RECONVERGENT B4 ;  /* 0x0000000000047941 */ /* 0x000fea0003800200 */
.L_x_137:
[----:B------:R-:W-:Y:S01]  /*eca0*/  DSETP.GEU.AND P0, PT, R12, R46, PT ;  /* 0x0000002e0c00722a */ /* 0x000fe20003f0e000 */
[----:B------:R-:W-:-:S13]  /*ecb0*/  IMAD.MOV.U32 R19, RZ, RZ, 0x5 ;  /* 0x00000005ff137424 */ /* 0x000fda00078e00ff */
[----:B------:R-:W-:-:S07]  /*ecc0*/  @!P0 IMAD.MOV.U32 R19, RZ, RZ, 0x6 ;  /* 0x00000006ff138424 */ /* 0x000fce00078e00ff */
.L_x_128:
[----:B------:R-:W-:Y:S05]  /*ecd0*/  BSYNC.RECONVERGENT B3 ;  /* 0x0000000000037941 */ /* 0x000fea0003800200 */
.L_x_127:
[C---:B------:R-:W-:Y:S01]  /*ece0*/  IMAD R18, R23.reuse, 0x4, R0 ;  /* 0x0000000417127824 */ /* 0x040fe200078e0200 */
[----:B------:R1:W-:Y:S04]  /*ecf0*/  STL.128 [R1+0x5b0], R4 ;  /* 0x0005b00401007387 */ /* 0x0003e80000100c00 */
[----:B------:R2:W-:Y:S04]  /*ed00*/  STL.128 [R1+0x5c0], R8 ;  /* 0x0005c00801007387 */ /* 0x0005e80000100c00 */
[----:B------:R3:W-:Y:S04]  /*ed10*/  STL.64 [R1+0x5d0], R16 ;  /* 0x0005d01001007387 */ /* 0x0007e80000100a00 */
[----:B------:R4:W-:Y:S04]  /*ed20*/  STL [R18+0x5b0], R19 ;  /* 0x0005b01312007387 */ /* 0x0009e80000100800 */
[----:B-1----:R-:W5:Y:S04]  /*ed30*/  LDL.64 R4, [R1+0x5b0] ;  /* 0x0005b00001047983 */ /* 0x002f680000100a00 */
[----:B------:R-:W5:Y:S04]  /*ed40*/  LDL.64 R6, [R1+0x5b8] ;  /* 0x0005b80001067983 */ /* 0x000f680000100a00 */
[----:B--2---:R-:W2:Y:S04]  /*ed50*/  LDL.64 R8, [R1+0x5c0] ;  /* 0x0005c00001087983 */ /* 0x004ea80000100a00 */
[----:B------:R-:W2:Y:S04]  /*ed60*/  LDL.64 R10, [R1+0x5c8] ;  /* 0x0005c800010a7983 */ /* 0x000ea80000100a00 */
[----:B---3--:R-:W3:Y:S01]  /*ed70*/  LDL.64 R16, [R1+0x5d0] ;  /* 0x0005d00001107983 */ /* 0x008ee20000100a00 */
[----:B0-----:R-:W-:Y:S01]  /*ed80*/  SHF.R.U32.HI R12, RZ, 0x2, R3 ;  /* 0x00000002ff0c7819 */ /* 0x001fe20000011603 */
[----:B------:R-:W-:Y:S01]  /*ed90*/  VIADD R20, R20, 0xb0f8a ;  /* 0x000b0f8a14147836 */ /* 0x000fe20000000000 */
[----:B------:R-:W-:Y:S01]  /*eda0*/  LEA R23, R23, R0, 0x3 ;  /* 0x0000000017177211 */ /* 0x000fe200078e18ff */
[----:B----4-:R-:W-:Y:S01]  /*edb0*/  IMAD.MOV.U32 R18, RZ, RZ, R98 ;  /* 0x000000ffff127224 */ /* 0x010fe200078e0062 */
[----:B------:R-:W-:Y:S01]  /*edc0*/  LOP3.LUT R12, R12, R3, RZ, 0x3c, !PT ;  /* 0x000000030c0c7212 */ /* 0x000fe200078e3cff */
[----:B------:R-:W-:Y:S01]  /*edd0*/  IMAD.MOV.U32 R21, RZ, RZ, R102 ;  /* 0x000000ffff157224 */ /* 0x000fe200078e0066 */
[----:B------:R-:W-:-:S03]  /*ede0*/  SHF.L.U32 R3, R103, 0x4, RZ ;  /* 0x0000000467037819 */ /* 0x000fc600000006ff */
[----:B------:R-:W-:-:S05]  /*edf0*/  IMAD.SHL.U32 R13, R12, 0x2, RZ ;  /* 0x000000020c0d7824 */ /* 0x000fca00078e00ff */
[----:B------:R-:W-:Y:S01]  /*ee00*/  LOP3.LUT R12, R12, R13, R3, 0x96, !PT ;  /* 0x0000000d0c0c7212 */ /* 0x000fe200078e9603 */
[----:B------:R-:W-:-:S03]  /*ee10*/  IMAD.MOV.U32 R13, RZ, RZ, R25 ;  /* 0x000000ffff0d7224 */ /* 0x000fc600078e0019 */
[----:B------:R-:W-:Y:S01]  /*ee20*/  LOP3.LUT R19, R12, R103, RZ, 0x3c, !PT ;  /* 0x000000670c137212 */ /* 0x000fe200078e3cff */
[----:B------:R-:W-:-:S04]  /*ee30*/  IMAD.MOV.U32 R12, RZ, RZ, 0x2f800000 ;  /* 0x2f800000ff0c7424 */ /* 0x000fc800078e00ff */
[----:B------:R-:W-:-:S05]  /*ee40*/  IMAD.IADD R3, R19, 0x1, R20 ;  /* 0x0000000113037824 */ /* 0x000fca00078e0214 */
[----:B------:R-:W-:-:S05]  /*ee50*/  I2FP.F32.U32 R3, R3 ;  /* 0x0000000300037245 */ /* 0x000fca0000201000 */
[----:B------:R-:W-:Y:S01]  /*ee60*/  FFMA R3, R3, R12, 1.1641532182693481445e-10 ;  /* 0x2f00000003037423 */ /* 0x000fe2000000000c */
[----:B------:R-:W-:-:S03]  /*ee70*/  IMAD.MOV.U32 R12, RZ, RZ, R24 ;  /* 0x000000ffff0c7224 */ /* 0x000fc600078e0018 */
[----:B------:R0:W1:Y:S02]  /*ee80*/  F2F.F64.F32 R26, R3 ;  /* 0x00000003001a7310 */ /* 0x0000640000201800 */
[----:B0-----:R-:W-:Y:S01]  /*ee90*/  MOV R3, R100 ;  /* 0x0000006400037202 */ /* 0x001fe20000000f00 */
[----:B-----5:R4:W-:Y:S04]  /*eea0*/  STL.64 [R1+0x5d8], R4 ;  /* 0x0005d80401007387 */ /* 0x0209e80000100a00 */
[----:B------:R4:W-:Y:S04]  /*eeb0*/  STL.64 [R1+0x5e0], R6 ;  /* 0x0005e00601007387 */ /* 0x0009e80000100a00 */
[----:B--2---:R4:W-:Y:S04]  /*eec0*/  STL.64 [R1+0x5e8], R8 ;  /* 0x0005e80801007387 */ /* 0x0049e80000100a00 */
[----:B------:R4:W-:Y:S04]  /*eed0*/  STL.64 [R1+0x5f0], R10 ;  /* 0x0005f00a01007387 */ /* 0x0009e80000100a00 */
[----:B---3--:R4:W-:Y:S04]  /*eee0*/  STL.64 [R1+0x5f8], R16 ;  /* 0x0005f81001007387 */ /* 0x0089e80000100a00 */
[----:B------:R4:W-:Y:S04]  /*eef0*/  STL.64 [R23+0xa0], RZ ;  /* 0x0000a0ff17007387 */ /* 0x0009e80000100a00 */
[----:B-1----:R4:W-:Y:S02]  /*ef00*/  STL.64 [R23+0x50], R26 ;  /* 0x0000501a17007387 */ /* 0x0029e40000100a00 */
.L_x_126:
[----:B------:R-:W-:Y:S05]  /*ef10*/  BSYNC.RECONVERGENT B1 ;  /* 0x0000000000017941 */ /* 0x000fea0003800200 */
.L_x_125:
[----:B0-----:R-:W0:Y:S01]  /*ef20*/  LDC.64 R46, c[0x0][0x438] ;  /* 0x00010e00ff2e7b82 */ /* 0x001e220000000a00 */
[----:B------:R-:W1:Y:S01]  /*ef30*/  I2F.F64 R24, R4 ;  /* 0x0000000400187312 */ /* 0x000e620000201c00 */
[C---:B----4-:R-:W-:Y:S02]  /*ef40*/  IMAD R23, R113.reuse, R82, RZ ;  /* 0x0000005271177224 */ /* 0x050fe400078e02ff */
[----:B------:R-:W-:-:S04]  /*ef50*/  IMAD R113, R113, 0x16e360, RZ ;  /* 0x0016e36071717824 */ /* 0x000fc800078e02ff */
[----:B------:R-:W2:Y:S01]  /*ef60*/  LDC.64 R26, c[0x0][0x450] ;  /* 0x00011400ff1a7b82 */ /* 0x000ea20000000a00 */
[----:B------:R-:W3:Y:S08]  /*ef70*/  I2F.F64 R28, R5 ;  /* 0x00000005001c7312 */ /* 0x000ef00000201c00 */
[----:B------:R-:W4:Y:S01]  /*ef80*/  I2F.F64 R30, R6 ;  /* 0x00000006001e7312 */ /* 0x000f220000201c00 */
[----:B0-----:R-:W-:-:S07]  /*ef90*/  IMAD.WIDE R46, R113, 0x8, R46 ;  /* 0x00000008712e7825 */ /* 0x001fce00078e022e */
[----:B------:R-:W0:Y:S01]  /*efa0*/  I2F.F64 R32, R7 ;  /* 0x0000000700207312 */ /* 0x000e220000201c00 */
[----:B------:R-:W-:-:S07]  /*efb0*/  IMAD.WIDE.U32 R46, R104, 0x8, R46 ;  /* 0x00000008682e7825 */ /* 0x000fce00078e002e */
[----:B------:R-:W5:Y:S01]  /*efc0*/  I2F.F64 R34, R8 ;  /* 0x0000000800227312 */ /* 0x000f620000201c00 */
[----:B--2---:R-:W-:-:S05]  /*efd0*/  IMAD.WIDE R26, R23, 0x8, R26 ;  /* 0x00000008171a7825 */ /* 0x004fca00078e021a */
[----:B-1----:R1:W-:Y:S02]  /*efe0*/  STG.E.64 desc[UR36][R26.64], R24 ;  /* 0x000000181a007986 */ /* 0x0023e4000c101b24 */
[----:B------:R-:W2:Y:S02]  /*eff0*/  I2F.F64 R36, R9 ;  /* 0x0000000900247312 */ /* 0x000ea40000201c00 */
[----:B---3--:R3:W-:Y:S04]  /*f000*/  STG.E.64 desc[UR36][R26.64+0x8], R28 ;  /* 0x0000081c1a007986 */ /* 0x0087e8000c101b24 */
[----:B----4-:R3:W-:Y:S02]  /*f010*/  STG.E.64 desc[UR36][R26.64+0x10], R30 ;  /* 0x0000101e1a007986 */ /* 0x0107e4000c101b24 */
[----:B------:R-:W4:Y:S02]  /*f020*/  I2F.F64 R38, R10 ;  /* 0x0000000a00267312 */ /* 0x000f240000201c00 */
[----:B0-----:R3:W-:Y:S04]  /*f030*/  STG.E.64 desc[UR36][R26.64+0x18], R32 ;  /* 0x000018201a007986 */ /* 0x0017e8000c101b24 */
[----:B-----5:R3:W-:Y:S02]  /*f040*/  STG.E.64 desc[UR36][R26.64+0x20], R34 ;  /* 0x000020221a007986 */ /* 0x0207e4000c101b24 */
[----:B------:R-:W0:Y:S02]  /*f050*/  I2F.F64 R40, R11 ;  /* 0x0000000b00287312 */ /* 0x000e240000201c00 */
[----:B--2---:R3:W-:Y:S04]  /*f060*/  STG.E.64 desc[UR36][R26.64+0x28], R36 ;  /* 0x000028241a007986 */ /* 0x0047e8000c101b24 */
[----:B----4-:R3:W-:Y:S02]  /*f070*/  STG.E.64 desc[UR36][R26.64+0x30], R38 ;  /* 0x000030261a007986 */ /* 0x0107e4000c101b24 */
[----:B------:R-:W2:Y:S02]  /*f080*/  I2F.F64 R42, R16 ;  /* 0x00000010002a7312 */ /* 0x000ea40000201c00 */
[----:B0-----:R3:W-:Y:S06]  /*f090*/  STG.E.64 desc[UR36][R26.64+0x38], R40 ;  /* 0x000038281a007986 */ /* 0x0017ec000c101b24 */
[----:B------:R-:W0:Y:S01]  /*f0a0*/  I2F.F64 R44, R17 ;  /* 0x00000011002c7312 */ /* 0x000e220000201c00 */
[----:B--2---:R3:W-:Y:S04]  /*f0b0*/  STG.E.64 desc[UR36][R26.64+0x40], R42 ;  /* 0x0000402a1a007986 */ /* 0x0047e8000c101b24 */
[----:B0-----:R3:W-:Y:S04]  /*f0c0*/  STG.E.64 desc[UR36][R26.64+0x48], R44 ;  /* 0x0000482c1a007986 */ /* 0x0017e8000c101b24 */
[----:B-1----:R-:W2:Y:S01]  /*f0d0*/  LDG.E.64 R24, desc[UR36][R46.64+0x8] ;  /* 0x000008242e187981 */ /* 0x002ea2000c1e1b00 */
[----:B------:R-:W-:-:S05]  /*f0e0*/  IADD3 R64, P1, PT, R46, 0x8, RZ ;  /* 0x000000082e407810 */ /* 0x000fca0007f3e0ff */
[----:B------:R-:W-:Y:S01]  /*f0f0*/  IMAD.X R65, RZ, RZ, R47, P1 ;  /* 0x000000ffff417224 */ /* 0x000fe200008e062f */
[----:B--2---:R-:W-:-:S14]  /*f100*/  DSETP.GEU.AND P0, PT, R24, 100, PT ;  /* 0x405900001800742a */ /* 0x004fdc0003f0e000 */
[----:B---3--:R-:W-:Y:S05]  /*f110*/  @!P0 BRA `(.L_x_139) ;  /* 0xffffff6800688947 */ /* 0x008fea000383ffff */
.L_x_19:
[----:B------:R-:W-:Y:S05]  /*f120*/  BSYNC.RECONVERGENT B0 ;  /* 0x0000000000007941 */ /* 0x000fea0003800200 */
.L_x_18:
[----:B------:R-:W-:Y:S01]  /*f130*/  MOV R0, 0x0 ;  /* 0x0000000000007802 */ /* 0x000fe20000000f00 */
[----:B------:R-:W0:Y:S01]  /*f140*/  LDCU.64 UR4, c[0x4][0x50] ;  /* 0x01000a00ff0477ac */ /* 0x000e220008000a00 */
[----:B-1----:R-:W-:Y:S02]  /*f150*/  CS2R R6, SRZ ;  /* 0x0000000000067805 */ /* 0x002fe4000001ff00 */
[----:B------:R1:W2:Y:S01]  /*f160*/  LDC.64 R2, c[0x4][R0] ;  /* 0x0100000000027b82 */ /* 0x0002a20000000a00 */
[----:B0-----:R-:W-:Y:S02]  /*f170*/  IMAD.U32 R4, RZ, RZ, UR4 ;  /* 0x00000004ff047e24 */ /* 0x001fe4000f8e00ff */
[----:B-1----:R-:W-:-:S07]  /*f180*/  IMAD.U32 R5, RZ, RZ, UR5 ;  /* 0x00000005ff057e24 */ /* 0x002fce000f8e00ff */
[----:B------:R-:W-:-:S07]  /*f190*/  LEPC R20, `(.L_x_140) ;  /* 0x000000001014794e */ /* 0x000fce0000000000 */
[----:B--2---:R-:W-:Y:S05]  /*f1a0*/  CALL.ABS.NOINC R2 ;  /* 0x0000000002007343 */ /* 0x004fea0003c00000 */
.L_x_140:
[----:B------:R-:W-:Y:S05]  /*f1b0*/  EXIT ;  /* 0x000000000000794d */ /* 0x000fea0003800000 */
        .weak           $__internal_0_$__cuda_sm20_dblrcp_rn_slowpath_v3
        .type           $__internal_0_$__cuda_sm20_dblrcp_rn_slowpath_v3,@function
        .size           $__internal_0_$__cuda_sm20_dblrcp_rn_slowpath_v3,($__internal_1_$__cuda_sm20_div_rn_f64_full - $__internal_0_$__cuda_sm20_dblrcp_rn_slowpath_v3)
$__internal_0_$__cuda_sm20_dblrcp_rn_slowpath_v3:
[----:B------:R-:W-:Y:S01]  /*f1c0*/  IMAD.MOV.U32 R40, RZ, RZ, R68 ;  /* 0x000000ffff287224 */ /* 0x000fe200078e0044 */
[----:B------:R-:W-:Y:S01]  /*f1d0*/  MOV R41, R69 ;  /* 0x0000004500297202 */ /* 0x000fe20000000f00 */
[----:B------:R-:W-:Y:S05]  /*f1e0*/  BSSY.RECONVERGENT B3, `(.L_x_141) ;  /* 0x0000025000037945 */ /* 0x000fea0003800200 */
[----:B------:R-:W-:-:S14]  /*f1f0*/  DSETP.GTU.AND P0, PT, |R40|, +INF , PT ;  /* 0x7ff000002800742a */ /* 0x000fdc0003f0c200 */
[----:B------:R-:W-:Y:S05]  /*f200*/  @P0 BRA `(.L_x_142) ;  /* 0x0000000000800947 */ /* 0x000fea0003800000 */
[----:B------:R-:W-:-:S05]  /*f210*/  LOP3.LUT R68, R69, 0x7fffffff, RZ, 0xc0, !PT ;  /* 0x7fffffff45447812 */ /* 0x000fca00078ec0ff */
[----:B------:R-:W-:-:S05]  /*f220*/  VIADD R26, R68, 0xffffffff ;  /* 0xffffffff441a7836 */ /* 0x000fca0000000000 */
[----:B------:R-:W-:-:S13]  /*f230*/  ISETP.GE.U32.AND P0, PT, R26, 0x7fefffff, PT ;  /* 0x7fefffff1a00780c */ /* 0x000fda0003f06070 */
[----:B------:R-:W-:Y:S01]  /*f240*/  @P0 LOP3.LUT R27, R41, 0x7ff00000, RZ, 0x3c, !PT ;  /* 0x7ff00000291b0812 */ /* 0x000fe200078e3cff */
[----:B------:R-:W-:Y:S01]  /*f250*/  @P0 IMAD.MOV.U32 R26, RZ, RZ, RZ ;  /* 0x000000ffff1a0224 */ /* 0x000fe200078e00ff */
[----:B------:R-:W-:Y:S06]  /*f260*/  @P0 BRA `(.L_x_143) ;  /* 0x0000000000700947 */ /* 0x000fec0003800000 */
[----:B------:R-:W-:-:S13]  /*f270*/  ISETP.GE.U32.AND P0, PT, R68, 0x1000001, PT ;  /* 0x010000014400780c */ /* 0x000fda0003f06070 */
[----:B------:R-:W-:Y:S05]  /*f280*/  @!P0 BRA `(.L_x_144) ;  /* 0x0000000000388947 */ /* 0x000fea0003800000 */
[----:B------:R-:W-:Y:S01]  /*f290*/  VIADD R27, R41, 0xc0200000 ;  /* 0xc0200000291b7836 */ /* 0x000fe20000000000 */
[----:B------:R-:W-:Y:S01]  /*f2a0*/  MOV R36, R15 ;  /* 0x0000000f00247202 */ /* 0x000fe20000000f00 */
[----:B------:R-:W-:Y:S02]  /*f2b0*/  IMAD.MOV.U32 R26, RZ, RZ, R40 ;  /* 0x000000ffff1a7224 */ /* 0x000fe400078e0028 */
[----:B------:R-:W0:Y:S04]  /*f2c0*/  MUFU.RCP64H R37, R27 ;  /* 0x0000001b00257308 */ /* 0x000e280000001800 */
[----:B0-----:R-:W-:-:S08]  /*f2d0*/  DFMA R38, -R26, R36, 1 ;  /* 0x3ff000001a26742b */ /* 0x001fd00000000124 */
[----:B------:R-:W-:-:S08]  /*f2e0*/  DFMA R38, R38, R38, R38 ;  /* 0x000000262626722b */ /* 0x000fd00000000026 */
[----:B------:R-:W-:-:S08]  /*f2f0*/  DFMA R38, R36, R38, R36 ;  /* 0x000000262426722b */ /* 0x000fd00000000024 */
[----:B------:R-:W-:-:S08]  /*f300*/  DFMA R36, -R26, R38, 1 ;  /* 0x3ff000001a24742b */ /* 0x000fd00000000126 */
[----:B------:R-:W-:-:S08]  /*f310*/  DFMA R36, R38, R36, R38 ;  /* 0x000000242624722b */ /* 0x000fd00000000026 */
[----:B------:R-:W-:-:S08]  /*f320*/  DMUL R36, R36, 2.2250738585072013831e-308 ;  /* 0x0010000024247828 */ /* 0x000fd00000000000 */
[----:B------:R-:W-:-:S08]  /*f330*/  DFMA R38, -R40, R36, 1 ;  /* 0x3ff000002826742b */ /* 0x000fd00000000124 */
[----:B------:R-:W-:-:S08]  /*f340*/  DFMA R38, R38, R38, R38 ;  /* 0x000000262626722b */ /* 0x000fd00000000026 */
[----:B------:R-:W-:Y:S01]  /*f350*/  DFMA R26, R36, R38, R36 ;  /* 0x00000026241a722b */ /* 0x000fe20000000024 */
[----:B------:R-:W-:Y:S10]  /*f360*/  BRA `(.L_x_143) ;  /* 0x0000000000307947 */ /* 0x000ff40003800000 */
.L_x_144:
[----:B------:R-:W-:Y:S01]  /*f370*/  DMUL R36, R40, 8.11296384146066816958e+31 ;  /* 0x4690000028247828 */ /* 0x000fe20000000000 */
[----:B------:R-:W-:-:S05]  /*f380*/  IMAD.MOV.U32 R26, RZ, RZ, R15 ;  /* 0x000000ffff1a7224 */ /* 0x000fca00078e000f */
[----:B------:R-:W0:Y:S02]  /*f390*/  MUFU.RCP64H R27, R37 ;  /* 0x00000025001b7308 */ /* 0x000e240000001800 */
[----:B0-----:R-:W-:-:S08]  /*f3a0*/  DFMA R38, -R36, R26, 1 ;  /* 0x3ff000002426742b */ /* 0x001fd0000000011a */
[----:B------:R-:W-:-:S08]  /*f3b0*/  DFMA R38, R38, R38, R38 ;  /* 0x000000262626722b */ /* 0x000fd00000000026 */
[----:B------:R-:W-:-:S08]  /*f3c0*/  DFMA R38, R26, R38, R26 ;  /* 0x000000261a26722b */ /* 0x000fd0000000001a */
[----:B------:R-:W-:-:S08]  /*f3d0*/  DFMA R26, -R36, R38, 1 ;  /* 0x3ff00000241a742b */ /* 0x000fd00000000126 */
[----:B------:R-:W-:-:S08]  /*f3e0*/  DFMA R26, R38, R26, R38 ;  /* 0x0000001a261a722b */ /* 0x000fd00000000026 */
[----:B------:R-:W-:Y:S01]  /*f3f0*/  DMUL R26, R26, 8.11296384146066816958e+31 ;  /* 0x469000001a1a7828 */ /* 0x000fe20000000000 */
[----:B------:R-:W-:Y:S10]  /*f400*/  BRA `(.L_x_143) ;  /* 0x0000000000087947 */ /* 0x000ff40003800000 */
.L_x_142:
[----:B------:R-:W-:Y:S01]  /*f410*/  LOP3.LUT R27, R41, 0x80000, RZ, 0xfc, !PT ;  /* 0x00080000291b7812 */ /* 0x000fe200078efcff */
[----:B------:R-:W-:-:S07]  /*f420*/  IMAD.MOV.U32 R26, RZ, RZ, R40 ;  /* 0x000000ffff1a7224 */ /* 0x000fce00078e0028 */
.L_x_143:
[----:B------:R-:W-:Y:S05]  /*f430*/  BSYNC.RECONVERGENT B3 ;  /* 0x0000000000037941 */ /* 0x000fea0003800200 */
.L_x_141:
[----:B------:R-:W-:Y:S01]  /*f440*/  IMAD.MOV.U32 R15, RZ, RZ, R26 ;  /* 0x000000ffff0f7224 */ /* 0x000fe200078e001a */
[----:B------:R-:W-:Y:S01]  /*f450*/  MOV R26, R42 ;  /* 0x0000002a001a7202 */ /* 0x000fe20000000f00 */
[----:B------:R-:W-:Y:S02]  /*f460*/  IMAD.MOV.U32 R36, RZ, RZ, R27 ;  /* 0x000000ffff247224 */ /* 0x000fe400078e001b */
[----:B------:R-:W-:-:S04]  /*f470*/  IMAD.MOV.U32 R27, RZ, RZ, 0x0 ;  /* 0x00000000ff1b7424 */ /* 0x000fc800078e00ff */
[----:B------:R-:W-:Y:S05]  /*f480*/  RET.REL.NODEC R26 `(_Z7puffsimddddddddddddddiiiiiiidddddPdS_S_S_S_S_) ;  /* 0xffffff081adc7950 */ /* 0x000fea0003c3ffff */
        .weak           $__internal_1_$__cuda_sm20_div_rn_f64_full
        .type           $__internal_1_$__cuda_sm20_div_rn_f64_full,@function
        .size           $__internal_1_$__cuda_sm20_div_rn_f64_full,($__internal_2_$__cuda_sm3x_div_rn_noftz_f32_slowpath - $__internal_1_$__cuda_sm20_div_rn_f64_full)
$__internal_1_$__cuda_sm20_div_rn_f64_full:
[C---:B------:R-:W-:Y:S01]  /*f490*/  FSETP.GEU.AND P0, PT, |R43|.reuse, 1.469367938527859385e-39, PT ;  /* 0x001000002b00780b */ /* 0x040fe20003f0e200 */
[--C-:B------:R-:W-:Y:S01]  /*f4a0*/  IMAD.MOV.U32 R26, RZ, RZ, R42.reuse ;  /* 0x000000ffff1a7224 */ /* 0x100fe200078e002a */
[----:B------:R-:W-:Y:S01]  /*f4b0*/  LOP3.LUT R34, R43, 0x800fffff, RZ, 0xc0, !PT ;  /* 0x800fffff2b227812 */ /* 0x000fe200078ec0ff */
[----:B------:R-:W-:Y:S01]  /*f4c0*/  IMAD.MOV.U32 R27, RZ, RZ, R43 ;  /* 0x000000ffff1b7224 */ /* 0x000fe200078e002b */
[C---:B------:R-:W-:Y:S01]  /*f4d0*/  FSETP.GEU.AND P1, PT, |R37|.reuse, 1.469367938527859385e-39, PT ;  /* 0x001000002500780b */ /* 0x040fe20003f2e200 */
[----:B------:R-:W-:Y:S01]  /*f4e0*/  IMAD.MOV.U32 R78, RZ, RZ, 0x1ca00000 ;  /* 0x1ca00000ff4e7424 */ /* 0x000fe200078e00ff */
[----:B------:R-:W-:Y:S01]  /*f4f0*/  LOP3.LUT R35, R34, 0x3ff00000, RZ, 0xfc, !PT ;  /* 0x3ff0000022237812 */ /* 0x000fe200078efcff */
[----:B------:R-:W-:Y:S01]  /*f500*/  IMAD.MOV.U32 R34, RZ, RZ, R42 ;  /* 0x000000ffff227224 */ /* 0x000fe200078e002a */
[----:B------:R-:W-:Y:S01]  /*f510*/  MOV R38, 0x1 ;  /* 0x0000000100267802 */ /* 0x000fe20000000f00 */
[----:B------:R-:W-:Y:S01]  /*f520*/  BSSY.RECONVERGENT B2, `(.L_x_145) ;  /* 0x0000050000027945 */ /* 0x000fe20003800200 */
[----:B------:R-:W-:-:S02]  /*f530*/  LOP3.LUT R79, R37, 0x7ff00000, RZ, 0xc0, !PT ;  /* 0x7ff00000254f7812 */ /* 0x000fc400078ec0ff */
[----:B------:R-:W-:Y:S01]  /*f540*/  LOP3.LUT R76, R43, 0x7ff00000, RZ, 0xc0, !PT ;  /* 0x7ff000002b4c7812 */ /* 0x000fe200078ec0ff */
[----:B------:R-:W-:Y:S02]  /*f550*/  @!P0 DMUL R34, R26, 8.98846567431157953865e+307 ;  /* 0x7fe000001a228828 */ /* 0x000fe40000000000 */
[----:B------:R-:W-:Y:S02]  /*f560*/  IMAD.MOV.U32 R77, RZ, RZ, R79 ;  /* 0x000000ffff4d7224 */ /* 0x000fe400078e004f */
[----:B------:R-:W-:Y:S02]  /*f570*/  @!P1 LOP3.LUT R42, R27, 0x7ff00000, RZ, 0xc0, !PT ;  /* 0x7ff000001b2a9812 */ /* 0x000fe400078ec0ff */
[----:B------:R-:W0:Y:S02]  /*f580*/  MUFU.RCP64H R39, R35 ;  /* 0x0000002300277308 */ /* 0x000e240000001800 */
[----:B------:R-:W-:-:S04]  /*f590*/  @!P1 ISETP.GE.U32.AND P2, PT, R79, R42, PT ;  /* 0x0000002a4f00920c */ /* 0x000fc80003f46070 */
[----:B------:R-:W-:Y:S02]  /*f5a0*/  @!P1 SEL R43, R78, 0x63400000, !P2 ;  /* 0x634000004e2b9807 */ /* 0x000fe40005000000 */
[----:B------:R-:W-:Y:S02]  /*f5b0*/  ISETP.GE.U32.AND P2, PT, R79, R76, PT ;  /* 0x0000004c4f00720c */ /* 0x000fe40003f46070 */
[----:B------:R-:W-:Y:S02]  /*f5c0*/  @!P1 LOP3.LUT R44, R43, 0x80000000, R37, 0xf8, !PT ;  /* 0x800000002b2c9812 */ /* 0x000fe400078ef825 */
[----:B------:R-:W-:Y:S02]  /*f5d0*/  @!P0 LOP3.LUT R76, R35, 0x7ff00000, RZ, 0xc0, !PT ;  /* 0x7ff00000234c8812 */ /* 0x000fe400078ec0ff */
[----:B------:R-:W-:Y:S01]  /*f5e0*/  @!P1 LOP3.LUT R45, R44, 0x100000, RZ, 0xfc, !PT ;  /* 0x001000002c2d9812 */ /* 0x000fe200078efcff */
[----:B------:R-:W-:Y:S01]  /*f5f0*/  @!P1 IMAD.MOV.U32 R44, RZ, RZ, RZ ;  /* 0x000000ffff2c9224 */ /* 0x000fe200078e00ff */
[----:B0-----:R-:W-:Y:S01]  /*f600*/  DFMA R40, R38, -R34, 1 ;  /* 0x3ff000002628742b */ /* 0x001fe20000000822 */
[----:B------:R-:W-:-:S07]  /*f610*/  VIADD R81, R76, 0xffffffff ;  /* 0xffffffff4c517836 */ /* 0x000fce0000000000 */
[----:B------:R-:W-:-:S08]  /*f620*/  DFMA R40, R40, R40, R40 ;  /* 0x000000282828722b */ /* 0x000fd00000000028 */
[----:B------:R-:W-:Y:S01]  /*f630*/  DFMA R40, R38, R40, R38 ;  /* 0x000000282628722b */ /* 0x000fe20000000026 */
[----:B------:R-:W-:Y:S01]  /*f640*/  SEL R39, R78, 0x63400000, !P2 ;  /* 0x634000004e277807 */ /* 0x000fe20005000000 */
[----:B------:R-:W-:-:S03]  /*f650*/  IMAD.MOV.U32 R38, RZ, RZ, R36 ;  /* 0x000000ffff267224 */ /* 0x000fc600078e0024 */
[----:B------:R-:W-:-:S03]  /*f660*/  LOP3.LUT R39, R39, 0x800fffff, R37, 0xf8, !PT ;  /* 0x800fffff27277812 */ /* 0x000fc600078ef825 */
[----:B------:R-:W-:-:S03]  /*f670*/  DFMA R42, R40, -R34, 1 ;  /* 0x3ff00000282a742b */ /* 0x000fc60000000822 */
[----:B------:R-:W-:-:S05]  /*f680*/  @!P1 DFMA R38, R38, 2, -R44 ;  /* 0x400000002626982b */ /* 0x000fca000000082c */
[----:B------:R-:W-:-:S05]  /*f690*/  DFMA R42, R40, R42, R40 ;  /* 0x0000002a282a722b */ /* 0x000fca0000000028 */
[----:B------:R-:W-:-:S03]  /*f6a0*/  @!P1 LOP3.LUT R77, R39, 0x7ff00000, RZ, 0xc0, !PT ;  /* 0x7ff00000274d9812 */ /* 0x000fc600078ec0ff */
[----:B------:R-:W-:Y:S01]  /*f6b0*/  DMUL R40, R42, R38 ;  /* 0x000000262a287228 */ /* 0x000fe20000000000 */
[----:B------:R-:W-:-:S04]  /*f6c0*/  IADD3 R80, PT, PT, R77, -0x1, RZ ;  /* 0xffffffff4d507810 */ /* 0x000fc80007ffe0ff */
[----:B------:R-:W-:-:S03]  /*f6d0*/  ISETP.GT.U32.AND P0, PT, R80, 0x7feffffe, PT ;  /* 0x7feffffe5000780c */ /* 0x000fc60003f04070 */
[----:B------:R-:W-:Y:S01]  /*f6e0*/  DFMA R44, R40, -R34, R38 ;  /* 0x80000022282c722b */ /* 0x000fe20000000026 */
[----:B------:R-:W-:-:S07]  /*f6f0*/  ISETP.GT.U32.OR P0, PT, R81, 0x7feffffe, P0 ;  /* 0x7feffffe5100780c */ /* 0x000fce0000704470 */
[----:B------:R-:W-:-:S06]  /*f700*/  DFMA R42, R42, R44, R40 ;  /* 0x0000002c2a2a722b */ /* 0x000fcc0000000028 */
[----:B------:R-:W-:Y:S05]  /*f710*/  @P0 BRA `(.L_x_146) ;  /* 0x00000000006c0947 */ /* 0x000fea0003800000 */
[----:B------:R-:W-:-:S04]  /*f720*/  LOP3.LUT R40, R27, 0x7ff00000, RZ, 0xc0, !PT ;  /* 0x7ff000001b287812 */ /* 0x000fc800078ec0ff */
[CC--:B------:R-:W-:Y:S02]  /*f730*/  VIADDMNMX R36, R79.reuse, -R40.reuse, 0xb9600000, !PT ;  /* 0xb96000004f247446 */ /* 0x0c0fe40007800928 */
[----:B------:R-:W-:Y:S02]  /*f740*/  ISETP.GE.U32.AND P0, PT, R79, R40, PT ;  /* 0x000000284f00720c */ /* 0x000fe40003f06070 */
[----:B------:R-:W-:Y:S02]  /*f750*/  VIMNMX R36, PT, PT, R36, 0x46a00000, PT ;  /* 0x46a0000024247848 */ /* 0x000fe40003fe0100 */
[----:B------:R-:W-:-:S05]  /*f760*/  SEL R37, R78, 0x63400000, !P0 ;  /* 0x634000004e257807 */ /* 0x000fca0004000000 */
[----:B------:R-:W-:Y:S02]  /*f770*/  IMAD.IADD R44, R36, 0x1, -R37 ;  /* 0x00000001242c7824 */ /* 0x000fe400078e0a25 */
[----:B------:R-:W-:Y:S02]  /*f780*/  IMAD.MOV.U32 R36, RZ, RZ, RZ ;  /* 0x000000ffff247224 */ /* 0x000fe400078e00ff */
[----:B------:R-:W-:-:S06]  /*f790*/  VIADD R37, R44, 0x7fe00000 ;  /* 0x7fe000002c257836 */ /* 0x000fcc0000000000 */
[----:B------:R-:W-:-:S10]  /*f7a0*/  DMUL R40, R42, R36 ;  /* 0x000000242a287228 */ /* 0x000fd40000000000 */
[----:B------:R-:W-:-:S13]  /*f7b0*/  FSETP.GTU.AND P0, PT, |R41|, 1.469367938527859385e-39, PT ;  /* 0x001000002900780b */ /* 0x000fda0003f0c200 */
[----:B------:R-:W-:Y:S05]  /*f7c0*/  @P0 BRA `(.L_x_147) ;  /* 0x0000000000940947 */ /* 0x000fea0003800000 */
[----:B------:R-:W-:Y:S01]  /*f7d0*/  DFMA R34, R42, -R34, R38 ;  /* 0x800000222a22722b */ /* 0x000fe20000000026 */
[----:B------:R-:W-:-:S09]  /*f7e0*/  MOV R36, RZ ;  /* 0x000000ff00247202 */ /* 0x000fd20000000f00 */
[C---:B------:R-:W-:Y:S02]  /*f7f0*/  FSETP.NEU.AND P0, PT, R35.reuse, RZ, PT ;  /* 0x000000ff2300720b */ /* 0x040fe40003f0d000 */
[----:B------:R-:W-:-:S04]  /*f800*/  LOP3.LUT R39, R35, 0x80000000, R27, 0x48, !PT ;  /* 0x8000000023277812 */ /* 0x000fc800078e481b */
[----:B------:R-:W-:-:S07]  /*f810*/  LOP3.LUT R37, R39, R37, RZ, 0xfc, !PT ;  /* 0x0000002527257212 */ /* 0x000fce00078efcff */
[----:B------:R-:W-:Y:S05]  /*f820*/  @!P0 BRA `(.L_x_147) ;  /* 0x00000000007c8947 */ /* 0x000fea0003800000 */
[----:B------:R-:W-:Y:S01]  /*f830*/  IMAD.MOV R27, RZ, RZ, -R44 ;  /* 0x000000ffff1b7224 */ /* 0x000fe200078e0a2c */
[----:B------:R-:W-:Y:S01]  /*f840*/  DMUL.RP R36, R42, R36 ;  /* 0x000000242a247228 */ /* 0x000fe20000008000 */
[----:B------:R-:W-:-:S06]  /*f850*/  IMAD.MOV.U32 R26, RZ, RZ, RZ ;  /* 0x000000ffff1a7224 */ /* 0x000fcc00078e00ff */
[----:B------:R-:W-:-:S03]  /*f860*/  DFMA R26, R40, -R26, R42 ;  /* 0x8000001a281a722b */ /* 0x000fc6000000002a */
[----:B------:R-:W-:-:S03]  /*f870*/  LOP3.LUT R39, R37, R39, RZ, 0x3c, !PT ;  /* 0x0000002725277212 */ /* 0x000fc600078e3cff */
[----:B------:R-:W-:-:S04]  /*f880*/  IADD3 R26, PT, PT, -R44, -0x43300000, RZ ;  /* 0xbcd000002c1a7810 */ /* 0x000fc80007ffe1ff */
[----:B------:R-:W-:-:S04]  /*f890*/  FSETP.NEU.AND P0, PT, |R27|, R26, PT ;  /* 0x0000001a1b00720b */ /* 0x000fc80003f0d200 */
[----:B------:R-:W-:Y:S02]  /*f8a0*/  FSEL R40, R36, R40, !P0 ;  /* 0x0000002824287208 */ /* 0x000fe40004000000 */
[----:B------:R-:W-:Y:S01]  /*f8b0*/  FSEL R41, R39, R41, !P0 ;  /* 0x0000002927297208 */ /* 0x000fe20004000000 */
[----:B------:R-:W-:Y:S06]  /*f8c0*/  BRA `(.L_x_147) ;  /* 0x0000000000547947 */ /* 0x000fec0003800000 */
.L_x_146:
[----:B------:R-:W-:-:S14]  /*f8d0*/  DSETP.NAN.AND P0, PT, R36, R36, PT ;  /* 0x000000242400722a */ /* 0x000fdc0003f08000 */
[----:B------:R-:W-:Y:S05]  /*f8e0*/  @P0 BRA `(.L_x_148) ;  /* 0x0000000000440947 */ /* 0x000fea0003800000 */
[----:B------:R-:W-:-:S14]  /*f8f0*/  DSETP.NAN.AND P0, PT, R26, R26, PT ;  /* 0x0000001a1a00722a */ /* 0x000fdc0003f08000 */
[----:B------:R-:W-:Y:S05]  /*f900*/  @P0 BRA `(.L_x_149) ;  /* 0x0000000000300947 */ /* 0x000fea0003800000 */
[----:B------:R-:W-:Y:S01]  /*f910*/  ISETP.NE.AND P0, PT, R77, R76, PT ;  /* 0x0000004c4d00720c */ /* 0x000fe20003f05270 */
[----:B------:R-:W-:Y:S02]  /*f920*/  IMAD.MOV.U32 R40, RZ, RZ, 0x0 ;  /* 0x00000000ff287424 */ /* 0x000fe400078e00ff */
[----:B------:R-:W-:-:S10]  /*f930*/  IMAD.MOV.U32 R41, RZ, RZ, -0x80000 ;  /* 0xfff80000ff297424 */ /* 0x000fd400078e00ff */
[----:B------:R-:W-:Y:S05]  /*f940*/  @!P0 BRA `(.L_x_147) ;  /* 0x0000000000348947 */ /* 0x000fea0003800000 */
[----:B------:R-:W-:Y:S02]  /*f950*/  ISETP.NE.AND P0, PT, R77, 0x7ff00000, PT ;  /* 0x7ff000004d00780c */ /* 0x000fe40003f05270 */
[----:B------:R-:W-:Y:S02]  /*f960*/  LOP3.LUT R41, R37, 0x80000000, R27, 0x48, !PT ;  /* 0x8000000025297812 */ /* 0x000fe400078e481b */
[----:B------:R-:W-:-:S13]  /*f970*/  ISETP.EQ.OR P0, PT, R76, RZ, !P0 ;  /* 0x000000ff4c00720c */ /* 0x000fda0004702670 */
[----:B------:R-:W-:Y:S02]  /*f980*/  @P0 LOP3.LUT R26, R41, 0x7ff00000, RZ, 0xfc, !PT ;  /* 0x7ff00000291a0812 */ /* 0x000fe400078efcff */
[----:B------:R-:W-:Y:S01]  /*f990*/  @!P0 MOV R40, RZ ;  /* 0x000000ff00288202 */ /* 0x000fe20000000f00 */
[----:B------:R-:W-:Y:S02]  /*f9a0*/  @P0 IMAD.MOV.U32 R40, RZ, RZ, RZ ;  /* 0x000000ffff280224 */ /* 0x000fe400078e00ff */
[----:B------:R-:W-:Y:S01]  /*f9b0*/  @P0 IMAD.MOV.U32 R41, RZ, RZ, R26 ;  /* 0x000000ffff290224 */ /* 0x000fe200078e001a */
[----:B------:R-:W-:Y:S06]  /*f9c0*/  BRA `(.L_x_147) ;  /* 0x0000000000147947 */ /* 0x000fec0003800000 */
.L_x_149:
[----:B------:R-:W-:Y:S01]  /*f9d0*/  LOP3.LUT R41, R27, 0x80000, RZ, 0xfc, !PT ;  /* 0x000800001b297812 */ /* 0x000fe200078efcff */
[----:B------:R-:W-:Y:S01]  /*f9e0*/  IMAD.MOV.U32 R40, RZ, RZ, R26 ;  /* 0x000000ffff287224 */ /* 0x000fe200078e001a */
[----:B------:R-:W-:Y:S06]  /*f9f0*/  BRA `(.L_x_147) ;  /* 0x0000000000087947 */ /* 0x000fec0003800000 */
.L_x_148:
[----:B------:R-:W-:Y:S01]  /*fa00*/  LOP3.LUT R41, R37, 0x80000, RZ, 0xfc, !PT ;  /* 0x0008000025297812 */ /* 0x000fe200078efcff */
[----:B------:R-:W-:-:S07]  /*fa10*/  IMAD.MOV.U32 R40, RZ, RZ, R36 ;  /* 0x000000ffff287224 */ /* 0x000fce00078e0024 */
.L_x_147:
[----:B------:R-:W-:Y:S05]  /*fa20*/  BSYNC.RECONVERGENT B2 ;  /* 0x0000000000027941 */ /* 0x000fea0003800200 */
.L_x_145:
[----:B------:R-:W-:Y:S01]  /*fa30*/  MOV R26, R75 ;  /* 0x0000004b001a7202 */ /* 0x000fe20000000f00 */
[----:B------:R-:W-:-:S04]  /*fa40*/  IMAD.MOV.U32 R27, RZ, RZ, 0x0 ;  /* 0x00000000ff1b7424 */ /* 0x000fc800078e00ff */
[----:B------:R-:W-:Y:S05]  /*fa50*/  RET.REL.NODEC R26 `(_Z7puffsimddddddddddddddiiiiiiidddddPdS_S_S_S_S_) ;  /* 0xffffff041a687950 */ /* 0x000fea0003c3ffff */
        .weak           $__internal_2_$__cuda_sm3x_div_rn_noftz_f32_slowpath
        .type           $__internal_2_$__cuda_sm3x_div_rn_noftz_f32_slowpath,@function
        .size           $__internal_2_$__cuda_sm3x_div_rn_noftz_f32_slowpath,(.L_x_164 - $__internal_2_$__cuda_sm3x_div_rn_noftz_f32_slowpath)
$__internal_2_$__cuda_sm3x_div_rn_noftz_f32_slowpath:
[----:B------:R-:W-:Y:S01]  /*fa60*/  SHF.R.U32.HI R34, RZ, 0x17, R26 ;  /* 0x00000017ff227819 */ /* 0x000fe2000001161a */
[----:B------:R-:W-:Y:S01]  /*fa70*/  BSSY.RECONVERGENT B2, `(.L_x_150) ;  /* 0x0000062000027945 */ /* 0x000fe20003800200 */
[----:B------:R-:W-:Y:S02]  /*fa80*/  SHF.R.U32.HI R27, RZ, 0x17, R15 ;  /* 0x00000017ff1b7819 */ /* 0x000fe4000001160f */
[----:B------:R-:W-:Y:S02]  /*fa90*/  LOP3.LUT R39, R34, 0xff, RZ, 0xc0, !PT ;  /* 0x000000ff22277812 */ /* 0x000fe400078ec0ff */
[----:B------:R-:W-:-:S03]  /*faa0*/  LOP3.LUT R37, R27, 0xff, RZ, 0xc0, !PT ;  /* 0x000000ff1b257812 */ /* 0x000fc600078ec0ff */
[----:B------:R-:W-:Y:S02]  /*fab0*/  VIADD R35, R39, 0xffffffff ;  /* 0xffffffff27237836 */ /* 0x000fe40000000000 */
[----:B------:R-:W-:-:S03]  /*fac0*/  VIADD R34, R37, 0xffffffff ;  /* 0xffffffff25227836 */ /* 0x000fc60000000000 */
[----:B------:R-:W-:-:S04]  /*fad0*/  ISETP.GT.U32.AND P0, PT, R35, 0xfd, PT ;  /* 0x000000fd2300780c */ /* 0x000fc80003f04070 */
[----:B------:R-:W-:-:S13]  /*fae0*/  ISETP.GT.U32.OR P0, PT, R34, 0xfd, P0 ;  /* 0x000000fd2200780c */ /* 0x000fda0000704470 */
[----:B------:R-:W-:Y:S01]  /*faf0*/  @!P0 IMAD.MOV.U32 R27, RZ, RZ, RZ ;  /* 0x000000ffff1b8224 */ /* 0x000fe200078e00ff */
[----:B------:R-:W-:Y:S06]  /*fb00*/  @!P0 BRA `(.L_x_151) ;  /* 0x00000000005c8947 */ /* 0x000fec0003800000 */
[----:B------:R-:W-:Y:S02]  /*fb10*/  FSETP.GTU.FTZ.AND P0, PT, |R15|, +INF , PT ;  /* 0x7f8000000f00780b */ /* 0x000fe40003f1c200 */
[----:B------:R-:W-:-:S04]  /*fb20*/  FSETP.GTU.FTZ.AND P1, PT, |R26|, +INF , PT ;  /* 0x7f8000001a00780b */ /* 0x000fc80003f3c200 */
[----:B------:R-:W-:-:S13]  /*fb30*/  PLOP3.LUT P0, PT, P0, P1, PT, 0xf8, 0x8f ;  /* 0x00000000008f781c */ /* 0x000fda0000703f70 */
[----:B------:R-:W-:Y:S05]  /*fb40*/  @P0 BRA `(.L_x_152) ;  /* 0x00000004004c0947 */ /* 0x000fea0003800000 */
[----:B------:R-:W-:-:S13]  /*fb50*/  LOP3.LUT P0, RZ, R26, 0x7fffffff, R15, 0xc8, !PT ;  /* 0x7fffffff1aff7812 */ /* 0x000fda000780c80f */
[----:B------:R-:W-:Y:S05]  /*fb60*/  @!P0 BRA `(.L_x_153) ;  /* 0x00000004003c8947 */ /* 0x000fea0003800000 */
[C---:B------:R-:W-:Y:S02]  /*fb70*/  FSETP.NEU.FTZ.AND P1, PT, |R15|.reuse, +INF , PT ;  /* 0x7f8000000f00780b */ /* 0x040fe40003f3d200 */
[----:B------:R-:W-:Y:S02]  /*fb80*/  FSETP.NEU.FTZ.AND P0, PT, |R26|, +INF , PT ;  /* 0x7f8000001a00780b */ /* 0x000fe40003f1d200 */
[----:B------:R-:W-:-:S11]  /*fb90*/  FSETP.NEU.FTZ.AND P4, PT, |R15|, +INF , PT ;  /* 0x7f8000000f00780b */ /* 0x000fd60003f9d200 */
[----:B------:R-:W-:Y:S05]  /*fba0*/  @!P0 BRA !P1, `(.L_x_153) ;  /* 0x00000004002c8947 */ /* 0x000fea0004800000 */
[----:B------:R-:W-:-:S04]  /*fbb0*/  LOP3.LUT P1, RZ, R15, 0x7fffffff, RZ, 0xc0, !PT ;  /* 0x7fffffff0fff7812 */ /* 0x000fc8000782c0ff */
[----:B------:R-:W-:-:S13]  /*fbc0*/  PLOP3.LUT P1, PT, P0, P1, PT, 0x2f, 0xf2 ;  /* 0x0000000000f2781c */ /* 0x000fda0000722577 */
[----:B------:R-:W-:Y:S05]  /*fbd0*/  @P1 BRA `(.L_x_154) ;  /* 0x0000000400181947 */ /* 0x000fea0003800000 */
[----:B------:R-:W-:-:S04]  /*fbe0*/  LOP3.LUT P0, RZ, R26, 0x7fffffff, RZ, 0xc0, !PT ;  /* 0x7fffffff1aff7812 */ /* 0x000fc8000780c0ff */
[----:B------:R-:W-:-:S13]  /*fbf0*/  PLOP3.LUT P0, PT, P4, P0, PT, 0x2f, 0xf2 ;  /* 0x0000000000f2781c */ /* 0x000fda0002700577 */
[----:B------:R-:W-:Y:S05]  /*fc00*/  @P0 BRA `(.L_x_155) ;  /* 0x0000000400000947 */ /* 0x000fea0003800000 */
[----:B------:R-:W-:Y:S02]  /*fc10*/  ISETP.GE.AND P0, PT, R34, RZ, PT ;  /* 0x000000ff2200720c */ /* 0x000fe40003f06270 */
[----:B------:R-:W-:-:S11]  /*fc20*/  ISETP.GE.AND P1, PT, R35, RZ, PT ;  /* 0x000000ff2300720c */ /* 0x000fd60003f26270 */
[----:B------:R-:W-:Y:S01]  /*fc30*/  @P0 MOV R27, RZ ;  /* 0x000000ff001b0202 */ /* 0x000fe20000000f00 */
[----:B------:R-:W-:Y:S02]  /*fc40*/  @!P0 IMAD.MOV.U32 R27, RZ, RZ, -0x40 ;  /* 0xffffffc0ff1b8424 */ /* 0x000fe400078e00ff */
[----:B------:R-:W-:Y:S01]  /*fc50*/  @!P0 FFMA R15, R15, 1.84467440737095516160e+19, RZ ;  /* 0x5f8000000f0f8823 */ /* 0x000fe200000000ff */
[----:B------:R-:W-:Y:S01]  /*fc60*/  @!P1 FFMA R26, R26, 1.84467440737095516160e+19, RZ ;  /* 0x5f8000001a1a9823 */ /* 0x000fe200000000ff */
[----:B------:R-:W-:-:S07]  /*fc70*/  @!P1 VIADD R27, R27, 0x40 ;  /* 0x000000401b1b9836 */ /* 0x000fce0000000000 */
.L_x_151:
[----:B------:R-:W-:Y:S01]  /*fc80*/  LEA R35, R39, 0xc0800000, 0x17 ;  /* 0xc080000027237811 */ /* 0x000fe200078eb8ff */
[----:B------:R-:W-:Y:S04]  /*fc90*/  BSSY.RECONVERGENT B3, `(.L_x_156) ;  /* 0x0000036000037945 */ /* 0x000fe80003800200 */
[----:B------:R-:W-:Y:S02]  /*fca0*/  IMAD.IADD R35, R26, 0x1, -R35 ;  /* 0x000000011a237824 */ /* 0x000fe400078e0a23 */
[----:B------:R-:W-:Y:S02]  /*fcb0*/  VIADD R26, R37, 0xffffff81 ;  /* 0xffffff81251a7836 */ /* 0x000fe40000000000 */
[----:B------:R-:W0:Y:S01]  /*fcc0*/  MUFU.RCP R34, R35 ;  /* 0x0000002300227308 */ /* 0x000e220000001000 */
[----:B------:R-:W-:Y:S01]  /*fcd0*/  FADD.FTZ R36, -R35, -RZ ;  /* 0x800000ff23247221 */ /* 0x000fe20000010100 */
[C---:B------:R-:W-:Y:S01]  /*fce0*/  IMAD R15, R26.reuse, -0x800000, R15 ;  /* 0xff8000001a0f7824 */ /* 0x040fe200078e020f */
[----:B------:R-:W-:-:S04]  /*fcf0*/  IADD3 R26, PT, PT, R26, 0x7f, -R39 ;  /* 0x0000007f1a1a7810 */ /* 0x000fc80007ffe827 */
[----:B------:R-:W-:Y:S01]  /*fd00*/  IADD3 R26, PT, PT, R26, R27, RZ ;  /* 0x0000001b1a1a7210 */ /* 0x000fe20007ffe0ff */
[----:B0-----:R-:W-:-:S04]  /*fd10*/  FFMA R37, R34, R36, 1 ;  /* 0x3f80000022257423 */ /* 0x001fc80000000024 */
[----:B------:R-:W-:-:S04]  /*fd20*/  FFMA R41, R34, R37, R34 ;  /* 0x0000002522297223 */ /* 0x000fc80000000022 */
[----:B------:R-:W-:-:S04]  /*fd30*/  FFMA R34, R15, R41, RZ ;  /* 0x000000290f227223 */ /* 0x000fc800000000ff */
[----:B------:R-:W-:-:S04]  /*fd40*/  FFMA R37, R36, R34, R15 ;  /* 0x0000002224257223 */ /* 0x000fc8000000000f */
[----:B------:R-:W-:-:S04]  /*fd50*/  FFMA R40, R41, R37, R34 ;  /* 0x0000002529287223 */ /* 0x000fc80000000022 */
[----:B------:R-:W-:-:S04]  /*fd60*/  FFMA R37, R36, R40, R15 ;  /* 0x0000002824257223 */ /* 0x000fc8000000000f */
[----:B------:R-:W-:-:S05]  /*fd70*/  FFMA R34, R41, R37, R40 ;  /* 0x0000002529227223 */ /* 0x000fca0000000028 */
[----:B------:R-:W-:-:S04]  /*fd80*/  SHF.R.U32.HI R15, RZ, 0x17, R34 ;  /* 0x00000017ff0f7819 */ /* 0x000fc80000011622 */
[----:B------:R-:W-:-:S05]  /*fd90*/  LOP3.LUT R15, R15, 0xff, RZ, 0xc0, !PT ;  /* 0x000000ff0f0f7812 */ /* 0x000fca00078ec0ff */
[----:B------:R-:W-:-:S04]  /*fda0*/  IMAD.IADD R35, R15, 0x1, R26 ;  /* 0x000000010f237824 */ /* 0x000fc800078e021a */
[----:B------:R-:W-:-:S05]  /*fdb0*/  VIADD R15, R35, 0xffffffff ;  /* 0xffffffff230f7836 */ /* 0x000fca0000000000 */
[----:B------:R-:W-:-:S13]  /*fdc0*/  ISETP.GE.U32.AND P0, PT, R15, 0xfe, PT ;  /* 0x000000fe0f00780c */ /* 0x000fda0003f06070 */
[----:B------:R-:W-:Y:S05]  /*fdd0*/  @!P0 BRA `(.L_x_157) ;  /* 0x0000000000808947 */ /* 0x000fea0003800000 */
[----:B------:R-:W-:-:S13]  /*fde0*/  ISETP.GT.AND P0, PT, R35, 0xfe, PT ;  /* 0x000000fe2300780c */ /* 0x000fda0003f04270 */
[----:B------:R-:W-:Y:S05]  /*fdf0*/  @P0 BRA `(.L_x_158) ;  /* 0x00000000006c0947 */ /* 0x000fea0003800000 */
[----:B------:R-:W-:-:S13]  /*fe00*/  ISETP.GE.AND P0, PT, R35, 0x1, PT ;  /* 0x000000012300780c */ /* 0x000fda0003f06270 */
[----:B------:R-:W-:Y:S05]  /*fe10*/  @P0 BRA `(.L_x_159) ;  /* 0x0000000000740947 */ /* 0x000fea0003800000 */
[----:B------:R-:W-:Y:S02]  /*fe20*/  ISETP.GE.AND P0, PT, R35, -0x18, PT ;  /* 0xffffffe82300780c */ /* 0x000fe40003f06270 */
[----:B------:R-:W-:-:S11]  /*fe30*/  LOP3.LUT R34, R34, 0x80000000, RZ, 0xc0, !PT ;  /* 0x8000000022227812 */ /* 0x000fd600078ec0ff */
[----:B------:R-:W-:Y:S05]  /*fe40*/  @!P0 BRA `(.L_x_159) ;  /* 0x0000000000688947 */ /* 0x000fea0003800000 */
[-CC-:B------:R-:W-:Y:S01]  /*fe50*/  FFMA.RZ R15, R41, R37.reuse, R40.reuse ;  /* 0x00000025290f7223 */ /* 0x180fe2000000c028 */
[----:B------:R-:W-:Y:S02]  /*fe60*/  VIADD R36, R35, 0x20 ;  /* 0x0000002023247836 */ /* 0x000fe40000000000 */
[-CC-:B------:R-:W-:Y:S01]  /*fe70*/  FFMA.RM R26, R41, R37.reuse, R40.reuse ;  /* 0x00000025291a7223 */ /* 0x180fe20000004028 */
[----:B------:R-:W-:Y:S02]  /*fe80*/  ISETP.NE.AND P0, PT, R35, RZ, PT ;  /* 0x000000ff2300720c */ /* 0x000fe40003f05270 */
[----:B------:R-:W-:Y:S01]  /*fe90*/  LOP3.LUT R27, R15, 0x7fffff, RZ, 0xc0, !PT ;  /* 0x007fffff0f1b7812 */ /* 0x000fe200078ec0ff */
[----:B------:R-:W-:Y:S01]  /*fea0*/  FFMA.RP R15, R41, R37, R40 ;  /* 0x00000025290f7223 */ /* 0x000fe20000008028 */
[----:B------:R-:W-:Y:S01]  /*feb0*/  ISETP.NE.AND P1, PT, R35, RZ, PT ;  /* 0x000000ff2300720c */ /* 0x000fe20003f25270 */
[----:B------:R-:W-:Y:S01]  /*fec0*/  IMAD.MOV R35, RZ, RZ, -R35 ;  /* 0x000000ffff237224 */ /* 0x000fe200078e0a23 */
[----:B------:R-:W-:-:S02]  /*fed0*/  LOP3.LUT R27, R27, 0x800000, RZ, 0xfc, !PT ;  /* 0x008000001b1b7812 */ /* 0x000fc400078efcff */
[----:B------:R-:W-:Y:S02]  /*fee0*/  FSETP.NEU.FTZ.AND P2, PT, R15, R26, PT ;  /* 0x0000001a0f00720b */ /* 0x000fe40003f5d000 */
[----:B------:R-:W-:Y:S02]  /*fef0*/  SHF.L.U32 R36, R27, R36, RZ ;  /* 0x000000241b247219 */ /* 0x000fe400000006ff */
[----:B------:R-:W-:Y:S02]  /*ff00*/  SEL R26, R35, RZ, P0 ;  /* 0x000000ff231a7207 */ /* 0x000fe40000000000 */
[----:B------:R-:W-:Y:S02]  /*ff10*/  ISETP.NE.AND P1, PT, R36, RZ, P1 ;  /* 0x000000ff2400720c */ /* 0x000fe40000f25270 */
[----:B------:R-:W-:Y:S02]  /*ff20*/  SHF.R.U32.HI R26, RZ, R26, R27 ;  /* 0x0000001aff1a7219 */ /* 0x000fe4000001161b */
[----:B------:R-:W-:-:S02]  /*ff30*/  PLOP3.LUT P1, PT, P2, P1, PT, 0xf8, 0x8f ;  /* 0x00000000008f781c */ /* 0x000fc40001723f70 */
[----:B------:R-:W-:Y:S02]  /*ff40*/  SHF.R.U32.HI R36, RZ, 0x1, R26 ;  /* 0x00000001ff247819 */ /* 0x000fe4000001161a */
[----:B------:R-:W-:-:S04]  /*ff50*/  SEL R15, RZ, 0x1, !P1 ;  /* 0x00000001ff0f7807 */ /* 0x000fc80004800000 */
[----:B------:R-:W-:-:S04]  /*ff60*/  LOP3.LUT R15, R15, 0x1, R36, 0xf8, !PT ;  /* 0x000000010f0f7812 */ /* 0x000fc800078ef824 */
[----:B------:R-:W-:-:S04]  /*ff70*/  LOP3.LUT R15, R15, R26, RZ, 0xc0, !PT ;  /* 0x0000001a0f0f7212 */ /* 0x000fc800078ec0ff */
[----:B------:R-:W-:-:S04]  /*ff80*/  IADD3 R15, PT, PT, R36, R15, RZ ;  /* 0x0000000f240f7210 */ /* 0x000fc80007ffe0ff */
[----:B------:R-:W-:Y:S01]  /*ff90*/  LOP3.LUT R34, R15, R34, RZ, 0xfc, !PT ;  /* 0x000000220f227212 */ /* 0x000fe200078efcff */
[----:B------:R-:W-:Y:S06]  /*ffa0*/  BRA `(.L_x_159) ;  /* 0x0000000000107947 */ /* 0x000fec0003800000 */
.L_x_158:
[----:B------:R-:W-:-:S04]  /*ffb0*/  LOP3.LUT R34, R34, 0x80000000, RZ, 0xc0, !PT ;  /* 0x8000000022227812 */ /* 0x000fc800078ec0ff */
[----:B------:R-:W-:Y:S01]  /*ffc0*/  LOP3.LUT R34, R34, 0x7f800000, RZ, 0xfc, !PT ;  /* 0x7f80000022227812 */ /* 0x000fe200078efcff */
[----:B------:R-:W-:Y:S06]  /*ffd0*/  BRA `(.L_x_159) ;  /* 0x0000000000047947 */ /* 0x000fec0003800000 */
.L_x_157:
[----:B------:R-:W-:-:S07]  /*ffe0*/  IMAD R34, R26, 0x800000, R34 ;  /* 0x008000001a227824 */ /* 0x000fce00078e0222 */
.L_x_159:
[----:B------:R-:W-:Y:S05]  /*fff0*/  BSYNC.RECONVERGENT B3 ;  /* 0x0000000000037941 */ /* 0x000fea0003800200 */
.L_x_156:
[----:B------:R-:W-:Y:S05]  /*10000*/  BRA `(.L_x_160) ;  /* 0x0000000000207947 */ /* 0x000fea0003800000 */
.L_x_155:
[----:B------:R-:W-:-:S04]  /*10010*/  LOP3.LUT R15, R26, 0x80000000, R15, 0x48, !PT ;  /* 0x800000001a0f7812 */ /* 0x000fc800078e480f */
[----:B------:R-:W-:Y:S01]  /*10020*/  LOP3.LUT R34, R15, 0x7f800000, RZ, 0xfc, !PT ;  /* 0x7f8000000f227812 */ /* 0x000fe200078efcff */
[----:B------:R-:W-:Y:S06]  /*10030*/  BRA `(.L_x_160) ;  /* 0x0000000000147947 */ /* 0x000fec0003800000 */
.L_x_154:
[----:B------:R-:W-:Y:S01]  /*10040*/  LOP3.LUT R34, R26, 0x80000000, R15, 0x48, !PT ;  /* 0x800000001a227812 */ /* 0x000fe200078e480f */
[----:B------:R-:W-:Y:S06]  /*10050*/  BRA `(.L_x_160) ;  /* 0x00000000000c7947 */ /* 0x000fec0003800000 */
.L_x_153:
[----:B------:R-:W0:Y:S01]  /*10060*/  MUFU.RSQ R34, -QNAN ;  /* 0xffc0000000227908 */ /* 0x000e220000001400 */
[----:B------:R-:W-:Y:S05]  /*10070*/  BRA `(.L_x_160) ;  /* 0x0000000000047947 */ /* 0x000fea0003800000 */
.L_x_152:
[----:B------:R-:W-:-:S07]  /*10080*/  FADD.FTZ R34, R15, R26 ;  /* 0x0000001a0f227221 */ /* 0x000fce0000010000 */
.L_x_160:
[----:B------:R-:W-:Y:S05]  /*10090*/  BSYNC.RECONVERGENT B2 ;  /* 0x0000000000027941 */ /* 0x000fea0003800200 */
.L_x_150:
[----:B------:R-:W-:Y:S02]  /*100a0*/  IMAD.MOV.U32 R26, RZ, RZ, R38 ;  /* 0x000000ffff1a7224 */ /* 0x000fe400078e0026 */
[----:B------:R-:W-:-:S04]  /*100b0*/  IMAD.MOV.U32 R27, RZ, RZ, 0x0 ;  /* 0x00000000ff1b7424 */ /* 0x000fc800078e00ff */
[----:B0-----:R-:W-:Y:S05]  /*100c0*/  RET.REL.NODEC R26 `(_Z7puffsimddddddddddddddiiiiiiidddddPdS_S_S_S_S_) ;  /* 0xfffffefc1acc7950 */ /* 0x001fea0003c3ffff */
.L_x_161:
[----:B------:R-:W-:-:S00]  /*100d0*/  BRA `(.L_x_161) ;  /* 0xfffffffc00fc7947 */ /* 0x000fc0000383ffff */
[----:B------:R-:W-:-:S00]  /*100e0*/  NOP ;  /* 0x0000000000007918 */ /* 0x000fc00000000000 */
        /* <DEDUP_REMOVED lines=9> */
.L_x_164:


//--------------------- .nv.global.init           --------------------------
	.section	.nv.global.init,"aw",@progbits
	.align	4
.nv.global.init:
	.type		mrg32k3aM1SubSeq,@object
	.size		mrg32k3aM1SubSeq,(mrg32k3aM2SubSeq - mrg32k3aM1SubSeq)
mrg32k3aM1SubSeq:
        /*0000*/ 	.byte	0x0b, 0xcc, 0xee, 0x04, 0x73, 0x29, 0x8b, 0x6f, 0xf6, 0x53, 0x03, 0xf6, 0x23, 0xf6, 0xea, 0xda
        /* <DEDUP_REMOVED lines=125> */
	.type		mrg32k3aM2SubSeq,@object
	.size		mrg32k3aM2SubSeq,(mrg32k3aM1 - mrg32k3aM2SubSeq)
mrg32k3aM2SubSeq:
        /* <DEDUP_REMOVED lines=126> */
	.type		mrg32k3aM1,@object
	.size		mrg32k3aM1,(mrg32k3aM1Seq - mrg32k3aM1)
mrg32k3aM1:
        /* <DEDUP_REMOVED lines=144> */
	.type		mrg32k3aM1Seq,@object
	.size		mrg32k3aM1Seq,(mrg32k3aM2 - mrg32k3aM1Seq)
mrg32k3aM1Seq:
        /* <DEDUP_REMOVED lines=144> */
	.type		mrg32k3aM2,@object
	.size		mrg32k3aM2,(mrg32k3aM2Seq - mrg32k3aM2)
mrg32k3aM2:
        /* <DEDUP_REMOVED lines=144> */
	.type		mrg32k3aM2Seq,@object
	.size		mrg32k3aM2Seq,(precalc_xorwow_matrix - mrg32k3aM2Seq)
mrg32k3aM2Seq:
        /* <DEDUP_REMOVED lines=144> */
	.type		precalc_xorwow_matrix,@object
	.size		precalc_xorwow_matrix,(precalc_xorwow_offset_matrix - precalc_xorwow_matrix)
precalc_xorwow_matrix:
        /* <DEDUP_REMOVED lines=6400> */
	.type		precalc_xorwow_offset_matrix,@object
	.size		precalc_xorwow_offset_matrix,($str$1 - precalc_xorwow_offset_matrix)
precalc_xorwow_offset_matrix:
        /* <DEDUP_REMOVED lines=6400> */
	.type		$str$1,@object
	.size		$str$1,($str - $str$1)
$str$1:
        /*353c0*/ 	.byte	0x65, 0x6e, 0x64, 0x20, 0x6b, 0x65, 0x72, 0x6e, 0x65, 0x6c, 0x0a, 0x00
	.type		$str,@object
	.size		$str,(.L_9 - $str)
$str:
        /*353cc*/ 	.byte	0x4c, 0x61, 0x75, 0x6e, 0x63, 0x68, 0x20, 0x6b, 0x65, 0x72, 0x6e, 0x65, 0x6c, 0x00
.L_9:


//--------------------- .nv.shared.reserved.0     --------------------------
	.section	.nv.shared.reserved.0,"aw",@nobits
	.weak		__nv_reservedSMEM_offset_0_alias
	.size		__nv_reservedSMEM_offset_0_alias, 0, 64
	.other		__nv_reservedSMEM_offset_0_alias,@"STO_CUDA_RESERVED_SHARED STV_DEFAULT"
__nv_reservedSMEM_offset_0_alias:
	.zero		0
	.zero		64


//--------------------- .nv.constant0._Z7puffsimddddddddddddddiiiiiiidddddPdS_S_S_S_S_ --------------------------
	.section	.nv.constant0._Z7puffsimddddddddddddddiiiiiiidddddPdS_S_S_S_S_,"a",@progbits
	.sectionflags	@""
	.align	4
.nv.constant0._Z7puffsimddddddddddddddiiiiiiidddddPdS_S_S_S_S_:
	.zero		1128


//--------------------- SYMBOLS --------------------------

	.type		.nv.reservedSmem.offset0,@object
	.size		.nv.reservedSmem.offset0,0x4
	.type		vprintf,@function
